def matmul_kernel(
    a_ptr,
    b_ptr,
    c_ptr,
    M,
    N,
    K,
    stride_am,
    stride_ak,
    stride_bk,
    stride_bn,
    stride_cm,
    stride_cn,
    BLOCK_M: tl.constexpr,
    BLOCK_N: tl.constexpr,
    BLOCK_K: tl.constexpr,
    GROUP_M: tl.constexpr,
):
    pid = tl.program_id(axis=0)
    num_pid_m = tl.cdiv(M, BLOCK_M)
    num_pid_n = tl.cdiv(N, BLOCK_N)
    num_pid_in_group = GROUP_M * num_pid_n
    group_id = pid // num_pid_in_group
    first_pid_m = group_id * GROUP_M
    group_size_m = min(num_pid_m - first_pid_m, GROUP_M)
    pid_m = first_pid_m + ((pid % num_pid_in_group) % group_size_m)
    pid_n = (pid % num_pid_in_group) // group_size_m

    offs_am = (pid_m * BLOCK_M + tl.arange(0, BLOCK_M)) % M
    offs_bn = (pid_n * BLOCK_N + tl.arange(0, BLOCK_N)) % N
    offs_k = tl.arange(0, BLOCK_K)
    a_ptrs = a_ptr + offs_am[:, None] * stride_am + offs_k[None, :] * stride_ak
    b_ptrs = b_ptr + offs_k[:, None] * stride_bk + offs_bn[None, :] * stride_bn

    acc = tl.zeros((BLOCK_M, BLOCK_N), dtype=tl.float32)
    for kk in range(0, tl.cdiv(K, BLOCK_K)):
        a = tl.load(a_ptrs, mask=offs_k[None, :] < K - kk * BLOCK_K, other=0.0)
        b = tl.load(b_ptrs, mask=offs_k[:, None] < K - kk * BLOCK_K, other=0.0)
        acc = tl.dot(a, b, acc)
        a_ptrs += BLOCK_K * stride_ak
        b_ptrs += BLOCK_K * stride_bk

    c = acc.to(c_ptr.dtype.element_ty)
    offs_cm = pid_m * BLOCK_M + tl.arange(0, BLOCK_M)
    offs_cn = pid_n * BLOCK_N + tl.arange(0, BLOCK_N)
    c_ptrs = c_ptr + offs_cm[:, None] * stride_cm + offs_cn[None, :] * stride_cn
    mask = (offs_cm[:, None] < M) & (offs_cn[None, :] < N)
    tl.store(c_ptrs, c, mask=mask)

# config = {"BLOCK_K": 128, "BLOCK_M": 256, "BLOCK_N": 64, "GROUP_M": 8, "arch": "sm_90", "dtype": "fp8e5m2", "num_ctas": 1, "num_stages": 2, "num_warps": 4}
# arch = sm_90


// ===== COMPILED SASS (sm_90a) =====

	.target	sm_90a

	.elftype	@"ET_EXEC"


//--------------------- .note.nv.tkinfo           --------------------------
	.section	.note.nv.tkinfo,"",@"SHT_NOTE"
	.sectionflags	@"SHF_NOTE_NV_TKINFO"
	.tkinfo
        /*0018*/ 	.word	0x00000002
        /*0030*/ 	.string	""
        /*0030*/ 	.string	"ptxas"
        /*0030*/ 	.string	"Cuda compilation tools, release 13.0, V13.0.88"
        /*0030*/ 	.string	"Build cuda_13.0.r13.0/compiler.36424714_0"
        /*0030*/ 	.string	"-v  -suppress-debug-info  -lineinfo  -arch sm_90a "



//--------------------- .note.nv.cuinfo           --------------------------
	.section	.note.nv.cuinfo,"",@"SHT_NOTE"
	.sectionflags	@"SHF_NOTE_NV_CUINFO"
        /*0018*/ 	.short	0x0002
        /*001a*/ 	.short	0x005a
        /*001c*/ 	.short	0x0082
	.zero		2


//--------------------- .nv.info                  --------------------------
	.section	.nv.info,"",@"SHT_CUDA_INFO"
	.align	4


	//----- nvinfo : EIATTR_REGCOUNT
	.align		4
        /*0000*/ 	.byte	0x04, 0x2f
        /*0002*/ 	.short	(.L_1 - .L_0)
	.align		4
.L_0:
        /*0004*/ 	.word	index@(matmul_kernel)
        /*0008*/ 	.word	0x000000ff


	//----- nvinfo : EIATTR_FRAME_SIZE
	.align		4
.L_1:
        /*000c*/ 	.byte	0x04, 0x11
        /*000e*/ 	.short	(.L_3 - .L_2)
	.align		4
.L_2:
        /*0010*/ 	.word	index@(matmul_kernel)
        /*0014*/ 	.word	0x000010b0


	//----- nvinfo : EIATTR_MIN_STACK_SIZE
	.align		4
.L_3:
        /*0018*/ 	.byte	0x04, 0x12
        /*001a*/ 	.short	(.L_5 - .L_4)
	.align		4
.L_4:
        /*001c*/ 	.word	index@(matmul_kernel)
        /*0020*/ 	.word	0x000010b0
.L_5:


//--------------------- .nv.compat                --------------------------
	.section	.nv.compat,"",@"SHT_CUDA_COMPAT_INFO"
	.align	4
        /*0000*/ 	.byte	0x02, 0x09, 0x01, 0x00, 0x02, 0x02, 0x04, 0x00, 0x02, 0x05, 0x05, 0x00, 0x03, 0x07, 0x01, 0x01
        /*0010*/ 	.byte	0x02, 0x03, 0x00, 0x00, 0x02, 0x06, 0x01, 0x00, 0x04, 0x0b, 0x08, 0x00, 0x00, 0x00, 0x00, 0x00
        /*0020*/ 	.byte	0x00, 0x00, 0x00, 0x00


//--------------------- .nv.info.matmul_kernel    --------------------------
	.section	.nv.info.matmul_kernel,"",@"SHT_CUDA_INFO"
	.sectionflags	@""
	.align	4


	//----- nvinfo : EIATTR_CUDA_API_VERSION
	.align		4
        /*0000*/ 	.byte	0x04, 0x37
        /*0002*/ 	.short	(.L_7 - .L_6)
.L_6:
        /*0004*/ 	.word	0x00000082


	//----- nvinfo : EIATTR_KPARAM_INFO
	.align		4
.L_7:
        /*0008*/ 	.byte	0x04, 0x17
        /*000a*/ 	.short	(.L_9 - .L_8)
.L_8:
        /*000c*/ 	.word	0x00000000
        /*0010*/ 	.short	0x000d
        /*0012*/ 	.short	0x0048
        /*0014*/ 	.byte	0x00, 0xf4, 0x21, 0x00


	//----- nvinfo : EIATTR_KPARAM_INFO
	.align		4
.L_9:
        /*0018*/ 	.byte	0x04, 0x17
        /*001a*/ 	.short	(.L_11 - .L_10)
.L_10:
        /*001c*/ 	.word	0x00000000
        /*0020*/ 	.short	0x000c
        /*0022*/ 	.short	0x0040
        /*0024*/ 	.byte	0x00, 0xf4, 0x21, 0x00


	//----- nvinfo : EIATTR_KPARAM_INFO
	.align		4
.L_11:
        /*0028*/ 	.byte	0x04, 0x17
        /*002a*/ 	.short	(.L_13 - .L_12)
.L_12:
        /*002c*/ 	.word	0x00000000
        /*0030*/ 	.short	0x000b
        /*0032*/ 	.short	0x0038
        /*0034*/ 	.byte	0x00, 0xf0, 0x11, 0x00


	//----- nvinfo : EIATTR_KPARAM_INFO
	.align		4
.L_13:
        /*0038*/ 	.byte	0x04, 0x17
        /*003a*/ 	.short	(.L_15 - .L_14)
.L_14:
        /*003c*/ 	.word	0x00000000
        /*0040*/ 	.short	0x000a
        /*0042*/ 	.short	0x0034
        /*0044*/ 	.byte	0x00, 0xf0, 0x11, 0x00


	//----- nvinfo : EIATTR_KPARAM_INFO
	.align		4
.L_15:
        /*0048*/ 	.byte	0x04, 0x17
        /*004a*/ 	.short	(.L_17 - .L_16)
.L_16:
        /*004c*/ 	.word	0x00000000
        /*0050*/ 	.short	0x0009
        /*0052*/ 	.short	0x0030
        /*0054*/ 	.byte	0x00, 0xf0, 0x11, 0x00


	//----- nvinfo : EIATTR_KPARAM_INFO
	.align		4
.L_17:
        /*0058*/ 	.byte	0x04, 0x17
        /*005a*/ 	.short	(.L_19 - .L_18)
.L_18:
        /*005c*/ 	.word	0x00000000
        /*0060*/ 	.short	0x0008
        /*0062*/ 	.short	0x002c
        /*0064*/ 	.byte	0x00, 0xf0, 0x11, 0x00


	//----- nvinfo : EIATTR_KPARAM_INFO
	.align		4
.L_19:
        /*0068*/ 	.byte	0x04, 0x17
        /*006a*/ 	.short	(.L_21 - .L_20)
.L_20:
        /*006c*/ 	.word	0x00000000
        /*0070*/ 	.short	0x0007
        /*0072*/ 	.short	0x0028
        /*0074*/ 	.byte	0x00, 0xf0, 0x11, 0x00


	//----- nvinfo : EIATTR_KPARAM_INFO
	.align		4
.L_21:
        /*0078*/ 	.byte	0x04, 0x17
        /*007a*/ 	.short	(.L_23 - .L_22)
.L_22:
        /*007c*/ 	.word	0x00000000
        /*0080*/ 	.short	0x0006
        /*0082*/ 	.short	0x0024
        /*0084*/ 	.byte	0x00, 0xf0, 0x11, 0x00


	//----- nvinfo : EIATTR_KPARAM_INFO
	.align		4
.L_23:
        /*0088*/ 	.byte	0x04, 0x17
        /*008a*/ 	.short	(.L_25 - .L_24)
.L_24:
        /*008c*/ 	.word	0x00000000
        /*0090*/ 	.short	0x0005
        /*0092*/ 	.short	0x0020
        /*0094*/ 	.byte	0x00, 0xf0, 0x11, 0x00


	//----- nvinfo : EIATTR_KPARAM_INFO
	.align		4
.L_25:
        /*0098*/ 	.byte	0x04, 0x17
        /*009a*/ 	.short	(.L_27 - .L_26)
.L_26:
        /*009c*/ 	.word	0x00000000
        /*00a0*/ 	.short	0x0004
        /*00a2*/ 	.short	0x001c
        /*00a4*/ 	.byte	0x00, 0xf0, 0x11, 0x00


	//----- nvinfo : EIATTR_KPARAM_INFO
	.align		4
.L_27:
        /*00a8*/ 	.byte	0x04, 0x17
        /*00aa*/ 	.short	(.L_29 - .L_28)
.L_28:
        /*00ac*/ 	.word	0x00000000
        /*00b0*/ 	.short	0x0003
        /*00b2*/ 	.short	0x0018
        /*00b4*/ 	.byte	0x00, 0xf0, 0x11, 0x00


	//----- nvinfo : EIATTR_KPARAM_INFO
	.align		4
.L_29:
        /*00b8*/ 	.byte	0x04, 0x17
        /*00ba*/ 	.short	(.L_31 - .L_30)
.L_30:
        /*00bc*/ 	.word	0x00000000
        /*00c0*/ 	.short	0x0002
        /*00c2*/ 	.short	0x0010
        /*00c4*/ 	.byte	0x00, 0xf4, 0x21, 0x00


	//----- nvinfo : EIATTR_KPARAM_INFO
	.align		4
.L_31:
        /*00c8*/ 	.byte	0x04, 0x17
        /*00ca*/ 	.short	(.L_33 - .L_32)
.L_32:
        /*00cc*/ 	.word	0x00000000
        /*00d0*/ 	.short	0x0001
        /*00d2*/ 	.short	0x0008
        /*00d4*/ 	.byte	0x00, 0xf4, 0x21, 0x00


	//----- nvinfo : EIATTR_KPARAM_INFO
	.align		4
.L_33:
        /*00d8*/ 	.byte	0x04, 0x17
        /*00da*/ 	.short	(.L_35 - .L_34)
.L_34:
        /*00dc*/ 	.word	0x00000000
        /*00e0*/ 	.short	0x0000
        /*00e2*/ 	.short	0x0000
        /*00e4*/ 	.byte	0x00, 0xf4, 0x21, 0x00


	//----- nvinfo : EIATTR_SPARSE_MMA_MASK
	.align		4
.L_35:
        /*00e8*/ 	.byte	0x03, 0x50
        /*00ea*/ 	.short	0x0000


	//----- nvinfo : EIATTR_MAXREG_COUNT
	.align		4
        /*00ec*/ 	.byte	0x03, 0x1b
        /*00ee*/ 	.short	0x00ff


	//----- nvinfo : EIATTR_NUM_BARRIERS
	.align		4
        /*00f0*/ 	.byte	0x02, 0x4c
        /*00f2*/ 	.byte	0x01
	.zero		1


	//----- nvinfo : EIATTR_ANNOTATIONS
	.align		4
        /*00f4*/ 	.byte	0x04, 0x55
        /*00f6*/ 	.short	(.L_37 - .L_36)


	//   ....[0]....
.L_36:
        /*00f8*/ 	.word	0x00000001
        /*00fc*/ 	.byte	0x60, 0x05, 0x00, 0x00, 0x01, 0x00, 0x00, 0x00, 0x90, 0x09, 0x00, 0x00, 0x01, 0x00, 0x00, 0x00
        /* <DEDUP_REMOVED lines=1693> */
        /*6adc*/ 	.byte	0x20, 0x0e, 0x02, 0x00


	//----- nvinfo : EIATTR_MERCURY_ISA_VERSION
	.align		4
.L_37:
        /*6ae0*/ 	.byte	0x03, 0x5f
        /*6ae2*/ 	.short	0x0101


	//----- nvinfo : EIATTR_EXIT_INSTR_OFFSETS
	.align		4
        /*6ae4*/ 	.byte	0x04, 0x1c
        /*6ae6*/ 	.short	(.L_39 - .L_38)


	//   ....[0]....
.L_38:
        /*6ae8*/ 	.word	0x000269d0


	//   ....[1]....
        /*6aec*/ 	.word	0x000269f0


	//----- nvinfo : EIATTR_REQNTID
	.align		4
.L_39:
        /*6af0*/ 	.byte	0x04, 0x10
        /*6af2*/ 	.short	(.L_41 - .L_40)
.L_40:
        /*6af4*/ 	.word	0x00000080
        /*6af8*/ 	.word	0x00000001
        /*6afc*/ 	.word	0x00000001


	//----- nvinfo : EIATTR_CBANK_PARAM_SIZE
	.align		4
.L_41:
        /*6b00*/ 	.byte	0x03, 0x19
        /*6b02*/ 	.short	0x0050


	//----- nvinfo : EIATTR_PARAM_CBANK
	.align		4
        /*6b04*/ 	.byte	0x04, 0x0a
        /*6b06*/ 	.short	(.L_43 - .L_42)
	.align		4
.L_42:
        /*6b08*/ 	.word	index@(.nv.constant0.matmul_kernel)
        /*6b0c*/ 	.short	0x0210
        /*6b0e*/ 	.short	0x0050


	//----- nvinfo : EIATTR_SW_WAR
	.align		4
.L_43:
        /*6b10*/ 	.byte	0x04, 0x36
        /*6b12*/ 	.short	(.L_45 - .L_44)
.L_44:
        /*6b14*/ 	.word	0x00000008
.L_45:


//--------------------- .nv.callgraph             --------------------------
	.section	.nv.callgraph,"",@"SHT_CUDA_CALLGRAPH"
	.align	4
	.sectionentsize	8
	.align		4
        /*0000*/ 	.word	0x00000000
	.align		4
        /*0004*/ 	.word	0xffffffff
	.align		4
        /*0008*/ 	.word	0x00000000
	.align		4
        /*000c*/ 	.word	0xfffffffe
	.align		4
        /*0010*/ 	.word	0x00000000
	.align		4
        /*0014*/ 	.word	0xfffffffd
	.align		4
        /*0018*/ 	.word	0x00000000
	.align		4
        /*001c*/ 	.word	0xfffffffc


//--------------------- .text.matmul_kernel       --------------------------
	.section	.text.matmul_kernel,"ax",@progbits
	.align	128
        .global         matmul_kernel
        .type           matmul_kernel,@function
        .size           matmul_kernel,(.L_x_4 - matmul_kernel)
        .other          matmul_kernel,@"STO_CUDA_ENTRY STV_DEFAULT"
matmul_kernel:
.text.matmul_kernel:
[----:B------:R-:W0:Y:S08]  /*0000*/  LDC R1, c[0x0][0x28] ;  /* 0x00000a00ff017b82 */ /* 0x000e300000000800 */
[----:B------:R-:W1:Y:S01]  /*0010*/  LDC.64 R4, c[0x0][0x228] ;  /* 0x00008a00ff047b82 */ /* 0x000e620000000a00 */
[----:B------:R-:W2:Y:S01]  /*0020*/  S2R R7, SR_CTAID.X ;  /* 0x0000000000077919 */ /* 0x000ea20000002500 */
[----:B0-----:R-:W-:Y:S01]  /*0030*/  VIADD R1, R1, 0xffffef50 ;  /* 0xffffef5001017836 */ /* 0x001fe20000000000 */
[----:B------:R-:W-:Y:S01]  /*0040*/  UMOV UR58, 0x400 ;  /* 0x00000400003a7882 */ /* 0x000fe20000000000 */
[----:B------:R-:W-:Y:S01]  /*0050*/  ULDC.64 UR56, c[0x0][0x208] ;  /* 0x0000820000387ab9 */ /* 0x000fe20000000a00 */
[----:B------:R-:W0:Y:S03]  /*0060*/  S2R R74, SR_TID.X ;  /* 0x00000000004a7919 */ /* 0x000e260000002100 */
[----:B------:R-:W3:Y:S08]  /*0070*/  LDC R152, c[0x0][0x230] ;  /* 0x00008c00ff987b82 */ /* 0x000ef00000000800 */
[----:B------:R-:W4:Y:S01]  /*0080*/  S2UR UR4, SR_CgaCtaId ;  /* 0x00000000000479c3 */ /* 0x000f220000008800 */
[----:B-1----:R-:W-:-:S05]  /*0090*/  VIADD R0, R5, 0x3f ;  /* 0x0000003f05007836 */ /* 0x002fca0000000000 */
[----:B------:R-:W-:Y:S01]  /*00a0*/  SHF.R.S32.HI R3, RZ, 0x1f, R0 ;  /* 0x0000001fff037819 */ /* 0x000fe20000011400 */
[----:B---3--:R-:W-:-:S03]  /*00b0*/  VIADD R152, R152, 0x7f ;  /* 0x0000007f98987836 */ /* 0x008fc60000000000 */
[----:B------:R-:W-:Y:S02]  /*00c0*/  LEA.HI R3, R3, R0, RZ, 0x6 ;  /* 0x0000000003037211 */ /* 0x000fe400078f30ff */
[----:B--2---:R-:W-:Y:S02]  /*00d0*/  IABS R10, R7 ;  /* 0x00000007000a7213 */ /* 0x004fe40000000000 */
[----:B------:R-:W-:Y:S02]  /*00e0*/  SHF.R.S32.HI R3, RZ, 0x6, R3 ;  /* 0x00000006ff037819 */ /* 0x000fe40000011403 */
[----:B0-----:R-:W-:Y:S01]  /*00f0*/  LOP3.LUT R153, R74, 0x7f, RZ, 0xc0, !PT ;  /* 0x0000007f4a997812 */ /* 0x001fe200078ec0ff */
[----:B----4-:R-:W-:Y:S02]  /*0100*/  ULEA UR58, UR4, UR58, 0x18 ;  /* 0x0000003a043a7291 */ /* 0x010fe4000f8ec03f */
[----:B------:R-:W-:-:S05]  /*0110*/  IMAD.SHL.U32 R6, R3, 0x8, RZ ;  /* 0x0000000803067824 */ /* 0x000fca00078e00ff */
[-C--:B------:R-:W-:Y:S02]  /*0120*/  IABS R9, R6.reuse ;  /* 0x0000000600097213 */ /* 0x080fe40000000000 */
[----:B------:R-:W-:Y:S02]  /*0130*/  IABS R12, R6 ;  /* 0x00000006000c7213 */ /* 0x000fe40000000000 */
[----:B------:R-:W0:Y:S08]  /*0140*/  I2F.RP R0, R9 ;  /* 0x0000000900007306 */ /* 0x000e300000209400 */
[----:B0-----:R-:W0:Y:S02]  /*0150*/  MUFU.RCP R0, R0 ;  /* 0x0000000000007308 */ /* 0x001e240000001000 */
[----:B0-----:R-:W-:-:S02]  /*0160*/  VIADD R2, R0, 0xffffffe ;  /* 0x0ffffffe00027836 */ /* 0x001fc40000000000 */
[----:B------:R-:W-:-:S04]  /*0170*/  IMAD.MOV R0, RZ, RZ, -R12 ;  /* 0x000000ffff007224 */ /* 0x000fc800078e0a0c */
[----:B------:R0:W1:Y:S02]  /*0180*/  F2I.FTZ.U32.TRUNC.NTZ R3, R2 ;  /* 0x0000000200037305 */ /* 0x000064000021f000 */
[----:B0-----:R-:W-:Y:S02]  /*0190*/  IMAD.MOV.U32 R2, RZ, RZ, RZ ;  /* 0x000000ffff027224 */ /* 0x001fe400078e00ff */
[----:B-1----:R-:W-:-:S04]  /*01a0*/  IMAD.MOV R8, RZ, RZ, -R3 ;  /* 0x000000ffff087224 */ /* 0x002fc800078e0a03 */
[----:B------:R-:W-:Y:S02]  /*01b0*/  IMAD R11, R8, R9, RZ ;  /* 0x00000009080b7224 */ /* 0x000fe400078e02ff */
[----:B------:R-:W-:Y:S02]  /*01c0*/  IMAD.MOV.U32 R8, RZ, RZ, R10 ;  /* 0x000000ffff087224 */ /* 0x000fe400078e000a */
[----:B------:R-:W-:-:S06]  /*01d0*/  IMAD.HI.U32 R3, R3, R11, R2 ;  /* 0x0000000b03037227 */ /* 0x000fcc00078e0002 */
[----:B------:R-:W-:-:S04]  /*01e0*/  IMAD.HI.U32 R3, R3, R8, RZ ;  /* 0x0000000803037227 */ /* 0x000fc800078e00ff */
[----:B------:R-:W-:-:S05]  /*01f0*/  IMAD R0, R3, R0, R8 ;  /* 0x0000000003007224 */ /* 0x000fca00078e0208 */
[----:B------:R-:W-:-:S13]  /*0200*/  ISETP.GT.U32.AND P1, PT, R9, R0, PT ;  /* 0x000000000900720c */ /* 0x000fda0003f24070 */
[----:B------:R-:W-:Y:S02]  /*0210*/  @!P1 IMAD.IADD R0, R0, 0x1, -R9 ;  /* 0x0000000100009824 */ /* 0x000fe400078e0a09 */
[----:B------:R-:W-:Y:S01]  /*0220*/  @!P1 VIADD R3, R3, 0x1 ;  /* 0x0000000103039836 */ /* 0x000fe20000000000 */
[----:B------:R-:W-:Y:S02]  /*0230*/  ISETP.NE.AND P1, PT, R6, RZ, PT ;  /* 0x000000ff0600720c */ /* 0x000fe40003f25270 */
[----:B------:R-:W-:Y:S02]  /*0240*/  ISETP.GE.U32.AND P0, PT, R0, R9, PT ;  /* 0x000000090000720c */ /* 0x000fe40003f06070 */
[----:B------:R-:W-:-:S04]  /*0250*/  LOP3.LUT R0, R7, R6, RZ, 0x3c, !PT ;  /* 0x0000000607007212 */ /* 0x000fc800078e3cff */
[----:B------:R-:W-:Y:S01]  /*0260*/  ISETP.GE.AND P2, PT, R0, RZ, PT ;  /* 0x000000ff0000720c */ /* 0x000fe20003f46270 */
[----:B------:R-:W-:-:S06]  /*0270*/  VIADD R0, R4, 0xff ;  /* 0x000000ff04007836 */ /* 0x000fcc0000000000 */
[----:B------:R-:W-:-:S04]  /*0280*/  @P0 VIADD R3, R3, 0x1 ;  /* 0x0000000103030836 */ /* 0x000fc80000000000 */
[----:B------:R-:W-:Y:S01]  /*0290*/  IMAD.MOV.U32 R2, RZ, RZ, R3 ;  /* 0x000000ffff027224 */ /* 0x000fe200078e0003 */
[----:B------:R-:W-:-:S03]  /*02a0*/  SHF.R.S32.HI R3, RZ, 0x1f, R0 ;  /* 0x0000001fff037819 */ /* 0x000fc60000011400 */
[----:B------:R-:W-:Y:S01]  /*02b0*/  @!P2 IMAD.MOV R2, RZ, RZ, -R2 ;  /* 0x000000ffff02a224 */ /* 0x000fe200078e0a02 */
[----:B------:R-:W-:Y:S02]  /*02c0*/  @!P1 LOP3.LUT R2, RZ, R6, RZ, 0x33, !PT ;  /* 0x00000006ff029212 */ /* 0x000fe400078e33ff */
[----:B------:R-:W-:-:S03]  /*02d0*/  LEA.HI R3, R3, R0, RZ, 0x8 ;  /* 0x0000000003037211 */ /* 0x000fc600078f40ff */
[----:B------:R-:W-:Y:S02]  /*02e0*/  IMAD.SHL.U32 R8, R2, 0x8, RZ ;  /* 0x0000000802087824 */ /* 0x000fe400078e00ff */
[----:B------:R-:W-:-:S03]  /*02f0*/  IMAD.MOV R2, RZ, RZ, -R2 ;  /* 0x000000ffff027224 */ /* 0x000fc600078e0a02 */
[----:B------:R-:W-:Y:S01]  /*0300*/  LEA.HI.SX32 R3, R3, -R8, 0x18 ;  /* 0x8000000803037211 */ /* 0x000fe200078fc2ff */
[----:B------:R-:W-:-:S03]  /*0310*/  IMAD R6, R6, R2, R7 ;  /* 0x0000000206067224 */ /* 0x000fc600078e0207 */
[----:B------:R-:W-:Y:S02]  /*0320*/  VIMNMX R13, R3, 0x8, PT ;  /* 0x00000008030d7848 */ /* 0x000fe40003fe0100 */
[----:B------:R-:W-:Y:S02]  /*0330*/  IABS R11, R6 ;  /* 0x00000006000b7213 */ /* 0x000fe40000000000 */
[----:B------:R-:W-:-:S04]  /*0340*/  IABS R9, R13 ;  /* 0x0000000d00097213 */ /* 0x000fc80000000000 */
[----:B------:R-:W0:Y:S08]  /*0350*/  I2F.RP R0, R9 ;  /* 0x0000000900007306 */ /* 0x000e300000209400 */
[----:B0-----:R-:W0:Y:S02]  /*0360*/  MUFU.RCP R0, R0 ;  /* 0x0000000000007308 */ /* 0x001e240000001000 */
[----:B0-----:R-:W-:-:S06]  /*0370*/  VIADD R3, R0, 0xffffffe ;  /* 0x0ffffffe00037836 */ /* 0x001fcc0000000000 */
[----:B------:R-:W0:Y:S02]  /*0380*/  F2I.FTZ.U32.TRUNC.NTZ R3, R3 ;  /* 0x0000000300037305 */ /* 0x000e24000021f000 */
[----:B0-----:R-:W-:-:S04]  /*0390*/  IMAD.MOV R10, RZ, RZ, -R3 ;  /* 0x000000ffff0a7224 */ /* 0x001fc800078e0a03 */
[----:B------:R-:W-:Y:S01]  /*03a0*/  IMAD.MOV.U32 R2, RZ, RZ, R10 ;  /* 0x000000ffff027224 */ /* 0x000fe200078e000a */
[----:B------:R-:W-:-:S03]  /*03b0*/  IABS R10, R13 ;  /* 0x0000000d000a7213 */ /* 0x000fc60000000000 */
[----:B------:R-:W-:Y:S02]  /*03c0*/  IMAD R7, R2, R9, RZ ;  /* 0x0000000902077224 */ /* 0x000fe400078e02ff */
[----:B------:R-:W-:Y:S02]  /*03d0*/  IMAD.MOV.U32 R2, RZ, RZ, RZ ;  /* 0x000000ffff027224 */ /* 0x000fe400078e00ff */
[----:B------:R-:W-:Y:S02]  /*03e0*/  IMAD.MOV R0, RZ, RZ, -R10 ;  /* 0x000000ffff007224 */ /* 0x000fe400078e0a0a */
        /* <DEDUP_REMOVED lines=9> */
[----:B------:R-:W-:-:S07]  /*0480*/  ISETP.GE.AND P2, PT, R0, RZ, PT ;  /* 0x000000ff0000720c */ /* 0x000fce0003f46270 */
[----:B------:R-:W-:Y:S01]  /*0490*/  @P0 VIADD R2, R2, 0x1 ;  /* 0x0000000102020836 */ /* 0x000fe20000000000 */
[----:B------:R-:W-:-:S05]  /*04a0*/  ISETP.GT.AND P0, PT, R152, 0x7f, PT ;  /* 0x0000007f9800780c */ /* 0x000fca0003f04270 */
[----:B------:R-:W-:Y:S01]  /*04b0*/  @!P2 IMAD.MOV R2, RZ, RZ, -R2 ;  /* 0x000000ffff02a224 */ /* 0x000fe200078e0a02 */
[----:B------:R-:W-:-:S05]  /*04c0*/  @!P1 LOP3.LUT R2, RZ, R13, RZ, 0x33, !PT ;  /* 0x0000000dff029212 */ /* 0x000fca00078e33ff */
[----:B------:R-:W-:-:S04]  /*04d0*/  IMAD.MOV R0, RZ, RZ, -R2 ;  /* 0x000000ffff007224 */ /* 0x000fc800078e0a02 */
[----:B------:R-:W-:-:S04]  /*04e0*/  IMAD R0, R13, R0, R6 ;  /* 0x000000000d007224 */ /* 0x000fc800078e0206 */
[----:B------:R-:W-:Y:S02]  /*04f0*/  IMAD.IADD R3, R8, 0x1, R0 ;  /* 0x0000000108037824 */ /* 0x000fe400078e0200 */
[----:B------:R-:W-:Y:S02]  /*0500*/  IMAD.SHL.U32 R0, R2, 0x40, RZ ;  /* 0x0000004002007824 */ /* 0x000fe400078e00ff */
[----:B------:R-:W-:Y:S02]  /*0510*/  IMAD R2, R3, 0x100, R153 ;  /* 0x0000010003027824 */ /* 0x000fe400078e0299 */
[----:B------:R-:W-:Y:S02]  /*0520*/  VIADD R52, R0, 0x1 ;  /* 0x0000000100347836 */ /* 0x000fe40000000000 */
[----:B------:R-:W-:Y:S02]  /*0530*/  VIADD R23, R2, 0x80 ;  /* 0x0000008002177836 */ /* 0x000fe40000000000 */
[----:B------:R-:W-:-:S02]  /*0540*/  VIADD R62, R0, 0x2 ;  /* 0x00000002003e7836 */ /* 0x000fc40000000000 */
[C---:B------:R-:W-:Y:S01]  /*0550*/  VIADD R60, R0.reuse, 0x3 ;  /* 0x00000003003c7836 */ /* 0x040fe20000000000 */
[----:B------:R0:W-:Y:S01]  /*0560*/  STL [R1+0xb4], R23 ;  /* 0x0000b41701007387 */ /* 0x0001e20000100800 */
[C---:B------:R-:W-:Y:S02]  /*0570*/  VIADD R58, R0.reuse, 0x4 ;  /* 0x00000004003a7836 */ /* 0x040fe40000000000 */
[C---:B------:R-:W-:Y:S02]  /*0580*/  VIADD R56, R0.reuse, 0x5 ;  /* 0x0000000500387836 */ /* 0x040fe40000000000 */
[C---:B------:R-:W-:Y:S02]  /*0590*/  VIADD R54, R0.reuse, 0x6 ;  /* 0x0000000600367836 */ /* 0x040fe40000000000 */
[C---:B------:R-:W-:Y:S02]  /*05a0*/  VIADD R64, R0.reuse, 0x7 ;  /* 0x0000000700407836 */ /* 0x040fe40000000000 */
[----:B------:R-:W-:-:S02]  /*05b0*/  VIADD R76, R0, 0x8 ;  /* 0x00000008004c7836 */ /* 0x000fc40000000000 */
[C---:B------:R-:W-:Y:S02]  /*05c0*/  VIADD R66, R0.reuse, 0x9 ;  /* 0x0000000900427836 */ /* 0x040fe40000000000 */
        /* <DEDUP_REMOVED lines=53> */
[----:B------:R-:W-:Y:S01]  /*0920*/  VIADD R20, R0, 0x3f ;  /* 0x0000003f00147836 */ /* 0x000fe20000000000 */
[----:B0-----:R-:W-:Y:S06]  /*0930*/  @P0 BRA `(.L_x_0) ;  /* 0x00000004000c0947 */ /* 0x001fec0003800000 */
[----:B------:R-:W-:Y:S01]  /*0940*/  IMAD.SHL.U32 R3, R74, 0x10, RZ ;  /* 0x000000104a037824 */ /* 0x000fe200078e00ff */
[----:B------:R-:W-:Y:S02]  /*0950*/  CS2R R120, SRZ ;  /* 0x0000000000787805 */ /* 0x000fe4000001ff00 */
[----:B------:R-:W-:Y:S02]  /*0960*/  CS2R R122, SRZ ;  /* 0x00000000007a7805 */ /* 0x000fe4000001ff00 */
[----:B------:R-:W-:Y:S02]  /*0970*/  CS2R R124, SRZ ;  /* 0x00000000007c7805 */ /* 0x000fe4000001ff00 */
[----:B------:R-:W-:Y:S01]  /*0980*/  CS2R R126, SRZ ;  /* 0x00000000007e7805 */ /* 0x000fe2000001ff00 */
[----:B------:R0:W-:Y:S01]  /*0990*/  STL [R1+0xd4c], R3 ;  /* 0x000d4c0301007387 */ /* 0x0001e20000100800 */
[----:B------:R-:W-:Y:S02]  /*09a0*/  CS2R R128, SRZ ;  /* 0x0000000000807805 */ /* 0x000fe4000001ff00 */
[----:B------:R-:W-:-:S02]  /*09b0*/  CS2R R130, SRZ ;  /* 0x0000000000827805 */ /* 0x000fc4000001ff00 */
[----:B------:R-:W-:Y:S02]  /*09c0*/  CS2R R132, SRZ ;  /* 0x0000000000847805 */ /* 0x000fe4000001ff00 */
[----:B------:R-:W-:Y:S02]  /*09d0*/  CS2R R134, SRZ ;  /* 0x0000000000867805 */ /* 0x000fe4000001ff00 */
[----:B------:R-:W-:Y:S02]  /*09e0*/  CS2R R136, SRZ ;  /* 0x0000000000887805 */ /* 0x000fe4000001ff00 */
[----:B------:R-:W-:Y:S02]  /*09f0*/  CS2R R138, SRZ ;  /* 0x00000000008a7805 */ /* 0x000fe4000001ff00 */
        /* <DEDUP_REMOVED lines=53> */
[----:B------:R-:W-:Y:S01]  /*0d50*/  CS2R R54, SRZ ;  /* 0x0000000000367805 */ /* 0x000fe2000001ff00 */
[----:B0-----:R-:W-:Y:S06]  /*0d60*/  BRA `(.L_x_1) ;  /* 0x000001fc00f87947 */ /* 0x001fec0003800000 */
.L_x_0:
[----:B------:R-:W-:Y:S01]  /*0d70*/  IABS R12, R4 ;  /* 0x00000004000c7213 */ /* 0x000fe20000000000 */
[----:B------:R-:W-:Y:S01]  /*0d80*/  ULDC UR4, c[0x0][0x234] ;  /* 0x00008d0000047ab9 */ /* 0x000fe20000000800 */
[----:B------:R-:W-:Y:S01]  /*0d90*/  IABS R6, R5 ;  /* 0x0000000500067213 */ /* 0x000fe20000000000 */
[----:B------:R-:W-:Y:S01]  /*0da0*/  ULDC.64 UR6, c[0x0][0x210] ;  /* 0x0000840000067ab9 */ /* 0x000fe20000000a00 */
[----:B------:R-:W0:Y:S01]  /*0db0*/  I2F.RP R3, R12 ;  /* 0x0000000c00037306 */ /* 0x000e220000209400 */
[----:B------:R-:W-:Y:S01]  /*0dc0*/  IABS R14, R20 ;  /* 0x00000014000e7213 */ /* 0x000fe20000000000 */
[----:B------:R-:W-:Y:S01]  /*0dd0*/  ULDC.64 UR10, c[0x0][0x218] ;  /* 0x00008600000a7ab9 */ /* 0x000fe20000000a00 */
[----:B------:R-:W-:Y:S01]  /*0de0*/  ISETP.GE.AND P6, PT, R2, RZ, PT ;  /* 0x000000ff0200720c */ /* 0x000fe20003fc6270 */
[----:B------:R-:W-:Y:S01]  /*0df0*/  ULDC UR30, c[0x0][0x240] ;  /* 0x00009000001e7ab9 */ /* 0x000fe20000000800 */
[----:B------:R-:W-:Y:S01]  /*0e00*/  ISETP.GE.AND P2, PT, R23, RZ, PT ;  /* 0x000000ff1700720c */ /* 0x000fe20003f46270 */
[----:B------:R-:W-:Y:S01]  /*0e10*/  ULDC UR14, c[0x0][0x238] ;  /* 0x00008e00000e7ab9 */ /* 0x000fe20000000800 */
[----:B------:R-:W-:Y:S01]  /*0e20*/  ISETP.GE.AND P5, PT, R20, RZ, PT ;  /* 0x000000ff1400720c */ /* 0x000fe20003fa6270 */
[----:B------:R-:W1:Y:S01]  /*0e30*/  I2F.RP R7, R6 ;  /* 0x0000000600077306 */ /* 0x000e620000209400 */
[----:B------:R-:W-:Y:S01]  /*0e40*/  IABS R20, R30 ;  /* 0x0000001e00147213 */ /* 0x000fe20000000000 */
[----:B------:R-:W-:Y:S01]  /*0e50*/  ULDC UR18, c[0x0][0x238] ;  /* 0x00008e0000127ab9 */ /* 0x000fe20000000800 */
[----:B------:R-:W-:Y:S01]  /*0e60*/  IABS R35, R80 ;  /* 0x0000005000237213 */ /* 0x000fe20000000000 */
[----:B------:R-:W-:Y:S01]  /*0e70*/  ULDC UR22, c[0x0][0x238] ;  /* 0x00008e0000167ab9 */ /* 0x000fe20000000800 */
[----:B------:R-:W-:Y:S01]  /*0e80*/  IABS R38, R79 ;  /* 0x0000004f00267213 */ /* 0x000fe20000000000 */
[----:B------:R-:W-:Y:S01]  /*0e90*/  ULDC UR23, c[0x0][0x238] ;  /* 0x00008e0000177ab9 */ /* 0x000fe20000000800 */
[----:B------:R-:W-:Y:S01]  /*0ea0*/  IABS R36, R51 ;  /* 0x0000003300247213 */ /* 0x000fe20000000000 */
[----:B0-----:R-:W0:Y:S01]  /*0eb0*/  MUFU.RCP R3, R3 ;  /* 0x0000000300037308 */ /* 0x001e220000001000 */
[----:B------:R-:W-:Y:S01]  /*0ec0*/  ULDC UR26, c[0x0][0x238] ;  /* 0x00008e00001a7ab9 */ /* 0x000fe20000000800 */
[----:B------:R-:W-:Y:S01]  /*0ed0*/  ULDC UR27, c[0x0][0x238] ;  /* 0x00008e00001b7ab9 */ /* 0x000fe20000000800 */
[----:B------:R-:W-:Y:S01]  /*0ee0*/  ULDC UR20, c[0x0][0x238] ;  /* 0x00008e0000147ab9 */ /* 0x000fe20000000800 */
[----:B------:R-:W-:Y:S01]  /*0ef0*/  ULDC UR43, c[0x0][0x238] ;  /* 0x00008e00002b7ab9 */ /* 0x000fe20000000800 */
[----:B------:R-:W-:Y:S01]  /*0f00*/  UIMAD UR20, UR20, 0x34, URZ ;  /* 0x00000034141478a4 */ /* 0x000fe2000f8e023f */
[----:B------:R-:W-:Y:S01]  /*0f10*/  CS2R R134, SRZ ;  /* 0x0000000000867805 */ /* 0x000fe2000001ff00 */
[----:B------:R-:W-:Y:S01]  /*0f20*/  UIMAD UR43, UR43, 0x33, URZ ;  /* 0x000000332b2b78a4 */ /* 0x000fe2000f8e023f */
[----:B-1----:R-:W1:Y:S01]  /*0f30*/  MUFU.RCP R7, R7 ;  /* 0x0000000700077308 */ /* 0x002e620000001000 */
[----:B------:R-:W-:Y:S01]  /*0f40*/  ULDC UR21, c[0x0][0x238] ;  /* 0x00008e0000157ab9 */ /* 0x000fe20000000800 */
[----:B------:R-:W-:Y:S01]  /*0f50*/  ULDC UR9, c[0x0][0x238] ;  /* 0x00008e0000097ab9 */ /* 0x000fe20000000800 */
[----:B------:R-:W-:Y:S01]  /*0f60*/  ULDC UR29, c[0x0][0x238] ;  /* 0x00008e00001d7ab9 */ /* 0x000fe20000000800 */
[----:B------:R-:W-:Y:S01]  /*0f70*/  UIMAD UR9, UR9, 0x30, URZ ;  /* 0x00000030090978a4 */ /* 0x000fe2000f8e023f */
[----:B------:R-:W-:Y:S01]  /*0f80*/  CS2R R136, SRZ ;  /* 0x0000000000887805 */ /* 0x000fe2000001ff00 */
[----:B------:R-:W-:Y:S01]  /*0f90*/  UIMAD UR29, UR29, 0x2f, URZ ;  /* 0x0000002f1d1d78a4 */ /* 0x000fe2000f8e023f */
[----:B------:R-:W-:Y:S01]  /*0fa0*/  CS2R R138, SRZ ;  /* 0x00000000008a7805 */ /* 0x000fe2000001ff00 */
[----:B------:R-:W-:Y:S01]  /*0fb0*/  ULDC UR60, c[0x0][0x238] ;  /* 0x00008e00003c7ab9 */ /* 0x000fe20000000800 */
[----:B0-----:R-:W-:Y:S01]  /*0fc0*/  VIADD R8, R3, 0xffffffe ;  /* 0x0ffffffe03087836 */ /* 0x001fe20000000000 */
[----:B------:R-:W-:Y:S01]  /*0fd0*/  IABS R3, R2 ;  /* 0x0000000200037213 */ /* 0x000fe20000000000 */
[----:B------:R-:W-:Y:S01]  /*0fe0*/  ULDC UR19, c[0x0][0x238] ;  /* 0x00008e0000137ab9 */ /* 0x000fe20000000800 */
[----:B------:R-:W-:Y:S01]  /*0ff0*/  ULDC UR53, c[0x0][0x238] ;  /* 0x00008e0000357ab9 */ /* 0x000fe20000000800 */
[----:B------:R0:W2:Y:S01]  /*1000*/  F2I.FTZ.U32.TRUNC.NTZ R9, R8 ;  /* 0x0000000800097305 */ /* 0x0000a2000021f000 */
[----:B------:R-:W-:Y:S01]  /*1010*/  UIMAD UR19, UR19, 0x2d, URZ ;  /* 0x0000002d131378a4 */ /* 0x000fe2000f8e023f */
[----:B------:R-:W-:Y:S01]  /*1020*/  CS2R R140, SRZ ;  /* 0x00000000008c7805 */ /* 0x000fe2000001ff00 */
[----:B------:R-:W-:Y:S01]  /*1030*/  UIMAD UR53, UR53, 0x2c, URZ ;  /* 0x0000002c353578a4 */ /* 0x000fe2000f8e023f */
[----:B-1----:R-:W-:Y:S01]  /*1040*/  VIADD R10, R7, 0xffffffe ;  /* 0x0ffffffe070a7836 */ /* 0x002fe20000000000 */
[----:B------:R-:W-:Y:S01]  /*1050*/  ULDC UR45, c[0x0][0x238] ;  /* 0x00008e00002d7ab9 */ /* 0x000fe20000000800 */
[----:B------:R-:W-:Y:S01]  /*1060*/  ULDC UR38, c[0x0][0x238] ;  /* 0x00008e0000267ab9 */ /* 0x000fe20000000800 */
[----:B------:R-:W-:Y:S01]  /*1070*/  UIMAD UR45, UR45, 0x2b, URZ ;  /* 0x0000002b2d2d78a4 */ /* 0x000fe2000f8e023f */
[----:B------:R1:W3:Y:S01]  /*1080*/  F2I.FTZ.U32.TRUNC.NTZ R11, R10 ;  /* 0x0000000a000b7305 */ /* 0x0002e2000021f000 */
[----:B0-----:R-:W-:Y:S01]  /*1090*/  IMAD.MOV.U32 R8, RZ, RZ, RZ ;  /* 0x000000ffff087224 */ /* 0x001fe200078e00ff */
[----:B------:R-:W-:Y:S01]  /*10a0*/  UIMAD UR38, UR38, 0x2a, URZ ;  /* 0x0000002a262678a4 */ /* 0x000fe2000f8e023f */
[----:B------:R-:W-:Y:S01]  /*10b0*/  CS2R R142, SRZ ;  /* 0x00000000008e7805 */ /* 0x000fe2000001ff00 */
[----:B------:R-:W-:Y:S01]  /*10c0*/  ULDC UR17, c[0x0][0x238] ;  /* 0x00008e0000117ab9 */ /* 0x000fe20000000800 */
[----:B------:R-:W-:Y:S01]  /*10d0*/  ULDC UR49, c[0x0][0x238] ;  /* 0x00008e0000317ab9 */ /* 0x000fe20000000800 */
[----:B------:R-:W-:Y:S01]  /*10e0*/  UIMAD UR17, UR17, 0x29, URZ ;  /* 0x00000029111178a4 */ /* 0x000fe2000f8e023f */
[--C-:B--2---:R-:W-:Y:S01]  /*10f0*/  IMAD.MOV R13, RZ, RZ, -R9.reuse ;  /* 0x000000ffff0d7224 */ /* 0x104fe200078e0a09 */
[----:B------:R-:W-:Y:S01]  /*1100*/  UIMAD UR49, UR49, 0x28, URZ ;  /* 0x00000028313178a4 */ /* 0x000fe2000f8e023f */
[----:B-1----:R-:W-:Y:S01]  /*1110*/  IMAD.MOV.U32 R10, RZ, RZ, RZ ;  /* 0x000000ffff0a7224 */ /* 0x002fe200078e00ff */
[----:B------:R-:W-:Y:S01]  /*1120*/  ULDC UR37, c[0x0][0x238] ;  /* 0x00008e0000257ab9 */ /* 0x000fe20000000800 */
[----:B------:R-:W-:Y:S01]  /*1130*/  IMAD R13, R13, R12, RZ ;  /* 0x0000000c0d0d7224 */ /* 0x000fe200078e02ff */
[----:B------:R-:W-:Y:S01]  /*1140*/  UIMAD UR37, UR37, 0x27, URZ ;  /* 0x00000027252578a4 */ /* 0x000fe2000f8e023f */
[----:B------:R-:W-:Y:S01]  /*1150*/  CS2R R144, SRZ ;  /* 0x0000000000907805 */ /* 0x000fe2000001ff00 */
[----:B------:R-:W-:Y:S01]  /*1160*/  ULDC UR42, c[0x0][0x238] ;  /* 0x00008e00002a7ab9 */ /* 0x000fe20000000800 */
[----:B------:R-:W-:Y:S01]  /*1170*/  IMAD.HI.U32 R9, R9, R13, R8 ;  /* 0x0000000d09097227 */ /* 0x000fe200078e0008 */
[----:B------:R-:W-:Y:S01]  /*1180*/  IABS R8, R23 ;  /* 0x0000001700087213 */ /* 0x000fe20000000000 */
[----:B------:R-:W-:Y:S01]  /*1190*/  UIMAD UR42, UR42, 0x26, URZ ;  /* 0x000000262a2a78a4 */ /* 0x000fe2000f8e023f */
[----:B------:R-:W-:Y:S01]  /*11a0*/  IABS R23, R24 ;  /* 0x0000001800177213 */ /* 0x000fe20000000000 */
[----:B------:R-:W-:Y:S01]  /*11b0*/  IMAD.MOV.U32 R13, RZ, RZ, R3 ;  /* 0x000000ffff0d7224 */ /* 0x000fe200078e0003 */
[----:B------:R-:W-:Y:S01]  /*11c0*/  ULDC UR34, c[0x0][0x238] ;  /* 0x00008e0000227ab9 */ /* 0x000fe20000000800 */
[----:B---3--:R-:W-:Y:S01]  /*11d0*/  IMAD.MOV R7, RZ, RZ, -R11 ;  /* 0x000000ffff077224 */ /* 0x008fe200078e0a0b */
[----:B------:R-:W-:Y:S01]  /*11e0*/  UIMAD UR34, UR34, 0x25, URZ ;  /* 0x00000025222278a4 */ /* 0x000fe2000f8e023f */
[C---:B------:R-:W-:Y:S01]  /*11f0*/  IMAD.HI.U32 R3, R9.reuse, R13, RZ ;  /* 0x0000000d09037227 */ /* 0x040fe200078e00ff */
[----:B------:R-:W-:Y:S01]  /*1200*/  ULDC UR48, c[0x0][0x238] ;  /* 0x00008e0000307ab9 */ /* 0x000fe20000000800 */
[----:B------:R-:W-:Y:S01]  /*1210*/  ULDC UR13, c[0x0][0x238] ;  /* 0x00008e00000d7ab9 */ /* 0x000fe20000000800 */
[----:B------:R-:W-:Y:S01]  /*1220*/  ULDC UR55, c[0x0][0x238] ;  /* 0x00008e0000377ab9 */ /* 0x000fe20000000800 */
[----:B------:R-:W-:Y:S01]  /*1230*/  IMAD.HI.U32 R9, R9, R8, RZ ;  /* 0x0000000809097227 */ /* 0x000fe200078e00ff */
[----:B------:R-:W-:Y:S01]  /*1240*/  UIMAD UR13, UR13, 0x23, URZ ;  /* 0x000000230d0d78a4 */ /* 0x000fe2000f8e023f */
[----:B------:R-:W-:Y:S01]  /*1250*/  CS2R R146, SRZ ;  /* 0x0000000000927805 */ /* 0x000fe2000001ff00 */
[----:B------:R-:W-:Y:S01]  /*1260*/  UIMAD UR55, UR55, 0x22, URZ ;  /* 0x00000022373778a4 */ /* 0x000fe2000f8e023f */
[----:B------:R-:W-:Y:S01]  /*1270*/  IMAD.MOV R3, RZ, RZ, -R3 ;  /* 0x000000ffff037224 */ /* 0x000fe200078e0a03 */
[----:B------:R-:W-:Y:S01]  /*1280*/  ULDC UR51, c[0x0][0x238] ;  /* 0x00008e0000337ab9 */ /* 0x000fe20000000800 */
[----:B------:R-:W-:Y:S01]  /*1290*/  IMAD.MOV R9, RZ, RZ, -R9 ;  /* 0x000000ffff097224 */ /* 0x000fe200078e0a09 */
[----:B------:R-:W-:Y:S01]  /*12a0*/  UIMAD UR51, UR51, 0x21, URZ ;  /* 0x00000021333378a4 */ /* 0x000fe2000f8e023f */
[----:B------:R-:W-:Y:S01]  /*12b0*/  IMAD R7, R7, R6, RZ ;  /* 0x0000000607077224 */ /* 0x000fe200078e02ff */
[----:B------:R-:W-:Y:S01]  /*12c0*/  ULDC UR25, c[0x0][0x238] ;  /* 0x00008e0000197ab9 */ /* 0x000fe20000000800 */
[C---:B------:R-:W-:Y:S01]  /*12d0*/  IMAD R3, R12.reuse, R3, R13 ;  /* 0x000000030c037224 */ /* 0x040fe200078e020d */
[----:B------:R-:W-:Y:S01]  /*12e0*/  IABS R13, R19 ;  /* 0x00000013000d7213 */ /* 0x000fe20000000000 */
[C---:B------:R-:W-:Y:S01]  /*12f0*/  IMAD R8, R12.reuse, R9, R8 ;  /* 0x000000090c087224 */ /* 0x040fe200078e0208 */
[----:B------:R-:W-:Y:S01]  /*1300*/  USHF.L.U32 UR25, UR25, 0x5, URZ ;  /* 0x0000000519197899 */ /* 0x000fe2000800063f */
[----:B------:R-:W-:Y:S01]  /*1310*/  IMAD.HI.U32 R7, R11, R7, R10 ;  /* 0x000000070b077227 */ /* 0x000fe200078e000a */
[C---:B------:R-:W-:Y:S01]  /*1320*/  ISETP.GT.U32.AND P0, PT, R12.reuse, R3, PT ;  /* 0x000000030c00720c */ /* 0x040fe20003f04070 */
[----:B------:R-:W-:Y:S01]  /*1330*/  ULDC UR33, c[0x0][0x238] ;  /* 0x00008e0000217ab9 */ /* 0x000fe20000000800 */
[----:B------:R-:W-:Y:S01]  /*1340*/  ISETP.GT.U32.AND P1, PT, R12, R8, PT ;  /* 0x000000080c00720c */ /* 0x000fe20003f24070 */
[----:B------:R-:W-:Y:S01]  /*1350*/  IMAD.MOV.U32 R11, RZ, RZ, R14 ;  /* 0x000000ffff0b7224 */ /* 0x000fe200078e000e */
[----:B------:R-:W-:Y:S01]  /*1360*/  IABS R14, R16 ;  /* 0x00000010000e7213 */ /* 0x000fe20000000000 */
[C---:B------:R-:W-:Y:S01]  /*1370*/  IMAD.HI.U32 R10, R7.reuse, R13, RZ ;  /* 0x0000000d070a7227 */ /* 0x040fe200078e00ff */
[----:B------:R-:W-:Y:S01]  /*1380*/  UIMAD UR33, UR33, 0x1f, URZ ;  /* 0x0000001f212178a4 */ /* 0x000fe2000f8e023f */
[----:B------:R-:W-:Y:S01]  /*1390*/  CS2R R148, SRZ ;  /* 0x0000000000947805 */ /* 0x000fe2000001ff00 */
[----:B------:R-:W-:Y:S01]  /*13a0*/  ULDC UR41, c[0x0][0x238] ;  /* 0x00008e0000297ab9 */ /* 0x000fe20000000800 */
[----:B------:R-:W-:Y:S01]  /*13b0*/  IMAD.HI.U32 R9, R7, R11, RZ ;  /* 0x0000000b07097227 */ /* 0x000fe200078e00ff */
[----:B------:R-:W-:Y:S01]  /*13c0*/  UIMAD UR41, UR41, 0x1e, URZ ;  /* 0x0000001e292978a4 */ /* 0x000fe2000f8e023f */
[----:B------:R-:W-:Y:S01]  /*13d0*/  CS2R R150, SRZ ;  /* 0x0000000000967805 */ /* 0x000fe2000001ff00 */
[----:B------:R-:W-:Y:S01]  /*13e0*/  ULDC UR47, c[0x0][0x238] ;  /* 0x00008e00002f7ab9 */ /* 0x000fe20000000800 */
[----:B------:R-:W-:Y:S01]  /*13f0*/  IMAD.MOV R9, RZ, RZ, -R9 ;  /* 0x000000ffff097224 */ /* 0x000fe200078e0a09 */
[----:B------:R-:W-:Y:S01]  /*1400*/  UIMAD UR47, UR47, 0x1d, URZ ;  /* 0x0000001d2f2f78a4 */ /* 0x000fe2000f8e023f */
[----:B------:R-:W-:Y:S01]  /*1410*/  IMAD.MOV R10, RZ, RZ, -R10 ;  /* 0x000000ffff0a7224 */ /* 0x000fe200078e0a0a */
[----:B------:R-:W-:Y:S01]  /*1420*/  ULDC UR15, c[0x0][0x238] ;  /* 0x00008e00000f7ab9 */ /* 0x000fe20000000800 */
[C---:B------:R-:W-:Y:S01]  /*1430*/  IMAD R9, R6.reuse, R9, R11 ;  /* 0x0000000906097224 */ /* 0x040fe200078e020b */
[----:B------:R-:W-:Y:S01]  /*1440*/  UIMAD UR15, UR15, 0x1c, URZ ;  /* 0x0000001c0f0f78a4 */ /* 0x000fe2000f8e023f */
[--C-:B------:R-:W-:Y:S01]  /*1450*/  @!P0 IMAD.IADD R3, R3, 0x1, -R12.reuse ;  /* 0x0000000103038824 */ /* 0x100fe200078e0a0c */
[----:B------:R-:W-:Y:S01]  /*1460*/  ULDC UR31, c[0x0][0x238] ;  /* 0x00008e00001f7ab9 */ /* 0x000fe20000000800 */
[C---:B------:R-:W-:Y:S01]  /*1470*/  IMAD R11, R6.reuse, R10, R13 ;  /* 0x0000000a060b7224 */ /* 0x040fe200078e020d */
[----:B------:R-:W-:Y:S01]  /*1480*/  ISETP.GT.U32.AND P3, PT, R6, R9, PT ;  /* 0x000000090600720c */ /* 0x000fe20003f64070 */
[----:B------:R-:W-:Y:S01]  /*1490*/  @!P1 IMAD.IADD R8, R8, 0x1, -R12 ;  /* 0x0000000108089824 */ /* 0x000fe200078e0a0c */
[----:B------:R-:W-:Y:S01]  /*14a0*/  ISETP.GT.U32.AND P1, PT, R12, R3, PT ;  /* 0x000000030c00720c */ /* 0x000fe20003f24070 */
[----:B------:R-:W-:Y:S01]  /*14b0*/  IMAD.HI.U32 R10, R7, R14, RZ ;  /* 0x0000000e070a7227 */ /* 0x000fe200078e00ff */
[----:B------:R-:W-:Y:S01]  /*14c0*/  ISETP.GT.U32.AND P0, PT, R6, R11, PT ;  /* 0x0000000b0600720c */ /* 0x000fe20003f04070 */
[----:B------:R-:W-:Y:S01]  /*14d0*/  UIMAD UR31, UR31, 0x1b, URZ ;  /* 0x0000001b1f1f78a4 */ /* 0x000fe2000f8e023f */
[----:B------:R-:W-:Y:S01]  /*14e0*/  ISETP.GT.U32.AND P4, PT, R12, R8, PT ;  /* 0x000000080c00720c */ /* 0x000fe20003f84070 */
[----:B------:R-:W-:Y:S01]  /*14f0*/  IMAD.MOV R13, RZ, RZ, -R10 ;  /* 0x000000ffff0d7224 */ /* 0x000fe200078e0a0a */
[----:B------:R-:W-:Y:S01]  /*1500*/  ULDC UR35, c[0x0][0x238] ;  /* 0x00008e0000237ab9 */ /* 0x000fe20000000800 */
[----:B------:R-:W-:Y:S01]  /*1510*/  ULDC UR39, c[0x0][0x238] ;  /* 0x00008e0000277ab9 */ /* 0x000fe20000000800 */
[----:B------:R-:W-:Y:S01]  /*1520*/  UIMAD UR35, UR35, 0x1a, URZ ;  /* 0x0000001a232378a4 */ /* 0x000fe2000f8e023f */
[C---:B------:R-:W-:Y:S01]  /*1530*/  IMAD R10, R6.reuse, R13, R14 ;  /* 0x0000000d060a7224 */ /* 0x040fe200078e020e */
[----:B------:R-:W-:Y:S01]  /*1540*/  IABS R13, R15 ;  /* 0x0000000f000d7213 */ /* 0x000fe20000000000 */
[----:B------:R-:W-:Y:S01]  /*1550*/  @!P3 IMAD.IADD R9, R9, 0x1, -R6 ;  /* 0x000000010909b824 */ /* 0x000fe200078e0a06 */
[----:B------:R-:W-:Y:S01]  /*1560*/  UIMAD UR39, UR39, 0x19, URZ ;  /* 0x00000019272778a4 */ /* 0x000fe2000f8e023f */
[----:B------:R-:W-:Y:S01]  /*1570*/  @!P1 IMAD.IADD R3, R3, 0x1, -R12 ;  /* 0x0000000103039824 */ /* 0x000fe200078e0a0c */
[----:B------:R-:W-:Y:S01]  /*1580*/  ISETP.GE.AND P1, PT, R19, RZ, PT ;  /* 0x000000ff1300720c */ /* 0x000fe20003f26270 */
[----:B------:R-:W-:Y:S01]  /*1590*/  @!P0 IMAD.IADD R11, R11, 0x1, -R6 ;  /* 0x000000010b0b8824 */ /* 0x000fe200078e0a06 */
[----:B------:R-:W-:Y:S01]  /*15a0*/  ISETP.GT.U32.AND P3, PT, R6, R9, PT ;  /* 0x000000090600720c */ /* 0x000fe20003f64070 */
[----:B------:R-:W-:Y:S01]  /*15b0*/  @!P4 IMAD.IADD R8, R8, 0x1, -R12 ;  /* 0x000000010808c824 */ /* 0x000fe200078e0a0c */
[----:B------:R-:W-:Y:S01]  /*15c0*/  ISETP.GE.AND P4, PT, R16, RZ, PT ;  /* 0x000000ff1000720c */ /* 0x000fe20003f86270 */
[----:B------:R-:W-:Y:S01]  /*15d0*/  @!P6 IMAD.MOV R3, RZ, RZ, -R3 ;  /* 0x000000ffff03e224 */ /* 0x000fe200078e0a03 */
[----:B------:R-:W-:Y:S01]  /*15e0*/  ISETP.NE.AND P6, PT, R4, RZ, PT ;  /* 0x000000ff0400720c */ /* 0x000fe20003fc5270 */
[----:B------:R-:W-:Y:S01]  /*15f0*/  @!P2 IMAD.MOV R8, RZ, RZ, -R8 ;  /* 0x000000ffff08a224 */ /* 0x000fe200078e0a08 */
[----:B------:R-:W-:Y:S01]  /*1600*/  LOP3.LUT R4, RZ, R4, RZ, 0x33, !PT ;  /* 0x00000004ff047212 */ /* 0x000fe200078e33ff */
[----:B------:R-:W-:Y:S01]  /*1610*/  ULDC UR8, c[0x0][0x238] ;  /* 0x00008e0000087ab9 */ /* 0x000fe20000000800 */
[----:B------:R-:W-:Y:S01]  /*1620*/  ISETP.GT.U32.AND P0, PT, R6, R11, PT ;  /* 0x0000000b0600720c */ /* 0x000fe20003f04070 */
[----:B------:R-:W-:Y:S01]  /*1630*/  UIMAD UR8, UR8, 0x18, URZ ;  /* 0x00000018080878a4 */ /* 0x000fe2000f8e023f */
[C---:B------:R-:W-:Y:S01]  /*1640*/  SEL R3, R4.reuse, R3, !P6 ;  /* 0x0000000304037207 */ /* 0x040fe20007000000 */
[----:B------:R-:W-:Y:S01]  /*1650*/  ULDC UR5, c[0x0][0x238] ;  /* 0x00008e0000057ab9 */ /* 0x000fe20000000800 */
[----:B------:R-:W-:Y:S01]  /*1660*/  SEL R4, R4, R8, !P6 ;  /* 0x0000000804047207 */ /* 0x000fe20007000000 */
[----:B------:R-:W-:Y:S01]  /*1670*/  IMAD.HI.U32 R8, R7, R13, RZ ;  /* 0x0000000d07087227 */ /* 0x000fe200078e00ff */
[----:B------:R-:W-:Y:S01]  /*1680*/  IABS R16, R17 ;  /* 0x0000001100107213 */ /* 0x000fe20000000000 */
[----:B------:R-:W-:Y:S01]  /*1690*/  UIMAD UR5, UR5, 0x17, URZ ;  /* 0x00000017050578a4 */ /* 0x000fe2000f8e023f */
[----:B------:R-:W-:Y:S01]  /*16a0*/  ISETP.GT.U32.AND P6, PT, R6, R10, PT ;  /* 0x0000000a0600720c */ /* 0x000fe20003fc4070 */
[----:B------:R-:W-:Y:S01]  /*16b0*/  IMAD.MOV R14, RZ, RZ, -R8 ;  /* 0x000000ffff0e7224 */ /* 0x000fe200078e0a08 */
[----:B------:R-:W-:Y:S01]  /*16c0*/  ISETP.GE.AND P2, PT, R15, RZ, PT ;  /* 0x000000ff0f00720c */ /* 0x000fe20003f46270 */
[----:B------:R-:W-:Y:S01]  /*16d0*/  IMAD.HI.U32 R8, R7, R16, RZ ;  /* 0x0000001007087227 */ /* 0x000fe200078e00ff */
[----:B------:R-:W-:Y:S01]  /*16e0*/  IABS R15, R18 ;  /* 0x00000012000f7213 */ /* 0x000fe20000000000 */
[----:B------:R-:W-:Y:S01]  /*16f0*/  ULDC UR61, c[0x0][0x238] ;  /* 0x00008e00003d7ab9 */ /* 0x000fe20000000800 */
[----:B------:R-:W-:Y:S01]  /*1700*/  ULDC UR12, c[0x0][0x238] ;  /* 0x00008e00000c7ab9 */ /* 0x000fe20000000800 */
[--C-:B------:R-:W-:Y:S01]  /*1710*/  @!P3 IMAD.IADD R9, R9, 0x1, -R6.reuse ;  /* 0x000000010909b824 */ /* 0x100fe200078e0a06 */
[----:B------:R-:W-:Y:S01]  /*1720*/  ISETP.GE.AND P3, PT, R18, RZ, PT ;  /* 0x000000ff1200720c */ /* 0x000fe20003f66270 */
[----:B------:R-:W-:Y:S01]  /*1730*/  @!P0 IMAD.IADD R11, R11, 0x1, -R6 ;  /* 0x000000010b0b8824 */ /* 0x000fe200078e0a06 */
[----:B------:R-:W-:Y:S01]  /*1740*/  ISETP.GE.AND P0, PT, R17, RZ, PT ;  /* 0x000000ff1100720c */ /* 0x000fe20003f06270 */
[----:B------:R-:W-:Y:S01]  /*1750*/  IMAD.MOV R17, RZ, RZ, -R8 ;  /* 0x000000ffff117224 */ /* 0x000fe200078e0a08 */
[----:B------:R-:W-:Y:S01]  /*1760*/  IABS R18, R22 ;  /* 0x0000001600127213 */ /* 0x000fe20000000000 */
[----:B------:R-:W-:Y:S01]  /*1770*/  IMAD R13, R6, R14, R13 ;  /* 0x0000000e060d7224 */ /* 0x000fe200078e020d */
[----:B------:R-:W-:Y:S01]  /*1780*/  UIMAD UR61, UR61, 0x16, URZ ;  /* 0x000000163d3d78a4 */ /* 0x000fe2000f8e023f */
[----:B------:R-:W-:Y:S01]  /*1790*/  IMAD.MOV.U32 R8, RZ, RZ, R9 ;  /* 0x000000ffff087224 */ /* 0x000fe200078e0009 */
[----:B------:R-:W-:Y:S01]  /*17a0*/  UIMAD UR12, UR12, 0x15, URZ ;  /* 0x000000150c0c78a4 */ /* 0x000fe2000f8e023f */
[C---:B------:R-:W-:Y:S01]  /*17b0*/  IMAD.HI.U32 R12, R7.reuse, R15, RZ ;  /* 0x0000000f070c7227 */ /* 0x040fe200078e00ff */
[----:B------:R-:W-:Y:S01]  /*17c0*/  ULDC UR16, c[0x0][0x238] ;  /* 0x00008e0000107ab9 */ /* 0x000fe20000000800 */
[----:B------:R-:W-:Y:S01]  /*17d0*/  ULDC UR59, c[0x0][0x238] ;  /* 0x00008e00003b7ab9 */ /* 0x000fe20000000800 */
[----:B------:R-:W-:Y:S01]  /*17e0*/  UIMAD UR16, UR16, 0x14, URZ ;  /* 0x00000014101078a4 */ /* 0x000fe2000f8e023f */
[----:B------:R-:W-:Y:S01]  /*17f0*/  @!P6 IMAD.IADD R10, R10, 0x1, -R6 ;  /* 0x000000010a0ae824 */ /* 0x000fe200078e0a06 */
[----:B------:R-:W-:Y:S01]  /*1800*/  UIMAD UR59, UR59, 0x13, URZ ;  /* 0x000000133b3b78a4 */ /* 0x000fe2000f8e023f */
[----:B------:R-:W-:Y:S01]  /*1810*/  @!P5 IMAD.MOV R8, RZ, RZ, -R8 ;  /* 0x000000ffff08d224 */ /* 0x000fe200078e0a08 */
[C---:B------:R-:W-:Y:S01]  /*1820*/  ISETP.GT.U32.AND P5, PT, R6.reuse, R13, PT ;  /* 0x0000000d0600720c */ /* 0x040fe20003fa4070 */
[----:B------:R-:W-:Y:S01]  /*1830*/  IMAD.MOV R12, RZ, RZ, -R12 ;  /* 0x000000ffff0c7224 */ /* 0x000fe200078e0a0c */
[C---:B------:R-:W-:Y:S01]  /*1840*/  ISETP.GT.U32.AND P6, PT, R6.reuse, R10, PT ;  /* 0x0000000a0600720c */ /* 0x040fe20003fc4070 */
[----:B------:R-:W-:Y:S01]  /*1850*/  IMAD.HI.U32 R14, R7, R18, RZ ;  /* 0x00000012070e7227 */ /* 0x000fe200078e00ff */
[----:B------:R-:W-:Y:S01]  /*1860*/  ULDC UR54, c[0x0][0x238] ;  /* 0x00008e0000367ab9 */ /* 0x000fe20000000800 */
[----:B------:R-:W-:Y:S01]  /*1870*/  ULDC UR52, c[0x0][0x238] ;  /* 0x00008e0000347ab9 */ /* 0x000fe20000000800 */
[----:B------:R-:W-:Y:S01]  /*1880*/  UIMAD UR54, UR54, 0x12, URZ ;  /* 0x00000012363678a4 */ /* 0x000fe2000f8e023f */
[----:B------:R-:W-:Y:S01]  /*1890*/  IMAD.MOV.U32 R9, RZ, RZ, R11 ;  /* 0x000000ffff097224 */ /* 0x000fe200078e000b */
[----:B------:R-:W-:Y:S01]  /*18a0*/  UIMAD UR52, UR52, 0x11, URZ ;  /* 0x00000011343478a4 */ /* 0x000fe2000f8e023f */
[C---:B------:R-:W-:Y:S01]  /*18b0*/  IMAD R12, R6.reuse, R12, R15 ;  /* 0x0000000c060c7224 */ /* 0x040fe200078e020f */
[----:B------:R-:W-:Y:S01]  /*18c0*/  ULDC UR50, c[0x0][0x238] ;  /* 0x00008e0000327ab9 */ /* 0x000fe20000000800 */
[----:B------:R-:W-:Y:S01]  /*18d0*/  IMAD.MOV R11, RZ, RZ, -R14 ;  /* 0x000000ffff0b7224 */ /* 0x000fe200078e0a0e */
[----:B------:R-:W-:Y:S01]  /*18e0*/  USHF.L.U32 UR50, UR50, 0x4, URZ ;  /* 0x0000000432327899 */ /* 0x000fe2000800063f */
[----:B------:R-:W-:Y:S01]  /*18f0*/  @!P1 IMAD.MOV R9, RZ, RZ, -R9 ;  /* 0x000000ffff099224 */ /* 0x000fe200078e0a09 */
[C---:B------:R-:W-:Y:S01]  /*1900*/  ISETP.GT.U32.AND P1, PT, R6.reuse, R12, PT ;  /* 0x0000000c0600720c */ /* 0x040fe20003f24070 */
[C---:B------:R-:W-:Y:S01]  /*1910*/  IMAD R14, R6.reuse, R11, R18 ;  /* 0x0000000b060e7224 */ /* 0x040fe200078e0212 */
[----:B------:R-:W-:Y:S01]  /*1920*/  ULDC UR24, c[0x0][0x238] ;  /* 0x00008e0000187ab9 */ /* 0x000fe20000000800 */
[C---:B------:R-:W-:Y:S01]  /*1930*/  IMAD R15, R6.reuse, R17, R16 ;  /* 0x00000011060f7224 */ /* 0x040fe200078e0210 */
[----:B------:R-:W-:Y:S01]  /*1940*/  IABS R17, R32 ;  /* 0x0000002000117213 */ /* 0x000fe20000000000 */
[--C-:B------:R-:W-:Y:S01]  /*1950*/  @!P5 IMAD.IADD R13, R13, 0x1, -R6.reuse ;  /* 0x000000010d0dd824 */ /* 0x100fe200078e0a06 */
[----:B------:R-:W-:Y:S01]  /*1960*/  ISETP.GT.U32.AND P5, PT, R6, R14, PT ;  /* 0x0000000e0600720c */ /* 0x000fe20003fa4070 */
[----:B------:R-:W-:Y:S01]  /*1970*/  @!P6 IMAD.IADD R10, R10, 0x1, -R6 ;  /* 0x000000010a0ae824 */ /* 0x000fe200078e0a06 */
[----:B------:R-:W-:Y:S01]  /*1980*/  ISETP.GT.U32.AND P6, PT, R6, R15, PT ;  /* 0x0000000f0600720c */ /* 0x000fe20003fc4070 */
[----:B------:R-:W-:Y:S01]  /*1990*/  IMAD.HI.U32 R11, R7, R17, RZ ;  /* 0x00000011070b7227 */ /* 0x000fe200078e00ff */
[----:B------:R-:W-:Y:S01]  /*19a0*/  IABS R16, R21 ;  /* 0x0000001500107213 */ /* 0x000fe20000000000 */
[----:B------:R-:W-:-:S02]  /*19b0*/  UIMAD UR24, UR24, 0xf, URZ ;  /* 0x0000000f181878a4 */ /* 0x000fc4000f8e023f */
[----:B------:R-:W-:Y:S01]  /*19c0*/  @!P1 IMAD.IADD R12, R12, 0x1, -R6 ;  /* 0x000000010c0c9824 */ /* 0x000fe200078e0a06 */
[C---:B------:R-:W-:Y:S01]  /*19d0*/  ISETP.GT.U32.AND P1, PT, R6.reuse, R13, PT ;  /* 0x0000000d0600720c */ /* 0x040fe20003f24070 */
[----:B------:R-:W-:Y:S01]  /*19e0*/  IMAD.MOV.U32 R18, RZ, RZ, R16 ;  /* 0x000000ffff127224 */ /* 0x000fe200078e0010 */
[----:B------:R-:W-:Y:S01]  /*19f0*/  ULDC UR28, c[0x0][0x238] ;  /* 0x00008e00001c7ab9 */ /* 0x000fe20000000800 */
[----:B------:R-:W-:Y:S01]  /*1a00*/  @!P4 IMAD.MOV R10, RZ, RZ, -R10 ;  /* 0x000000ffff0ac224 */ /* 0x000fe200078e0a0a */
[----:B------:R-:W-:Y:S01]  /*1a10*/  ISETP.GT.U32.AND P4, PT, R6, R12, PT ;  /* 0x0000000c0600720c */ /* 0x000fe20003f84070 */
[----:B------:R-:W-:Y:S01]  /*1a20*/  @!P5 IMAD.IADD R14, R14, 0x1, -R6 ;  /* 0x000000010e0ed824 */ /* 0x000fe200078e0a06 */
[----:B------:R-:W-:Y:S01]  /*1a30*/  UIMAD UR28, UR28, 0xe, URZ ;  /* 0x0000000e1c1c78a4 */ /* 0x000fe2000f8e023f */
[----:B------:R-:W-:Y:S01]  /*1a40*/  IMAD.MOV R11, RZ, RZ, -R11 ;  /* 0x000000ffff0b7224 */ /* 0x000fe200078e0a0b */
[----:B------:R-:W-:Y:S01]  /*1a50*/  ULDC UR32, c[0x0][0x238] ;  /* 0x00008e0000207ab9 */ /* 0x000fe20000000800 */
[----:B------:R-:W-:Y:S01]  /*1a60*/  IMAD.HI.U32 R16, R7, R18, RZ ;  /* 0x0000001207107227 */ /* 0x000fe200078e00ff */
[----:B------:R-:W-:Y:S01]  /*1a70*/  ISETP.GT.U32.AND P5, PT, R6, R14, PT ;  /* 0x0000000e0600720c */ /* 0x000fe20003fa4070 */
[----:B------:R-:W-:-:S02]  /*1a80*/  UIMAD UR32, UR32, 0xd, URZ ;  /* 0x0000000d202078a4 */ /* 0x000fc4000f8e023f */
[----:B------:R-:W-:Y:S01]  /*1a90*/  @!P6 IMAD.IADD R15, R15, 0x1, -R6 ;  /* 0x000000010f0fe824 */ /* 0x000fe200078e0a06 */
[----:B------:R-:W-:Y:S01]  /*1aa0*/  ULDC UR36, c[0x0][0x238] ;  /* 0x00008e0000247ab9 */ /* 0x000fe20000000800 */
[C---:B------:R-:W-:Y:S01]  /*1ab0*/  IMAD R17, R6.reuse, R11, R17 ;  /* 0x0000000b06117224 */ /* 0x040fe200078e0211 */
[----:B------:R-:W-:Y:S01]  /*1ac0*/  UIMAD UR36, UR36, 0xc, URZ ;  /* 0x0000000c242478a4 */ /* 0x000fe2000f8e023f */
[----:B------:R-:W-:Y:S01]  /*1ad0*/  IMAD.MOV R19, RZ, RZ, -R16 ;  /* 0x000000ffff137224 */ /* 0x000fe200078e0a10 */
[C---:B------:R-:W-:Y:S01]  /*1ae0*/  ISETP.GT.U32.AND P6, PT, R6.reuse, R15, PT ;  /* 0x0000000f0600720c */ /* 0x040fe20003fc4070 */
[----:B------:R-:W-:Y:S01]  /*1af0*/  IMAD.HI.U32 R11, R7, R20, RZ ;  /* 0x00000014070b7227 */ /* 0x000fe200078e00ff */
[----:B------:R-:W-:Y:S01]  /*1b00*/  ULDC UR40, c[0x0][0x238] ;  /* 0x00008e0000287ab9 */ /* 0x000fe20000000800 */
[----:B------:R-:W-:Y:S01]  /*1b10*/  ULDC UR44, c[0x0][0x238] ;  /* 0x00008e00002c7ab9 */ /* 0x000fe20000000800 */
[----:B------:R-:W-:Y:S01]  /*1b20*/  UIMAD UR40, UR40, 0xb, URZ ;  /* 0x0000000b282878a4 */ /* 0x000fe2000f8e023f */
[----:B------:R-:W-:Y:S01]  /*1b30*/  IMAD R16, R6, R19, R18 ;  /* 0x0000001306107224 */ /* 0x000fe200078e0212 */
[----:B------:R-:W-:Y:S01]  /*1b40*/  IABS R18, R25 ;  /* 0x0000001900127213 */ /* 0x000fe20000000000 */
[----:B------:R-:W-:Y:S01]  /*1b50*/  IMAD.MOV R11, RZ, RZ, -R11 ;  /* 0x000000ffff0b7224 */ /* 0x000fe200078e0a0b */
[----:B------:R-:W-:Y:S01]  /*1b60*/  UIMAD UR44, UR44, 0xa, URZ ;  /* 0x0000000a2c2c78a4 */ /* 0x000fe2000f8e023f */
[----:B------:R-:W-:Y:S01]  /*1b70*/  @!P4 IMAD.IADD R12, R12, 0x1, -R6 ;  /* 0x000000010c0cc824 */ /* 0x000fe200078e0a06 */
[C---:B------:R-:W-:Y:S01]  /*1b80*/  ISETP.GT.U32.AND P4, PT, R6.reuse, R16, PT ;  /* 0x000000100600720c */ /* 0x040fe20003f84070 */
[----:B------:R-:W-:Y:S01]  /*1b90*/  IMAD R19, R6, R11, R20 ;  /* 0x0000000b06137224 */ /* 0x000fe200078e0214 */
[----:B------:R-:W-:Y:S01]  /*1ba0*/  ULDC UR46, c[0x0][0x238] ;  /* 0x00008e00002e7ab9 */ /* 0x000fe20000000800 */
[--C-:B------:R-:W-:Y:S01]  /*1bb0*/  @!P5 IMAD.IADD R14, R14, 0x1, -R6.reuse ;  /* 0x000000010e0ed824 */ /* 0x100fe200078e0a06 */
[----:B------:R-:W-:Y:S01]  /*1bc0*/  USHF.L.U32 UR46, UR46, 0x3, URZ ;  /* 0x000000032e2e7899 */ /* 0x000fe2000800063f */
[----:B------:R-:W-:Y:S01]  /*1bd0*/  @!P6 IMAD.IADD R15, R15, 0x1, -R6 ;  /* 0x000000010f0fe824 */ /* 0x000fe200078e0a06 */
[----:B------:R-:W-:Y:S01]  /*1be0*/  ISETP.GT.U32.AND P5, PT, R6, R19, PT ;  /* 0x000000130600720c */ /* 0x000fe20003fa4070 */
[----:B------:R-:W-:Y:S01]  /*1bf0*/  IMAD.HI.U32 R11, R7, R18, RZ ;  /* 0x00000012070b7227 */ /* 0x000fe200078e00ff */
[----:B------:R-:W-:-:S02]  /*1c00*/  ISETP.GE.AND P6, PT, R22, RZ, PT ;  /* 0x000000ff1600720c */ /* 0x000fc40003fc6270 */
[----:B------:R-:W-:Y:S01]  /*1c10*/  IABS R22, R26 ;  /* 0x0000001a00167213 */ /* 0x000fe20000000000 */
[--C-:B------:R-:W-:Y:S01]  /*1c20*/  @!P1 IMAD.IADD R13, R13, 0x1, -R6.reuse ;  /* 0x000000010d0d9824 */ /* 0x100fe200078e0a06 */
[----:B------:R-:W-:Y:S01]  /*1c30*/  ISETP.GT.U32.AND P1, PT, R6, R17, PT ;  /* 0x000000110600720c */ /* 0x000fe20003f24070 */
[----:B------:R-:W-:Y:S02]  /*1c40*/  IMAD.MOV R11, RZ, RZ, -R11 ;  /* 0x000000ffff0b7224 */ /* 0x000fe400078e0a0b */
[----:B------:R-:W-:Y:S01]  /*1c50*/  @!P4 IMAD.IADD R16, R16, 0x1, -R6 ;  /* 0x000000011010c824 */ /* 0x000fe200078e0a06 */
[----:B------:R-:W-:Y:S01]  /*1c60*/  ISETP.GE.AND P4, PT, R21, RZ, PT ;  /* 0x000000ff1500720c */ /* 0x000fe20003f86270 */
[C---:B------:R-:W-:Y:S02]  /*1c70*/  IMAD R18, R6.reuse, R11, R18 ;  /* 0x0000000b06127224 */ /* 0x040fe400078e0212 */
[----:B------:R-:W-:Y:S01]  /*1c80*/  @!P5 IMAD.IADD R19, R19, 0x1, -R6 ;  /* 0x000000011313d824 */ /* 0x000fe200078e0a06 */
[----:B------:R-:W-:Y:S01]  /*1c90*/  ISETP.GT.U32.AND P5, PT, R6, R16, PT ;  /* 0x000000100600720c */ /* 0x000fe20003fa4070 */
[----:B------:R-:W-:-:S04]  /*1ca0*/  IMAD.HI.U32 R20, R7, R22, RZ ;  /* 0x0000001607147227 */ /* 0x000fc800078e00ff */
[----:B------:R-:W-:Y:S01]  /*1cb0*/  @!P6 IMAD.MOV R14, RZ, RZ, -R14 ;  /* 0x000000ffff0ee224 */ /* 0x000fe200078e0a0e */
[----:B------:R-:W-:Y:S01]  /*1cc0*/  ISETP.GT.U32.AND P6, PT, R6, R18, PT ;  /* 0x000000120600720c */ /* 0x000fe20003fc4070 */
[----:B------:R-:W-:-:S04]  /*1cd0*/  IMAD.HI.U32 R21, R7, R23, RZ ;  /* 0x0000001707157227 */ /* 0x000fc800078e00ff */
[----:B------:R-:W-:Y:S02]  /*1ce0*/  IMAD.MOV.U32 R11, RZ, RZ, R15 ;  /* 0x000000ffff0b7224 */ /* 0x000fe400078e000f */
[----:B------:R-:W-:Y:S02]  /*1cf0*/  IMAD.MOV R15, RZ, RZ, -R20 ;  /* 0x000000ffff0f7224 */ /* 0x000fe400078e0a14 */
[----:B------:R-:W-:Y:S01]  /*1d00*/  @!P1 IMAD.IADD R17, R17, 0x1, -R6 ;  /* 0x0000000111119824 */ /* 0x000fe200078e0a06 */
[----:B------:R-:W-:Y:S01]  /*1d10*/  ISETP.GE.AND P1, PT, R32, RZ, PT ;  /* 0x000000ff2000720c */ /* 0x000fe20003f26270 */
[----:B------:R-:W-:Y:S01]  /*1d20*/  IMAD.MOV R20, RZ, RZ, -R21 ;  /* 0x000000ffff147224 */ /* 0x000fe200078e0a15 */
[----:B------:R-:W-:Y:S01]  /*1d30*/  IABS R32, R81 ;  /* 0x0000005100207213 */ /* 0x000fe20000000000 */
[C---:B------:R-:W-:Y:S02]  /*1d40*/  IMAD R21, R6.reuse, R15, R22 ;  /* 0x0000000f06157224 */ /* 0x040fe400078e0216 */
[----:B------:R-:W-:Y:S01]  /*1d50*/  @!P2 IMAD.MOV R13, RZ, RZ, -R13 ;  /* 0x000000ffff0da224 */ /* 0x000fe200078e0a0d */
[C---:B------:R-:W-:Y:S01]  /*1d60*/  ISETP.GT.U32.AND P2, PT, R6.reuse, R17, PT ;  /* 0x000000110600720c */ /* 0x040fe20003f44070 */
[----:B------:R-:W-:Y:S01]  /*1d70*/  IMAD R20, R6, R20, R23 ;  /* 0x0000001406147224 */ /* 0x000fe200078e0217 */
[----:B------:R-:W-:Y:S01]  /*1d80*/  IABS R23, R29 ;  /* 0x0000001d00177213 */ /* 0x000fe20000000000 */
[--C-:B------:R-:W-:Y:S01]  /*1d90*/  @!P5 IMAD.IADD R16, R16, 0x1, -R6.reuse ;  /* 0x000000011010d824 */ /* 0x100fe200078e0a06 */
[----:B------:R-:W-:Y:S01]  /*1da0*/  ISETP.GT.U32.AND P5, PT, R6, R21, PT ;  /* 0x000000150600720c */ /* 0x000fe20003fa4070 */
[----:B------:R-:W-:Y:S01]  /*1db0*/  @!P6 IMAD.IADD R18, R18, 0x1, -R6 ;  /* 0x000000011212e824 */ /* 0x000fe200078e0a06 */
[C---:B------:R-:W-:Y:S01]  /*1dc0*/  ISETP.GT.U32.AND P6, PT, R6.reuse, R20, PT ;  /* 0x000000140600720c */ /* 0x040fe20003fc4070 */
[----:B------:R-:W-:Y:S01]  /*1dd0*/  @!P3 IMAD.MOV R12, RZ, RZ, -R12 ;  /* 0x000000ffff0cb224 */ /* 0x000fe200078e0a0c */
[----:B------:R-:W-:Y:S01]  /*1de0*/  ISETP.GT.U32.AND P3, PT, R6, R19, PT ;  /* 0x000000130600720c */ /* 0x000fe20003f64070 */
[----:B------:R-:W-:-:S02]  /*1df0*/  @!P4 IMAD.MOV R16, RZ, RZ, -R16 ;  /* 0x000000ffff10c224 */ /* 0x000fc400078e0a10 */
[----:B------:R-:W-:Y:S01]  /*1e00*/  @!P0 IMAD.MOV R11, RZ, RZ, -R11 ;  /* 0x000000ffff0b8224 */ /* 0x000fe200078e0a0b */
[----:B------:R-:W-:Y:S01]  /*1e10*/  ISETP.GE.AND P0, PT, R30, RZ, PT ;  /* 0x000000ff1e00720c */ /* 0x000fe20003f06270 */
[--C-:B------:R-:W-:Y:S01]  /*1e20*/  @!P2 IMAD.IADD R17, R17, 0x1, -R6.reuse ;  /* 0x000000011111a824 */ /* 0x100fe200078e0a06 */
[----:B------:R-:W-:Y:S01]  /*1e30*/  ISETP.GE.AND P2, PT, R25, RZ, PT ;  /* 0x000000ff1900720c */ /* 0x000fe20003f46270 */
[----:B------:R-:W-:Y:S01]  /*1e40*/  IMAD R3, R3, UR4, RZ ;  /* 0x0000000403037c24 */ /* 0x000fe2000f8e02ff */
[----:B------:R-:W-:Y:S01]  /*1e50*/  IABS R25, R28 ;  /* 0x0000001c00197213 */ /* 0x000fe20000000000 */
[--C-:B------:R-:W-:Y:S01]  /*1e60*/  @!P5 IMAD.IADD R21, R21, 0x1, -R6.reuse ;  /* 0x000000011515d824 */ /* 0x100fe200078e0a06 */
[----:B------:R-:W-:Y:S01]  /*1e70*/  ISETP.GT.U32.AND P5, PT, R6, R18, PT ;  /* 0x000000120600720c */ /* 0x000fe20003fa4070 */
[----:B------:R-:W-:Y:S01]  /*1e80*/  @!P6 IMAD.IADD R20, R20, 0x1, -R6 ;  /* 0x000000011414e824 */ /* 0x000fe200078e0a06 */
[----:B------:R-:W-:Y:S01]  /*1e90*/  IABS R30, R82 ;  /* 0x00000052001e7213 */ /* 0x000fe20000000000 */
[----:B------:R-:W-:Y:S01]  /*1ea0*/  IMAD.HI.U32 R22, R7, R25, RZ ;  /* 0x0000001907167227 */ /* 0x000fe200078e00ff */
[----:B------:R-:W-:-:S02]  /*1eb0*/  ISETP.GT.U32.AND P6, PT, R6, R21, PT ;  /* 0x000000150600720c */ /* 0x000fc40003fc4070 */
[----:B------:R-:W-:Y:S01]  /*1ec0*/  ISETP.GT.U32.AND P4, PT, R6, R20, PT ;  /* 0x000000140600720c */ /* 0x000fe20003f84070 */
[----:B------:R-:W-:Y:S02]  /*1ed0*/  IMAD.MOV R22, RZ, RZ, -R22 ;  /* 0x000000ffff167224 */ /* 0x000fe400078e0a16 */
[----:B------:R-:W-:Y:S02]  /*1ee0*/  IMAD.MOV.U32 R15, RZ, RZ, R17 ;  /* 0x000000ffff0f7224 */ /* 0x000fe400078e0011 */
[----:B------:R-:W-:-:S04]  /*1ef0*/  IMAD.HI.U32 R17, R7, R23, RZ ;  /* 0x0000001707117227 */ /* 0x000fc800078e00ff */
[C---:B------:R-:W-:Y:S02]  /*1f00*/  IMAD R22, R6.reuse, R22, R25 ;  /* 0x0000001606167224 */ /* 0x040fe400078e0219 */
[----:B------:R-:W-:Y:S02]  /*1f10*/  IMAD.MOV R17, RZ, RZ, -R17 ;  /* 0x000000ffff117224 */ /* 0x000fe400078e0a11 */
[--C-:B------:R-:W-:Y:S01]  /*1f20*/  @!P6 IMAD.IADD R21, R21, 0x1, -R6.reuse ;  /* 0x000000011515e824 */ /* 0x100fe200078e0a06 */
[----:B------:R-:W-:Y:S01]  /*1f30*/  ISETP.GT.U32.AND P6, PT, R6, R22, PT ;  /* 0x000000160600720c */ /* 0x000fe20003fc4070 */
[--C-:B------:R-:W-:Y:S01]  /*1f40*/  @!P3 IMAD.IADD R19, R19, 0x1, -R6.reuse ;  /* 0x000000011313b824 */ /* 0x100fe200078e0a06 */
[----:B------:R-:W-:Y:S01]  /*1f50*/  ISETP.GE.AND P3, PT, R26, RZ, PT ;  /* 0x000000ff1a00720c */ /* 0x000fe20003f66270 */
[----:B------:R-:W-:Y:S01]  /*1f60*/  IMAD R23, R6, R17, R23 ;  /* 0x0000001106177224 */ /* 0x000fe200078e0217 */
[----:B------:R-:W-:Y:S01]  /*1f70*/  IABS R26, R27 ;  /* 0x0000001b001a7213 */ /* 0x000fe20000000000 */
[----:B------:R-:W-:-:S02]  /*1f80*/  @!P5 IMAD.IADD R18, R18, 0x1, -R6 ;  /* 0x000000011212d824 */ /* 0x000fc400078e0a06 */
[----:B------:R-:W-:Y:S01]  /*1f90*/  @!P1 IMAD.MOV R15, RZ, RZ, -R15 ;  /* 0x000000ffff0f9224 */ /* 0x000fe200078e0a0f */
[----:B------:R-:W-:Y:S01]  /*1fa0*/  ISETP.GT.U32.AND P5, PT, R6, R23, PT ;  /* 0x000000170600720c */ /* 0x000fe20003fa4070 */
[----:B------:R-:W-:Y:S01]  /*1fb0*/  IMAD.MOV.U32 R17, RZ, RZ, R19 ;  /* 0x000000ffff117224 */ /* 0x000fe200078e0013 */
[----:B------:R-:W-:Y:S01]  /*1fc0*/  ISETP.GE.AND P1, PT, R24, RZ, PT ;  /* 0x000000ff1800720c */ /* 0x000fe20003f26270 */
[----:B------:R-:W-:-:S04]  /*1fd0*/  IMAD.HI.U32 R24, R7, R26, RZ ;  /* 0x0000001a07187227 */ /* 0x000fc800078e00ff */
[----:B------:R-:W-:Y:S01]  /*1fe0*/  IMAD.MOV R25, RZ, RZ, -R24 ;  /* 0x000000ffff197224 */ /* 0x000fe200078e0a18 */
[----:B------:R-:W-:Y:S01]  /*1ff0*/  IABS R24, R31 ;  /* 0x0000001f00187213 */ /* 0x000fe20000000000 */
[----:B------:R-:W-:Y:S02]  /*2000*/  @!P6 IMAD.IADD R22, R22, 0x1, -R6 ;  /* 0x000000011616e824 */ /* 0x000fe400078e0a06 */
[----:B------:R-:W-:Y:S02]  /*2010*/  IMAD.MOV.U32 R19, RZ, RZ, R21 ;  /* 0x000000ffff137224 */ /* 0x000fe400078e0015 */
[C---:B------:R-:W-:Y:S01]  /*2020*/  IMAD R25, R6.reuse, R25, R26 ;  /* 0x0000001906197224 */ /* 0x040fe200078e021a */
[----:B------:R-:W-:Y:S01]  /*2030*/  ISETP.GT.U32.AND P6, PT, R6, R22, PT ;  /* 0x000000160600720c */ /* 0x000fe20003fc4070 */
[----:B------:R-:W-:-:S04]  /*2040*/  IMAD.HI.U32 R21, R7, R24, RZ ;  /* 0x0000001807157227 */ /* 0x000fc800078e00ff */
[----:B------:R-:W-:Y:S02]  /*2050*/  @!P5 IMAD.IADD R23, R23, 0x1, -R6 ;  /* 0x000000011717d824 */ /* 0x000fe400078e0a06 */
[----:B------:R-:W-:Y:S01]  /*2060*/  @!P2 IMAD.MOV R18, RZ, RZ, -R18 ;  /* 0x000000ffff12a224 */ /* 0x000fe200078e0a12 */
[----:B------:R-:W-:Y:S01]  /*2070*/  ISETP.GE.AND P2, PT, R28, RZ, PT ;  /* 0x000000ff1c00720c */ /* 0x000fe20003f46270 */
[----:B------:R-:W-:Y:S01]  /*2080*/  @!P3 IMAD.MOV R19, RZ, RZ, -R19 ;  /* 0x000000ffff13b224 */ /* 0x000fe200078e0a13 */
[----:B------:R-:W-:Y:S01]  /*2090*/  ISETP.GE.AND P3, PT, R27, RZ, PT ;  /* 0x000000ff1b00720c */ /* 0x000fe20003f66270 */
[----:B------:R-:W-:Y:S01]  /*20a0*/  @!P4 IMAD.IADD R20, R20, 0x1, -R6 ;  /* 0x000000011414c824 */ /* 0x000fe200078e0a06 */
[----:B------:R-:W-:Y:S01]  /*20b0*/  IABS R28, R84 ;  /* 0x00000054001c7213 */ /* 0x000fe20000000000 */
[----:B------:R-:W-:Y:S01]  /*20c0*/  IMAD.MOV R27, RZ, RZ, -R21 ;  /* 0x000000ffff1b7224 */ /* 0x000fe200078e0a15 */
[C---:B------:R-:W-:Y:S01]  /*20d0*/  ISETP.GT.U32.AND P4, PT, R6.reuse, R25, PT ;  /* 0x000000190600720c */ /* 0x040fe20003f84070 */
[----:B------:R-:W-:Y:S01]  /*20e0*/  @!P0 IMAD.MOV R17, RZ, RZ, -R17 ;  /* 0x000000ffff118224 */ /* 0x000fe200078e0a11 */
[C---:B------:R-:W-:Y:S01]  /*20f0*/  ISETP.GT.U32.AND P5, PT, R6.reuse, R23, PT ;  /* 0x000000170600720c */ /* 0x040fe20003fa4070 */
[----:B------:R-:W-:Y:S01]  /*2100*/  IMAD R24, R6, R27, R24 ;  /* 0x0000001b06187224 */ /* 0x000fe200078e0218 */
[----:B------:R-:W-:Y:S01]  /*2110*/  ISETP.GE.AND P0, PT, R29, RZ, PT ;  /* 0x000000ff1d00720c */ /* 0x000fe20003f06270 */
[----:B------:R-:W-:Y:S01]  /*2120*/  IMAD.HI.U32 R21, R7, R28, RZ ;  /* 0x0000001c07157227 */ /* 0x000fe200078e00ff */
[----:B------:R-:W-:-:S03]  /*2130*/  IABS R29, R83 ;  /* 0x00000053001d7213 */ /* 0x000fc60000000000 */
[----:B------:R-:W-:Y:S01]  /*2140*/  @!P6 IMAD.IADD R22, R22, 0x1, -R6 ;  /* 0x000000011616e824 */ /* 0x000fe200078e0a06 */
[----:B------:R-:W-:Y:S01]  /*2150*/  ISETP.GT.U32.AND P6, PT, R6, R24, PT ;  /* 0x000000180600720c */ /* 0x000fe20003fc4070 */
[----:B------:R-:W-:Y:S02]  /*2160*/  IMAD.MOV R27, RZ, RZ, -R21 ;  /* 0x000000ffff1b7224 */ /* 0x000fe400078e0a15 */
[----:B------:R-:W-:-:S04]  /*2170*/  IMAD.HI.U32 R21, R7, R29, RZ ;  /* 0x0000001d07157227 */ /* 0x000fc800078e00ff */
[----:B------:R-:W-:-:S04]  /*2180*/  IMAD.HI.U32 R26, R7, R30, RZ ;  /* 0x0000001e071a7227 */ /* 0x000fc800078e00ff */
[--C-:B------:R-:W-:Y:S02]  /*2190*/  @!P4 IMAD.IADD R25, R25, 0x1, -R6.reuse ;  /* 0x000000011919c824 */ /* 0x100fe400078e0a06 */
[----:B------:R-:W-:Y:S02]  /*21a0*/  IMAD.MOV R21, RZ, RZ, -R21 ;  /* 0x000000ffff157224 */ /* 0x000fe400078e0a15 */
[----:B------:R-:W-:Y:S01]  /*21b0*/  @!P5 IMAD.IADD R23, R23, 0x1, -R6 ;  /* 0x000000011717d824 */ /* 0x000fe200078e0a06 */
[----:B------:R-:W-:Y:S01]  /*21c0*/  ISETP.GE.AND P5, PT, R31, RZ, PT ;  /* 0x000000ff1f00720c */ /* 0x000fe20003fa6270 */
[----:B------:R-:W-:Y:S01]  /*21d0*/  IMAD.MOV R31, RZ, RZ, -R26 ;  /* 0x000000ffff1f7224 */ /* 0x000fe200078e0a1a */
[C---:B------:R-:W-:Y:S01]  /*21e0*/  ISETP.GT.U32.AND P4, PT, R6.reuse, R25, PT ;  /* 0x000000190600720c */ /* 0x040fe20003f84070 */
[C---:B------:R-:W-:Y:S01]  /*21f0*/  IMAD R27, R6.reuse, R27, R28 ;  /* 0x0000001b061b7224 */ /* 0x040fe200078e021c */
[----:B------:R-:W-:Y:S01]  /*2200*/  IABS R28, R39 ;  /* 0x00000027001c7213 */ /* 0x000fe20000000000 */
[----:B------:R-:W-:-:S02]  /*2210*/  IMAD R26, R6, R21, R29 ;  /* 0x00000015061a7224 */ /* 0x000fc400078e021d */
[----:B------:R-:W-:Y:S02]  /*2220*/  @!P6 IMAD.IADD R24, R24, 0x1, -R6 ;  /* 0x000000011818e824 */ /* 0x000fe400078e0a06 */
[----:B------:R-:W-:Y:S01]  /*2230*/  IMAD.HI.U32 R21, R7, R28, RZ ;  /* 0x0000001c07157227 */ /* 0x000fe200078e00ff */
[----:B------:R-:W-:-:S03]  /*2240*/  ISETP.GT.U32.AND P6, PT, R6, R26, PT ;  /* 0x0000001a0600720c */ /* 0x000fc60003fc4070 */
[----:B------:R-:W-:Y:S02]  /*2250*/  IMAD.MOV R21, RZ, RZ, -R21 ;  /* 0x000000ffff157224 */ /* 0x000fe400078e0a15 */
[----:B------:R-:W-:Y:S01]  /*2260*/  @!P4 IMAD.IADD R25, R25, 0x1, -R6 ;  /* 0x000000011919c824 */ /* 0x000fe200078e0a06 */
[C---:B------:R-:W-:Y:S01]  /*2270*/  ISETP.GT.U32.AND P4, PT, R6.reuse, R27, PT ;  /* 0x0000001b0600720c */ /* 0x040fe20003f84070 */
[C---:B------:R-:W-:Y:S02]  /*2280*/  IMAD R28, R6.reuse, R21, R28 ;  /* 0x00000015061c7224 */ /* 0x040fe400078e021c */
[----:B------:R-:W-:Y:S02]  /*2290*/  IMAD R29, R6, R31, R30 ;  /* 0x0000001f061d7224 */ /* 0x000fe400078e021e */
[----:B------:R-:W-:-:S04]  /*22a0*/  IMAD.HI.U32 R21, R7, R32, RZ ;  /* 0x0000002007157227 */ /* 0x000fc800078e00ff */
[----:B------:R-:W-:Y:S01]  /*22b0*/  @!P6 IMAD.IADD R26, R26, 0x1, -R6 ;  /* 0x000000011a1ae824 */ /* 0x000fe200078e0a06 */
[----:B------:R-:W-:Y:S01]  /*22c0*/  ISETP.GT.U32.AND P6, PT, R6, R28, PT ;  /* 0x0000001c0600720c */ /* 0x000fe20003fc4070 */
[----:B------:R-:W-:-:S04]  /*22d0*/  IMAD.HI.U32 R30, R7, R35, RZ ;  /* 0x00000023071e7227 */ /* 0x000fc800078e00ff */
[----:B------:R-:W-:Y:S01]  /*22e0*/  @!P1 IMAD.MOV R20, RZ, RZ, -R20 ;  /* 0x000000ffff149224 */ /* 0x000fe200078e0a14 */
[C---:B------:R-:W-:Y:S01]  /*22f0*/  ISETP.GT.U32.AND P1, PT, R6.reuse, R24, PT ;  /* 0x000000180600720c */ /* 0x040fe20003f24070 */
[----:B------:R-:W-:Y:S01]  /*2300*/  @!P4 IMAD.IADD R27, R27, 0x1, -R6 ;  /* 0x000000011b1bc824 */ /* 0x000fe200078e0a06 */
[----:B------:R-:W-:Y:S01]  /*2310*/  ISETP.GT.U32.AND P4, PT, R6, R29, PT ;  /* 0x0000001d0600720c */ /* 0x000fe20003f84070 */
[----:B------:R-:W-:Y:S02]  /*2320*/  IMAD.MOV R33, RZ, RZ, -R21 ;  /* 0x000000ffff217224 */ /* 0x000fe400078e0a15 */
[----:B------:R-:W-:Y:S02]  /*2330*/  IMAD.MOV R30, RZ, RZ, -R30 ;  /* 0x000000ffff1e7224 */ /* 0x000fe400078e0a1e */
[----:B------:R-:W-:-:S04]  /*2340*/  IMAD.HI.U32 R21, R7, R38, RZ ;  /* 0x0000002607157227 */ /* 0x000fc800078e00ff */
[----:B------:R-:W-:-:S04]  /*2350*/  IMAD.HI.U32 R31, R7, R36, RZ ;  /* 0x00000024071f7227 */ /* 0x000fc800078e00ff */
[----:B------:R-:W-:Y:S02]  /*2360*/  IMAD R30, R6, R30, R35 ;  /* 0x0000001e061e7224 */ /* 0x000fe400078e0223 */
[----:B------:R-:W-:Y:S02]  /*2370*/  @!P6 IMAD.IADD R28, R28, 0x1, -R6 ;  /* 0x000000011c1ce824 */ /* 0x000fe400078e0a06 */
[----:B------:R-:W-:Y:S02]  /*2380*/  IMAD.MOV R35, RZ, RZ, -R21 ;  /* 0x000000ffff237224 */ /* 0x000fe400078e0a15 */
[----:B------:R-:W-:Y:S01]  /*2390*/  IMAD.MOV.U32 R21, RZ, RZ, R23 ;  /* 0x000000ffff157224 */ /* 0x000fe200078e0017 */
[C---:B------:R-:W-:Y:S01]  /*23a0*/  ISETP.GT.U32.AND P6, PT, R6.reuse, R28, PT ;  /* 0x0000001c0600720c */ /* 0x040fe20003fc4070 */
[----:B------:R-:W-:Y:S02]  /*23b0*/  IMAD.MOV R37, RZ, RZ, -R31 ;  /* 0x000000ffff257224 */ /* 0x000fe400078e0a1f */
[----:B------:R-:W-:-:S02]  /*23c0*/  IMAD R31, R6, R33, R32 ;  /* 0x00000021061f7224 */ /* 0x000fc400078e0220 */
[----:B------:R-:W-:Y:S01]  /*23d0*/  @!P0 IMAD.MOV R21, RZ, RZ, -R21 ;  /* 0x000000ffff158224 */ /* 0x000fe200078e0a15 */
[----:B------:R-:W-:Y:S01]  /*23e0*/  ISETP.GT.U32.AND P0, PT, R6, R27, PT ;  /* 0x0000001b0600720c */ /* 0x000fe20003f04070 */
[--C-:B------:R-:W-:Y:S01]  /*23f0*/  @!P1 IMAD.IADD R24, R24, 0x1, -R6.reuse ;  /* 0x0000000118189824 */ /* 0x100fe200078e0a06 */
[----:B------:R-:W-:Y:S01]  /*2400*/  ISETP.GT.U32.AND P1, PT, R6, R31, PT ;  /* 0x0000001f0600720c */ /* 0x000fe20003f24070 */
[----:B------:R-:W-:Y:S01]  /*2410*/  @!P4 IMAD.IADD R29, R29, 0x1, -R6 ;  /* 0x000000011d1dc824 */ /* 0x000fe200078e0a06 */
[----:B------:R-:W-:Y:S01]  /*2420*/  ISETP.GE.AND P4, PT, R84, RZ, PT ;  /* 0x000000ff5400720c */ /* 0x000fe20003f86270 */
[----:B------:R-:W-:Y:S02]  /*2430*/  IMAD.MOV.U32 R23, RZ, RZ, R25 ;  /* 0x000000ffff177224 */ /* 0x000fe400078e0019 */
[----:B------:R-:W-:Y:S01]  /*2440*/  @!P2 IMAD.MOV R22, RZ, RZ, -R22 ;  /* 0x000000ffff16a224 */ /* 0x000fe200078e0a16 */
[C---:B------:R-:W-:Y:S01]  /*2450*/  ISETP.GT.U32.AND P2, PT, R6.reuse, R26, PT ;  /* 0x0000001a0600720c */ /* 0x040fe20003f44070 */
[----:B------:R-:W-:Y:S01]  /*2460*/  @!P3 IMAD.MOV R23, RZ, RZ, -R23 ;  /* 0x000000ffff17b224 */ /* 0x000fe200078e0a17 */
[C---:B------:R-:W-:Y:S01]  /*2470*/  ISETP.GT.U32.AND P3, PT, R6.reuse, R29, PT ;  /* 0x0000001d0600720c */ /* 0x040fe20003f64070 */
[----:B------:R-:W-:-:S02]  /*2480*/  IMAD R32, R6, R35, R38 ;  /* 0x0000002306207224 */ /* 0x000fc400078e0226 */
[----:B------:R-:W-:Y:S01]  /*2490*/  IMAD R33, R6, R37, R36 ;  /* 0x0000002506217224 */ /* 0x000fe200078e0224 */
[----:B------:R-:W-:Y:S01]  /*24a0*/  IABS R36, R45 ;  /* 0x0000002d00247213 */ /* 0x000fe20000000000 */
[--C-:B------:R-:W-:Y:S01]  /*24b0*/  @!P6 IMAD.IADD R28, R28, 0x1, -R6.reuse ;  /* 0x000000011c1ce824 */ /* 0x100fe200078e0a06 */
[C---:B------:R-:W-:Y:S01]  /*24c0*/  ISETP.GT.U32.AND P6, PT, R6.reuse, R32, PT ;  /* 0x000000200600720c */ /* 0x040fe20003fc4070 */
[----:B------:R-:W-:Y:S01]  /*24d0*/  @!P0 IMAD.IADD R27, R27, 0x1, -R6 ;  /* 0x000000011b1b8824 */ /* 0x000fe200078e0a06 */
[----:B------:R-:W-:Y:S01]  /*24e0*/  IABS R37, R44 ;  /* 0x0000002c00257213 */ /* 0x000fe20000000000 */
[----:B------:R-:W-:Y:S01]  /*24f0*/  IMAD.HI.U32 R25, R7, R36, RZ ;  /* 0x0000002407197227 */ /* 0x000fe200078e00ff */
[----:B------:R-:W-:-:S03]  /*2500*/  ISETP.GT.U32.AND P0, PT, R6, R30, PT ;  /* 0x0000001e0600720c */ /* 0x000fc60003f04070 */
[----:B------:R-:W-:Y:S01]  /*2510*/  @!P1 IMAD.IADD R31, R31, 0x1, -R6 ;  /* 0x000000011f1f9824 */ /* 0x000fe200078e0a06 */
[----:B------:R-:W-:Y:S01]  /*2520*/  ISETP.GE.AND P1, PT, R82, RZ, PT ;  /* 0x000000ff5200720c */ /* 0x000fe20003f26270 */
[----:B------:R-:W-:-:S04]  /*2530*/  IMAD.HI.U32 R35, R7, R37, RZ ;  /* 0x0000002507237227 */ /* 0x000fc800078e00ff */
[--C-:B------:R-:W-:Y:S01]  /*2540*/  @!P2 IMAD.IADD R26, R26, 0x1, -R6.reuse ;  /* 0x000000011a1aa824 */ /* 0x100fe200078e0a06 */
[C---:B------:R-:W-:Y:S01]  /*2550*/  ISETP.GT.U32.AND P2, PT, R6.reuse, R33, PT ;  /* 0x000000210600720c */ /* 0x040fe20003f44070 */
[----:B------:R-:W-:Y:S02]  /*2560*/  IMAD.MOV R25, RZ, RZ, -R25 ;  /* 0x000000ffff197224 */ /* 0x000fe400078e0a19 */
[----:B------:R-:W-:Y:S01]  /*2570*/  @!P3 IMAD.IADD R29, R29, 0x1, -R6 ;  /* 0x000000011d1db824 */ /* 0x000fe200078e0a06 */
[----:B------:R-:W-:Y:S01]  /*2580*/  ISETP.GE.AND P3, PT, R83, RZ, PT ;  /* 0x000000ff5300720c */ /* 0x000fe20003f66270 */
[----:B------:R-:W-:Y:S02]  /*2590*/  IMAD.MOV R38, RZ, RZ, -R35 ;  /* 0x000000ffff267224 */ /* 0x000fe400078e0a23 */
[----:B------:R-:W-:Y:S02]  /*25a0*/  IMAD R35, R6, R25, R36 ;  /* 0x0000001906237224 */ /* 0x000fe400078e0224 */
[----:B------:R-:W-:-:S02]  /*25b0*/  IMAD.MOV.U32 R25, RZ, RZ, R27 ;  /* 0x000000ffff197224 */ /* 0x000fc400078e001b */
[--C-:B------:R-:W-:Y:S01]  /*25c0*/  @!P6 IMAD.IADD R32, R32, 0x1, -R6.reuse ;  /* 0x000000012020e824 */ /* 0x100fe200078e0a06 */
[----:B------:R-:W-:Y:S01]  /*25d0*/  ISETP.GT.U32.AND P6, PT, R6, R31, PT ;  /* 0x0000001f0600720c */ /* 0x000fe20003fc4070 */
[----:B------:R-:W-:Y:S02]  /*25e0*/  IMAD.MOV.U32 R27, RZ, RZ, R29 ;  /* 0x000000ffff1b7224 */ /* 0x000fe400078e001d */
[--C-:B------:R-:W-:Y:S01]  /*25f0*/  @!P0 IMAD.IADD R30, R30, 0x1, -R6.reuse ;  /* 0x000000011e1e8824 */ /* 0x100fe200078e0a06 */
[----:B------:R-:W-:Y:S01]  /*2600*/  ISETP.GE.AND P0, PT, R39, RZ, PT ;  /* 0x000000ff2700720c */ /* 0x000fe20003f06270 */
[----:B------:R-:W-:Y:S01]  /*2610*/  @!P1 IMAD.MOV R27, RZ, RZ, -R27 ;  /* 0x000000ffff1b9224 */ /* 0x000fe200078e0a1b */
[----:B------:R-:W-:Y:S01]  /*2620*/  IABS R39, R43 ;  /* 0x0000002b00277213 */ /* 0x000fe20000000000 */
[----:B------:R-:W-:Y:S01]  /*2630*/  @!P2 IMAD.IADD R33, R33, 0x1, -R6 ;  /* 0x000000012121a824 */ /* 0x000fe200078e0a06 */
[C---:B------:R-:W-:Y:S01]  /*2640*/  ISETP.GT.U32.AND P1, PT, R6.reuse, R35, PT ;  /* 0x000000230600720c */ /* 0x040fe20003f24070 */
[----:B------:R-:W-:Y:S01]  /*2650*/  @!P5 IMAD.MOV R24, RZ, RZ, -R24 ;  /* 0x000000ffff18d224 */ /* 0x000fe200078e0a18 */
[----:B------:R-:W-:Y:S01]  /*2660*/  ISETP.GE.AND P2, PT, R81, RZ, PT ;  /* 0x000000ff5100720c */ /* 0x000fe20003f46270 */
[----:B------:R-:W-:Y:S01]  /*2670*/  IMAD.HI.U32 R29, R7, R39, RZ ;  /* 0x00000027071d7227 */ /* 0x000fe200078e00ff */
[----:B------:R-:W-:-:S03]  /*2680*/  ISETP.GT.U32.AND P5, PT, R6, R33, PT ;  /* 0x000000210600720c */ /* 0x000fc60003fa4070 */
[----:B------:R-:W-:Y:S02]  /*2690*/  IMAD.MOV R29, RZ, RZ, -R29 ;  /* 0x000000ffff1d7224 */ /* 0x000fe400078e0a1d */
[----:B------:R-:W-:Y:S02]  /*26a0*/  @!P6 IMAD.IADD R31, R31, 0x1, -R6 ;  /* 0x000000011f1fe824 */ /* 0x000fe400078e0a06 */
[----:B------:R-:W-:Y:S01]  /*26b0*/  @!P3 IMAD.MOV R26, RZ, RZ, -R26 ;  /* 0x000000ffff1ab224 */ /* 0x000fe200078e0a1a */
[C---:B------:R-:W-:Y:S01]  /*26c0*/  ISETP.GT.U32.AND P3, PT, R6.reuse, R32, PT ;  /* 0x000000200600720c */ /* 0x040fe20003f64070 */
[----:B------:R-:W-:Y:S02]  /*26d0*/  IMAD R39, R6, R29, R39 ;  /* 0x0000001d06277224 */ /* 0x000fe400078e0227 */
[----:B------:R-:W-:Y:S01]  /*26e0*/  @!P1 IMAD.IADD R35, R35, 0x1, -R6 ;  /* 0x0000000123239824 */ /* 0x000fe200078e0a06 */
[----:B------:R-:W-:Y:S01]  /*26f0*/  ISETP.GE.AND P1, PT, R44, RZ, PT ;  /* 0x000000ff2c00720c */ /* 0x000fe20003f26270 */
[----:B------:R-:W-:Y:S01]  /*2700*/  IMAD.MOV.U32 R29, RZ, RZ, R31 ;  /* 0x000000ffff1d7224 */ /* 0x000fe200078e001f */
[----:B------:R-:W-:Y:S01]  /*2710*/  IABS R44, R47 ;  /* 0x0000002f002c7213 */ /* 0x000fe20000000000 */
[C---:B------:R-:W-:Y:S01]  /*2720*/  IMAD R37, R6.reuse, R38, R37 ;  /* 0x0000002606257224 */ /* 0x040fe200078e0225 */
[----:B------:R-:W-:Y:S01]  /*2730*/  IABS R38, R40 ;  /* 0x0000002800267213 */ /* 0x000fe20000000000 */
[----:B------:R-:W-:Y:S01]  /*2740*/  @!P2 IMAD.MOV R29, RZ, RZ, -R29 ;  /* 0x000000ffff1da224 */ /* 0x000fe200078e0a1d */
[C---:B------:R-:W-:Y:S01]  /*2750*/  ISETP.GT.U32.AND P2, PT, R6.reuse, R35, PT ;  /* 0x000000230600720c */ /* 0x040fe20003f44070 */
[----:B------:R-:W-:Y:S01]  /*2760*/  @!P4 IMAD.MOV R25, RZ, RZ, -R25 ;  /* 0x000000ffff19c224 */ /* 0x000fe200078e0a19 */
[C---:B------:R-:W-:Y:S01]  /*2770*/  ISETP.GT.U32.AND P4, PT, R6.reuse, R30, PT ;  /* 0x0000001e0600720c */ /* 0x040fe20003f84070 */
[----:B------:R-:W-:Y:S01]  /*2780*/  @!P0 IMAD.MOV R28, RZ, RZ, -R28 ;  /* 0x000000ffff1c8224 */ /* 0x000fe200078e0a1c */
[----:B------:R-:W-:Y:S01]  /*2790*/  ISETP.GT.U32.AND P6, PT, R6, R37, PT ;  /* 0x000000250600720c */ /* 0x000fe20003fc4070 */
[--C-:B------:R-:W-:Y:S01]  /*27a0*/  @!P5 IMAD.IADD R33, R33, 0x1, -R6.reuse ;  /* 0x000000012121d824 */ /* 0x100fe200078e0a06 */
[----:B------:R-:W-:Y:S01]  /*27b0*/  ISETP.GE.AND P0, PT, R80, RZ, PT ;  /* 0x000000ff5000720c */ /* 0x000fe20003f06270 */
[----:B------:R-:W-:Y:S01]  /*27c0*/  @!P3 IMAD.IADD R32, R32, 0x1, -R6 ;  /* 0x000000012020b824 */ /* 0x000fe200078e0a06 */
[----:B------:R-:W-:Y:S01]  /*27d0*/  ISETP.GE.AND P5, PT, R79, RZ, PT ;  /* 0x000000ff4f00720c */ /* 0x000fe20003fa6270 */
[----:B------:R-:W-:Y:S01]  /*27e0*/  IMAD.HI.U32 R36, R7, R38, RZ ;  /* 0x0000002607247227 */ /* 0x000fe200078e00ff */
[----:B------:R-:W-:-:S02]  /*27f0*/  ISETP.GE.AND P3, PT, R45, RZ, PT ;  /* 0x000000ff2d00720c */ /* 0x000fc40003f66270 */
[----:B------:R-:W-:Y:S01]  /*2800*/  IABS R45, R77 ;  /* 0x0000004d002d7213 */ /* 0x000fe20000000000 */
[----:B------:R-:W-:Y:S01]  /*2810*/  IMAD.MOV.U32 R31, RZ, RZ, R33 ;  /* 0x000000ffff1f7224 */ /* 0x000fe200078e0021 */
[----:B------:R-:W-:Y:S01]  /*2820*/  IABS R79, R52 ;  /* 0x00000034004f7213 */ /* 0x000fe20000000000 */
[----:B------:R-:W-:Y:S02]  /*2830*/  IMAD.MOV R33, RZ, RZ, -R36 ;  /* 0x000000ffff217224 */ /* 0x000fe400078e0a24 */
[--C-:B------:R-:W-:Y:S01]  /*2840*/  @!P2 IMAD.IADD R35, R35, 0x1, -R6.reuse ;  /* 0x000000012323a824 */ /* 0x100fe200078e0a06 */
[----:B------:R-:W-:Y:S01]  /*2850*/  ISETP.GE.AND P2, PT, R42, RZ, PT ;  /* 0x000000ff2a00720c */ /* 0x000fe20003f46270 */
[--C-:B------:R-:W-:Y:S01]  /*2860*/  @!P4 IMAD.IADD R30, R30, 0x1, -R6.reuse ;  /* 0x000000011e1ec824 */ /* 0x100fe200078e0a06 */
[----:B------:R-:W-:Y:S01]  /*2870*/  ISETP.GE.AND P4, PT, R51, RZ, PT ;  /* 0x000000ff3300720c */ /* 0x000fe20003f86270 */
[----:B------:R-:W-:Y:S01]  /*2880*/  @!P6 IMAD.IADD R37, R37, 0x1, -R6 ;  /* 0x000000012525e824 */ /* 0x000fe200078e0a06 */
[C---:B------:R-:W-:Y:S01]  /*2890*/  ISETP.GT.U32.AND P6, PT, R6.reuse, R39, PT ;  /* 0x000000270600720c */ /* 0x040fe20003fc4070 */
[----:B------:R-:W-:Y:S01]  /*28a0*/  IMAD R36, R6, R33, R38 ;  /* 0x0000002106247224 */ /* 0x000fe200078e0226 */
[----:B------:R-:W-:Y:S01]  /*28b0*/  IABS R51, R49 ;  /* 0x0000003100337213 */ /* 0x000fe20000000000 */
[----:B------:R-:W-:-:S02]  /*28c0*/  IMAD.MOV.U32 R33, RZ, RZ, R35 ;  /* 0x000000ffff217224 */ /* 0x000fc400078e0023 */
[----:B------:R-:W-:Y:S01]  /*28d0*/  @!P0 IMAD.MOV R30, RZ, RZ, -R30 ;  /* 0x000000ffff1e8224 */ /* 0x000fe200078e0a1e */
[----:B------:R-:W-:Y:S01]  /*28e0*/  ISETP.GT.U32.AND P0, PT, R6, R37, PT ;  /* 0x000000250600720c */ /* 0x000fe20003f04070 */
[----:B------:R-:W-:Y:S01]  /*28f0*/  @!P5 IMAD.MOV R32, RZ, RZ, -R32 ;  /* 0x000000ffff20d224 */ /* 0x000fe200078e0a20 */
[----:B------:R-:W-:Y:S01]  /*2900*/  ISETP.GE.AND P5, PT, R40, RZ, PT ;  /* 0x000000ff2800720c */ /* 0x000fe20003fa6270 */
[----:B------:R-:W-:Y:S01]  /*2910*/  @!P3 IMAD.MOV R33, RZ, RZ, -R33 ;  /* 0x000000ffff21b224 */ /* 0x000fe200078e0a21 */
[----:B------:R-:W-:Y:S01]  /*2920*/  IABS R40, R42 ;  /* 0x0000002a00287213 */ /* 0x000fe20000000000 */
[----:B------:R-:W-:Y:S01]  /*2930*/  @!P4 IMAD.MOV R31, RZ, RZ, -R31 ;  /* 0x000000ffff1fc224 */ /* 0x000fe200078e0a1f */
[----:B------:R-:W-:Y:S01]  /*2940*/  ISETP.GT.U32.AND P3, PT, R6, R36, PT ;  /* 0x000000240600720c */ /* 0x000fe20003f64070 */
[----:B------:R-:W-:Y:S01]  /*2950*/  @!P6 IMAD.IADD R39, R39, 0x1, -R6 ;  /* 0x000000012727e824 */ /* 0x000fe200078e0a06 */
[----:B------:R-:W-:Y:S01]  /*2960*/  IABS R42, R41 ;  /* 0x00000029002a7213 */ /* 0x000fe20000000000 */
[----:B------:R-:W-:Y:S01]  /*2970*/  IMAD.MOV.U32 R38, RZ, RZ, R40 ;  /* 0x000000ffff267224 */ /* 0x000fe200078e0028 */
[----:B------:R-:W-:Y:S01]  /*2980*/  IABS R40, R34 ;  /* 0x0000002200287213 */ /* 0x000fe20000000000 */
[----:B------:R-:W-:Y:S01]  /*2990*/  IMAD R4, R4, UR4, RZ ;  /* 0x0000000404047c24 */ /* 0x000fe2000f8e02ff */
[----:B------:R-:W-:Y:S01]  /*29a0*/  ISETP.GT.U32.AND P6, PT, R6, R39, PT ;  /* 0x000000270600720c */ /* 0x000fe20003fc4070 */
[----:B------:R-:W-:Y:S01]  /*29b0*/  IMAD.HI.U32 R35, R7, R38, RZ ;  /* 0x0000002607237227 */ /* 0x000fe200078e00ff */
[----:B------:R-:W-:Y:S01]  /*29c0*/  ISETP.GE.AND P4, PT, R43, RZ, PT ;  /* 0x000000ff2b00720c */ /* 0x000fe20003f86270 */
[----:B------:R-:W-:-:S02]  /*29d0*/  ULDC UR4, c[0x0][0x238] ;  /* 0x00008e0000047ab9 */ /* 0x000fc40000000800 */
[--C-:B------:R-:W-:Y:S01]  /*29e0*/  @!P0 IMAD.IADD R37, R37, 0x1, -R6.reuse ;  /* 0x0000000125258824 */ /* 0x100fe200078e0a06 */
[----:B------:R-:W-:Y:S01]  /*29f0*/  ISETP.GE.AND P0, PT, R34, RZ, PT ;  /* 0x000000ff2200720c */ /* 0x000fe20003f06270 */
[----:B------:R-:W-:Y:S01]  /*2a00*/  IMAD.MOV R35, RZ, RZ, -R35 ;  /* 0x000000ffff237224 */ /* 0x000fe200078e0a23 */
[----:B------:R-:W-:Y:S01]  /*2a10*/  UIMAD UR4, UR4, 0x31, URZ ;  /* 0x00000031040478a4 */ /* 0x000fe2000f8e023f */
[----:B------:R-:W-:Y:S02]  /*2a20*/  @!P3 IMAD.IADD R36, R36, 0x1, -R6 ;  /* 0x000000012424b824 */ /* 0x000fe400078e0a06 */
[----:B------:R-:W-:Y:S02]  /*2a30*/  IMAD.MOV.U32 R34, RZ, RZ, R37 ;  /* 0x000000ffff227224 */ /* 0x000fe400078e0025 */
[C---:B------:R-:W-:Y:S01]  /*2a40*/  IMAD R37, R6.reuse, R35, R38 ;  /* 0x0000002306257224 */ /* 0x040fe200078e0226 */
[----:B------:R-:W-:Y:S01]  /*2a50*/  ISETP.GT.U32.AND P3, PT, R6, R36, PT ;  /* 0x000000240600720c */ /* 0x000fe20003f64070 */
[----:B------:R-:W-:-:S04]  /*2a60*/  IMAD.HI.U32 R35, R7, R40, RZ ;  /* 0x0000002807237227 */ /* 0x000fc800078e00ff */
[----:B------:R-:W-:Y:S01]  /*2a70*/  @!P1 IMAD.MOV R34, RZ, RZ, -R34 ;  /* 0x000000ffff229224 */ /* 0x000fe200078e0a22 */
[----:B------:R-:W-:Y:S01]  /*2a80*/  ISETP.GE.AND P1, PT, R41, RZ, PT ;  /* 0x000000ff2900720c */ /* 0x000fe20003f26270 */
[----:B------:R-:W-:Y:S02]  /*2a90*/  IMAD.MOV R41, RZ, RZ, -R35 ;  /* 0x000000ffff297224 */ /* 0x000fe400078e0a23 */
[----:B------:R-:W-:-:S04]  /*2aa0*/  IMAD.HI.U32 R38, R7, R42, RZ ;  /* 0x0000002a07267227 */ /* 0x000fc800078e00ff */
[----:B------:R-:W-:-:S04]  /*2ab0*/  IMAD.HI.U32 R35, R7, R44, RZ ;  /* 0x0000002c07237227 */ /* 0x000fc800078e00ff */
[----:B------:R-:W-:Y:S02]  /*2ac0*/  IMAD.MOV R43, RZ, RZ, -R38 ;  /* 0x000000ffff2b7224 */ /* 0x000fe400078e0a26 */
[----:B------:R-:W-:Y:S02]  /*2ad0*/  IMAD.MOV R35, RZ, RZ, -R35 ;  /* 0x000000ffff237224 */ /* 0x000fe400078e0a23 */
[----:B------:R-:W-:Y:S01]  /*2ae0*/  @!P6 IMAD.IADD R39, R39, 0x1, -R6 ;  /* 0x000000012727e824 */ /* 0x000fe200078e0a06 */
[C---:B------:R-:W-:Y:S01]  /*2af0*/  ISETP.GT.U32.AND P6, PT, R6.reuse, R37, PT ;  /* 0x000000250600720c */ /* 0x040fe20003fc4070 */
[C---:B------:R-:W-:Y:S02]  /*2b00*/  IMAD R38, R6.reuse, R41, R40 ;  /* 0x0000002906267224 */ /* 0x040fe400078e0228 */
[C---:B------:R-:W-:Y:S02]  /*2b10*/  IMAD R40, R6.reuse, R35, R44 ;  /* 0x0000002306287224 */ /* 0x040fe400078e022c */
[----:B------:R-:W-:-:S02]  /*2b20*/  IMAD R41, R6, R43, R42 ;  /* 0x0000002b06297224 */ /* 0x000fc400078e022a */
[----:B------:R-:W-:Y:S01]  /*2b30*/  @!P3 IMAD.IADD R36, R36, 0x1, -R6 ;  /* 0x000000012424b824 */ /* 0x000fe200078e0a06 */
[----:B------:R-:W-:Y:S01]  /*2b40*/  ISETP.GT.U32.AND P3, PT, R6, R38, PT ;  /* 0x000000260600720c */ /* 0x000fe20003f64070 */
[----:B------:R-:W-:Y:S02]  /*2b50*/  IMAD.MOV.U32 R35, RZ, RZ, R39 ;  /* 0x000000ffff237224 */ /* 0x000fe400078e0027 */
[----:B------:R-:W-:-:S04]  /*2b60*/  IMAD.HI.U32 R42, R7, R45, RZ ;  /* 0x0000002d072a7227 */ /* 0x000fc800078e00ff */
[----:B------:R-:W-:Y:S01]  /*2b70*/  @!P4 IMAD.MOV R35, RZ, RZ, -R35 ;  /* 0x000000ffff23c224 */ /* 0x000fe200078e0a23 */
[C---:B------:R-:W-:Y:S01]  /*2b80*/  ISETP.GT.U32.AND P4, PT, R6.reuse, R41, PT ;  /* 0x000000290600720c */ /* 0x040fe20003f84070 */
[----:B------:R-:W-:Y:S02]  /*2b90*/  IMAD.MOV R42, RZ, RZ, -R42 ;  /* 0x000000ffff2a7224 */ /* 0x000fe400078e0a2a */
[----:B------:R-:W-:Y:S02]  /*2ba0*/  @!P6 IMAD.IADD R37, R37, 0x1, -R6 ;  /* 0x000000012525e824 */ /* 0x000fe400078e0a06 */
[C---:B------:R-:W-:Y:S01]  /*2bb0*/  IMAD R43, R6.reuse, R42, R45 ;  /* 0x0000002a062b7224 */ /* 0x040fe200078e022d */
[----:B------:R-:W-:Y:S01]  /*2bc0*/  IABS R45, R78 ;  /* 0x0000004e002d7213 */ /* 0x000fe20000000000 */
[----:B------:R-:W-:Y:S01]  /*2bd0*/  @!P5 IMAD.MOV R36, RZ, RZ, -R36 ;  /* 0x000000ffff24d224 */ /* 0x000fe200078e0a24 */
[----:B------:R-:W-:Y:S01]  /*2be0*/  ISETP.GT.U32.AND P6, PT, R6, R37, PT ;  /* 0x000000250600720c */ /* 0x000fe20003fc4070 */
[--C-:B------:R-:W-:Y:S01]  /*2bf0*/  @!P3 IMAD.IADD R38, R38, 0x1, -R6.reuse ;  /* 0x000000012626b824 */ /* 0x100fe200078e0a06 */
[C---:B------:R-:W-:Y:S01]  /*2c00*/  ISETP.GT.U32.AND P5, PT, R6.reuse, R40, PT ;  /* 0x000000280600720c */ /* 0x040fe20003fa4070 */
[----:B------:R-:W-:Y:S01]  /*2c10*/  IMAD.MOV.U32 R44, RZ, RZ, R51 ;  /* 0x000000ffff2c7224 */ /* 0x000fe200078e0033 */
[C---:B------:R-:W-:Y:S01]  /*2c20*/  ISETP.GT.U32.AND P3, PT, R6.reuse, R43, PT ;  /* 0x0000002b0600720c */ /* 0x040fe20003f64070 */
[----:B------:R-:W-:Y:S01]  /*2c30*/  @!P4 IMAD.IADD R41, R41, 0x1, -R6 ;  /* 0x000000012929c824 */ /* 0x000fe200078e0a06 */
[----:B------:R-:W-:Y:S01]  /*2c40*/  ISETP.GT.U32.AND P4, PT, R6, R38, PT ;  /* 0x000000260600720c */ /* 0x000fe20003f84070 */
[----:B------:R-:W-:Y:S01]  /*2c50*/  IMAD.HI.U32 R39, R7, R44, RZ ;  /* 0x0000002c07277227 */ /* 0x000fe200078e00ff */
[----:B------:R-:W-:-:S03]  /*2c60*/  IABS R51, R73 ;  /* 0x0000004900337213 */ /* 0x000fc60000000000 */
[----:B------:R-:W-:Y:S02]  /*2c70*/  IMAD.MOV R39, RZ, RZ, -R39 ;  /* 0x000000ffff277224 */ /* 0x000fe400078e0a27 */
[----:B------:R-:W-:Y:S01]  /*2c80*/  @!P6 IMAD.IADD R37, R37, 0x1, -R6 ;  /* 0x000000012525e824 */ /* 0x000fe200078e0a06 */
[----:B------:R-:W-:Y:S01]  /*2c90*/  ISETP.GE.AND P6, PT, R47, RZ, PT ;  /* 0x000000ff2f00720c */ /* 0x000fe20003fc6270 */
[----:B------:R-:W-:Y:S01]  /*2ca0*/  IMAD R42, R6, R39, R44 ;  /* 0x00000027062a7224 */ /* 0x000fe200078e022c */
[----:B------:R-:W-:Y:S01]  /*2cb0*/  IABS R47, R71 ;  /* 0x00000047002f7213 */ /* 0x000fe20000000000 */
[--C-:B------:R-:W-:Y:S01]  /*2cc0*/  @!P5 IMAD.IADD R40, R40, 0x1, -R6.reuse ;  /* 0x000000012828d824 */ /* 0x100fe200078e0a06 */
[C---:B------:R-:W-:Y:S01]  /*2cd0*/  ISETP.GT.U32.AND P5, PT, R6.reuse, R41, PT ;  /* 0x000000290600720c */ /* 0x040fe20003fa4070 */
[--C-:B------:R-:W-:Y:S01]  /*2ce0*/  @!P3 IMAD.IADD R43, R43, 0x1, -R6.reuse ;  /* 0x000000012b2bb824 */ /* 0x100fe200078e0a06 */
[----:B------:R-:W-:Y:S01]  /*2cf0*/  IABS R44, R75 ;  /* 0x0000004b002c7213 */ /* 0x000fe20000000000 */
[----:B------:R-:W-:Y:S01]  /*2d00*/  @!P2 IMAD.MOV R37, RZ, RZ, -R37 ;  /* 0x000000ffff25a224 */ /* 0x000fe200078e0a25 */
[----:B------:R-:W-:Y:S01]  /*2d10*/  ISETP.GT.U32.AND P2, PT, R6, R40, PT ;  /* 0x000000280600720c */ /* 0x000fe20003f44070 */
[----:B------:R-:W-:Y:S01]  /*2d20*/  @!P4 IMAD.IADD R38, R38, 0x1, -R6 ;  /* 0x000000012626c824 */ /* 0x000fe200078e0a06 */
[C---:B------:R-:W-:Y:S01]  /*2d30*/  ISETP.GT.U32.AND P4, PT, R6.reuse, R42, PT ;  /* 0x0000002a0600720c */ /* 0x040fe20003f84070 */
[----:B------:R-:W-:Y:S01]  /*2d40*/  IMAD.HI.U32 R39, R7, R45, RZ ;  /* 0x0000002d07277227 */ /* 0x000fe200078e00ff */
[----:B------:R-:W-:-:S03]  /*2d50*/  ISETP.GT.U32.AND P3, PT, R6, R43, PT ;  /* 0x0000002b0600720c */ /* 0x000fc60003f64070 */
[----:B------:R-:W-:Y:S02]  /*2d60*/  IMAD.MOV R39, RZ, RZ, -R39 ;  /* 0x000000ffff277224 */ /* 0x000fe400078e0a27 */
[----:B------:R-:W-:Y:S01]  /*2d70*/  @!P5 IMAD.IADD R41, R41, 0x1, -R6 ;  /* 0x000000012929d824 */ /* 0x000fe200078e0a06 */
[----:B------:R-:W-:Y:S01]  /*2d80*/  ISETP.GE.AND P5, PT, R77, RZ, PT ;  /* 0x000000ff4d00720c */ /* 0x000fe20003fa6270 */
[----:B------:R-:W-:Y:S02]  /*2d90*/  IMAD R45, R6, R39, R45 ;  /* 0x00000027062d7224 */ /* 0x000fe400078e022d */
[----:B------:R-:W-:Y:S02]  /*2da0*/  IMAD.MOV.U32 R77, RZ, RZ, R44 ;  /* 0x000000ffff4d7224 */ /* 0x000fe400078e002c */
[----:B------:R-:W-:-:S04]  /*2db0*/  IMAD.HI.U32 R39, R7, R47, RZ ;  /* 0x0000002f07277227 */ /* 0x000fc800078e00ff */
[----:B------:R-:W-:-:S04]  /*2dc0*/  IMAD.HI.U32 R44, R7, R51, RZ ;  /* 0x00000033072c7227 */ /* 0x000fc800078e00ff */
[--C-:B------:R-:W-:Y:S01]  /*2dd0*/  @!P2 IMAD.IADD R40, R40, 0x1, -R6.reuse ;  /* 0x000000012828a824 */ /* 0x100fe200078e0a06 */
[----:B------:R-:W-:Y:S01]  /*2de0*/  ISETP.GT.U32.AND P2, PT, R6, R45, PT ;  /* 0x0000002d0600720c */ /* 0x000fe20003f44070 */
[--C-:B------:R-:W-:Y:S01]  /*2df0*/  @!P4 IMAD.IADD R42, R42, 0x1, -R6.reuse ;  /* 0x000000012a2ac824 */ /* 0x100fe200078e0a06 */
[----:B------:R-:W-:Y:S01]  /*2e00*/  ISETP.GE.AND P4, PT, R78, RZ, PT ;  /* 0x000000ff4e00720c */ /* 0x000fe20003f86270 */
[----:B------:R-:W-:Y:S01]  /*2e10*/  @!P3 IMAD.IADD R43, R43, 0x1, -R6 ;  /* 0x000000012b2bb824 */ /* 0x000fe200078e0a06 */
[----:B------:R-:W-:Y:S01]  /*2e20*/  ISETP.GE.AND P3, PT, R49, RZ, PT ;  /* 0x000000ff3100720c */ /* 0x000fe20003f66270 */
[----:B------:R-:W-:Y:S01]  /*2e30*/  IMAD.MOV R49, RZ, RZ, -R39 ;  /* 0x000000ffff317224 */ /* 0x000fe200078e0a27 */
[----:B------:R-:W-:Y:S01]  /*2e40*/  IABS R78, R0 ;  /* 0x00000000004e7213 */ /* 0x000fe20000000000 */
[----:B------:R-:W-:Y:S02]  /*2e50*/  IMAD.MOV R44, RZ, RZ, -R44 ;  /* 0x000000ffff2c7224 */ /* 0x000fe400078e0a2c */
[----:B------:R-:W-:Y:S01]  /*2e60*/  @!P0 IMAD.MOV R38, RZ, RZ, -R38 ;  /* 0x000000ffff268224 */ /* 0x000fe200078e0a26 */
[----:B------:R-:W-:Y:S01]  /*2e70*/  ISETP.GT.U32.AND P0, PT, R6, R42, PT ;  /* 0x0000002a0600720c */ /* 0x000fe20003f04070 */
[----:B------:R-:W-:-:S04]  /*2e80*/  IMAD.HI.U32 R39, R7, R77, RZ ;  /* 0x0000004d07277227 */ /* 0x000fc800078e00ff */
[C---:B------:R-:W-:Y:S02]  /*2e90*/  IMAD R47, R6.reuse, R49, R47 ;  /* 0x00000031062f7224 */ /* 0x040fe400078e022f */
[C---:B------:R-:W-:Y:S02]  /*2ea0*/  IMAD R49, R6.reuse, R44, R51 ;  /* 0x0000002c06317224 */ /* 0x040fe400078e0233 */
[----:B------:R-:W-:Y:S02]  /*2eb0*/  IMAD.MOV R51, RZ, RZ, -R39 ;  /* 0x000000ffff337224 */ /* 0x000fe400078e0a27 */
[----:B------:R-:W-:Y:S02]  /*2ec0*/  IMAD.MOV.U32 R39, RZ, RZ, R41 ;  /* 0x000000ffff277224 */ /* 0x000fe400078e0029 */
[----:B------:R-:W-:Y:S02]  /*2ed0*/  @!P2 IMAD.IADD R45, R45, 0x1, -R6 ;  /* 0x000000012d2da824 */ /* 0x000fe400078e0a06 */
[----:B------:R-:W-:Y:S01]  /*2ee0*/  @!P1 IMAD.MOV R39, RZ, RZ, -R39 ;  /* 0x000000ffff279224 */ /* 0x000fe200078e0a27 */
[C---:B------:R-:W-:Y:S01]  /*2ef0*/  ISETP.GT.U32.AND P1, PT, R6.reuse, R47, PT ;  /* 0x0000002f0600720c */ /* 0x040fe20003f24070 */
[C---:B------:R-:W-:Y:S01]  /*2f00*/  IMAD R51, R6.reuse, R51, R77 ;  /* 0x0000003306337224 */ /* 0x040fe200078e024d */
[C---:B------:R-:W-:Y:S01]  /*2f10*/  ISETP.GT.U32.AND P2, PT, R6.reuse, R45, PT ;  /* 0x0000002d0600720c */ /* 0x040fe20003f44070 */
[----:B------:R-:W-:Y:S01]  /*2f20*/  @!P6 IMAD.MOV R40, RZ, RZ, -R40 ;  /* 0x000000ffff28e224 */ /* 0x000fe200078e0a28 */
[----:B------:R-:W-:Y:S01]  /*2f30*/  ISETP.GT.U32.AND P6, PT, R6, R49, PT ;  /* 0x000000310600720c */ /* 0x000fe20003fc4070 */
[----:B------:R-:W-:Y:S01]  /*2f40*/  @!P0 IMAD.IADD R42, R42, 0x1, -R6 ;  /* 0x000000012a2a8824 */ /* 0x000fe200078e0a06 */
[C---:B------:R-:W-:Y:S01]  /*2f50*/  ISETP.GT.U32.AND P0, PT, R6.reuse, R51, PT ;  /* 0x000000330600720c */ /* 0x040fe20003f04070 */
[----:B------:R-:W-:Y:S01]  /*2f60*/  IMAD.MOV.U32 R41, RZ, RZ, R43 ;  /* 0x000000ffff297224 */ /* 0x000fe200078e002b */
[----:B------:R-:W-:Y:S01]  /*2f70*/  IABS R43, R46 ;  /* 0x0000002e002b7213 */ /* 0x000fe20000000000 */
[----:B------:R-:W-:Y:S01]  /*2f80*/  @!P3 IMAD.MOV R42, RZ, RZ, -R42 ;  /* 0x000000ffff2ab224 */ /* 0x000fe200078e0a2a */
[----:B------:R-:W-:Y:S01]  /*2f90*/  IABS R77, R62 ;  /* 0x0000003e004d7213 */ /* 0x000fe20000000000 */
[----:B------:R-:W-:Y:S01]  /*2fa0*/  @!P5 IMAD.MOV R41, RZ, RZ, -R41 ;  /* 0x000000ffff29d224 */ /* 0x000fe200078e0a29 */
[----:B------:R-:W-:Y:S01]  /*2fb0*/  ISETP.GE.AND P5, PT, R71, RZ, PT ;  /* 0x000000ff4700720c */ /* 0x000fe20003fa6270 */
[--C-:B------:R-:W-:Y:S01]  /*2fc0*/  @!P1 IMAD.IADD R47, R47, 0x1, -R6.reuse ;  /* 0x000000012f2f9824 */ /* 0x100fe200078e0a06 */
[----:B------:R-:W-:Y:S01]  /*2fd0*/  IABS R71, R53 ;  /* 0x0000003500477213 */ /* 0x000fe20000000000 */
[--C-:B------:R-:W-:Y:S01]  /*2fe0*/  @!P2 IMAD.IADD R45, R45, 0x1, -R6.reuse ;  /* 0x000000012d2da824 */ /* 0x100fe200078e0a06 */
[----:B------:R-:W-:Y:S01]  /*2ff0*/  ISETP.GE.AND P1, PT, R75, RZ, PT ;  /* 0x000000ff4b00720c */ /* 0x000fe20003f26270 */
[----:B------:R-:W-:Y:S01]  /*3000*/  @!P6 IMAD.IADD R49, R49, 0x1, -R6 ;  /* 0x000000013131e824 */ /* 0x000fe200078e0a06 */
[----:B------:R-:W-:Y:S01]  /*3010*/  ISETP.GE.AND P2, PT, R73, RZ, PT ;  /* 0x000000ff4900720c */ /* 0x000fe20003f46270 */
[----:B------:R-:W-:Y:S01]  /*3020*/  IMAD.MOV.U32 R75, RZ, RZ, R43 ;  /* 0x000000ffff4b7224 */ /* 0x000fe200078e002b */
[----:B------:R-:W-:Y:S01]  /*3030*/  ISETP.GT.U32.AND P6, PT, R6, R47, PT ;  /* 0x0000002f0600720c */ /* 0x000fe20003fc4070 */
[----:B------:R-:W-:-:S04]  /*3040*/  IMAD.HI.U32 R43, R7, R71, RZ ;  /* 0x00000047072b7227 */ /* 0x000fc800078e00ff */
[----:B------:R-:W-:Y:S01]  /*3050*/  @!P0 IMAD.IADD R51, R51, 0x1, -R6 ;  /* 0x0000000133338824 */ /* 0x000fe200078e0a06 */
[----:B------:R-:W-:Y:S01]  /*3060*/  ISETP.GT.U32.AND P0, PT, R6, R49, PT ;  /* 0x000000310600720c */ /* 0x000fe20003f04070 */
[----:B------:R-:W-:-:S03]  /*3070*/  IMAD.HI.U32 R44, R7, R75, RZ ;  /* 0x0000004b072c7227 */ /* 0x000fc600078e00ff */
[C---:B------:R-:W-:Y:S01]  /*3080*/  ISETP.GT.U32.AND P3, PT, R6.reuse, R51, PT ;  /* 0x000000330600720c */ /* 0x040fe20003f64070 */
[----:B------:R-:W-:Y:S02]  /*3090*/  IMAD.MOV R73, RZ, RZ, -R43 ;  /* 0x000000ffff497224 */ /* 0x000fe400078e0a2b */
[----:B------:R-:W-:Y:S02]  /*30a0*/  IMAD.MOV.U32 R43, RZ, RZ, R45 ;  /* 0x000000ffff2b7224 */ /* 0x000fe400078e002d */
[----:B------:R-:W-:Y:S02]  /*30b0*/  IMAD.MOV R44, RZ, RZ, -R44 ;  /* 0x000000ffff2c7224 */ /* 0x000fe400078e0a2c */
[----:B------:R-:W-:Y:S01]  /*30c0*/  @!P4 IMAD.MOV R43, RZ, RZ, -R43 ;  /* 0x000000ffff2bc224 */ /* 0x000fe200078e0a2b */
[----:B------:R-:W-:Y:S01]  /*30d0*/  ISETP.GE.AND P4, PT, R53, RZ, PT ;  /* 0x000000ff3500720c */ /* 0x000fe20003f86270 */
[C---:B------:R-:W-:Y:S01]  /*30e0*/  IMAD R53, R6.reuse, R44, R75 ;  /* 0x0000002c06357224 */ /* 0x040fe200078e024b */
[----:B------:R-:W-:Y:S01]  /*30f0*/  IABS R75, R63 ;  /* 0x0000003f004b7213 */ /* 0x000fe20000000000 */
[C---:B------:R-:W-:Y:S01]  /*3100*/  IMAD R45, R6.reuse, R73, R71 ;  /* 0x00000049062d7224 */ /* 0x040fe200078e0247 */
[----:B------:R-:W-:Y:S01]  /*3110*/  IABS R71, R48 ;  /* 0x0000003000477213 */ /* 0x000fe20000000000 */
[--C-:B------:R-:W-:Y:S01]  /*3120*/  @!P0 IMAD.IADD R49, R49, 0x1, -R6.reuse ;  /* 0x0000000131318824 */ /* 0x100fe200078e0a06 */
[C---:B------:R-:W-:Y:S01]  /*3130*/  ISETP.GT.U32.AND P0, PT, R6.reuse, R53, PT ;  /* 0x000000350600720c */ /* 0x040fe20003f04070 */
[----:B------:R-:W-:Y:S01]  /*3140*/  @!P6 IMAD.IADD R47, R47, 0x1, -R6 ;  /* 0x000000012f2fe824 */ /* 0x000fe200078e0a06 */
[----:B------:R-:W-:Y:S01]  /*3150*/  ISETP.GT.U32.AND P6, PT, R6, R45, PT ;  /* 0x0000002d0600720c */ /* 0x000fe20003fc4070 */
[----:B------:R-:W-:Y:S01]  /*3160*/  IMAD.HI.U32 R44, R7, R71, RZ ;  /* 0x00000047072c7227 */ /* 0x000fe200078e00ff */
[----:B------:R-:W-:-:S03]  /*3170*/  IABS R73, R69 ;  /* 0x0000004500497213 */ /* 0x000fc60000000000 */
[----:B------:R-:W-:Y:S01]  /*3180*/  @!P3 IMAD.IADD R51, R51, 0x1, -R6 ;  /* 0x000000013333b824 */ /* 0x000fe200078e0a06 */
[----:B------:R-:W-:Y:S01]  /*3190*/  ISETP.GE.AND P3, PT, R46, RZ, PT ;  /* 0x000000ff2e00720c */ /* 0x000fe20003f66270 */
[----:B------:R-:W-:-:S04]  /*31a0*/  IMAD.HI.U32 R46, R7, R73, RZ ;  /* 0x00000049072e7227 */ /* 0x000fc800078e00ff */
[----:B------:R-:W-:Y:S02]  /*31b0*/  @!P0 IMAD.IADD R53, R53, 0x1, -R6 ;  /* 0x0000000135358824 */ /* 0x000fe400078e0a06 */
[----:B------:R-:W-:Y:S02]  /*31c0*/  IMAD.MOV R44, RZ, RZ, -R44 ;  /* 0x000000ffff2c7224 */ /* 0x000fe400078e0a2c */
[----:B------:R-:W-:Y:S01]  /*31d0*/  @!P6 IMAD.IADD R45, R45, 0x1, -R6 ;  /* 0x000000012d2de824 */ /* 0x000fe200078e0a06 */
[----:B------:R-:W-:Y:S01]  /*31e0*/  ISETP.GE.AND P6, PT, R48, RZ, PT ;  /* 0x000000ff3000720c */ /* 0x000fe20003fc6270 */
[----:B------:R-:W-:Y:S01]  /*31f0*/  IMAD.MOV.U32 R80, RZ, RZ, R47 ;  /* 0x000000ffff507224 */ /* 0x000fe200078e002f */
[----:B------:R-:W-:Y:S01]  /*3200*/  ISETP.GT.U32.AND P0, PT, R6, R53, PT ;  /* 0x000000350600720c */ /* 0x000fe20003f04070 */
[----:B------:R-:W-:-:S04]  /*3210*/  IMAD.HI.U32 R48, R7, R75, RZ ;  /* 0x0000004b07307227 */ /* 0x000fc800078e00ff */
[----:B------:R-:W-:Y:S02]  /*3220*/  IMAD.MOV R46, RZ, RZ, -R46 ;  /* 0x000000ffff2e7224 */ /* 0x000fe400078e0a2e */
[C---:B------:R-:W-:Y:S01]  /*3230*/  IMAD R47, R6.reuse, R44, R71 ;  /* 0x0000002c062f7224 */ /* 0x040fe200078e0247 */
[----:B------:R-:W-:Y:S01]  /*3240*/  IABS R71, R61 ;  /* 0x0000003d00477213 */ /* 0x000fe20000000000 */
[----:B------:R-:W-:Y:S02]  /*3250*/  IMAD.MOV.U32 R82, RZ, RZ, R49 ;  /* 0x000000ffff527224 */ /* 0x000fe400078e0031 */
[----:B------:R-:W-:Y:S02]  /*3260*/  IMAD.MOV R48, RZ, RZ, -R48 ;  /* 0x000000ffff307224 */ /* 0x000fe400078e0a30 */
[----:B------:R-:W-:Y:S01]  /*3270*/  IMAD R49, R6, R46, R73 ;  /* 0x0000002e06317224 */ /* 0x000fe200078e0249 */
[----:B------:R-:W-:Y:S01]  /*3280*/  IABS R73, R54 ;  /* 0x0000003600497213 */ /* 0x000fe20000000000 */
[----:B------:R-:W-:-:S02]  /*3290*/  IMAD.MOV.U32 R84, RZ, RZ, R51 ;  /* 0x000000ffff547224 */ /* 0x000fc400078e0033 */
[----:B------:R-:W-:Y:S01]  /*32a0*/  @!P2 IMAD.MOV R82, RZ, RZ, -R82 ;  /* 0x000000ffff52a224 */ /* 0x000fe200078e0a52 */
[C---:B------:R-:W-:Y:S01]  /*32b0*/  ISETP.GT.U32.AND P2, PT, R6.reuse, R47, PT ;  /* 0x0000002f0600720c */ /* 0x040fe20003f44070 */
[C---:B------:R-:W-:Y:S01]  /*32c0*/  IMAD R51, R6.reuse, R48, R75 ;  /* 0x0000003006337224 */ /* 0x040fe200078e024b */
[----:B------:R-:W-:Y:S01]  /*32d0*/  IABS R48, R57 ;  /* 0x0000003900307213 */ /* 0x000fe20000000000 */
[----:B------:R-:W-:Y:S01]  /*32e0*/  @!P1 IMAD.MOV R84, RZ, RZ, -R84 ;  /* 0x000000ffff549224 */ /* 0x000fe200078e0a54 */
[C---:B------:R-:W-:Y:S01]  /*32f0*/  ISETP.GT.U32.AND P1, PT, R6.reuse, R49, PT ;  /* 0x000000310600720c */ /* 0x040fe20003f24070 */
[----:B------:R-:W-:Y:S01]  /*3300*/  @!P5 IMAD.MOV R80, RZ, RZ, -R80 ;  /* 0x000000ffff50d224 */ /* 0x000fe200078e0a50 */
[C---:B------:R-:W-:Y:S01]  /*3310*/  ISETP.GT.U32.AND P5, PT, R6.reuse, R45, PT ;  /* 0x0000002d0600720c */ /* 0x040fe20003fa4070 */
[----:B------:R-:W-:Y:S01]  /*3320*/  @!P0 IMAD.IADD R53, R53, 0x1, -R6 ;  /* 0x0000000135358824 */ /* 0x000fe200078e0a06 */
[----:B------:R-:W-:Y:S01]  /*3330*/  ISETP.GT.U32.AND P0, PT, R6, R51, PT ;  /* 0x000000330600720c */ /* 0x000fe20003f04070 */
[----:B------:R-:W-:Y:S01]  /*3340*/  IMAD.HI.U32 R44, R7, R48, RZ ;  /* 0x00000030072c7227 */ /* 0x000fe200078e00ff */
[----:B------:R-:W-:-:S03]  /*3350*/  IABS R75, R56 ;  /* 0x00000038004b7213 */ /* 0x000fc60000000000 */
[--C-:B------:R-:W-:Y:S01]  /*3360*/  @!P2 IMAD.IADD R47, R47, 0x1, -R6.reuse ;  /* 0x000000012f2fa824 */ /* 0x100fe200078e0a06 */
[----:B------:R-:W-:Y:S01]  /*3370*/  ISETP.GE.AND P2, PT, R63, RZ, PT ;  /* 0x000000ff3f00720c */ /* 0x000fe20003f46270 */
[----:B------:R-:W-:Y:S02]  /*3380*/  IMAD.MOV.U32 R88, RZ, RZ, R53 ;  /* 0x000000ffff587224 */ /* 0x000fe400078e0035 */
[--C-:B------:R-:W-:Y:S01]  /*3390*/  @!P1 IMAD.IADD R49, R49, 0x1, -R6.reuse ;  /* 0x0000000131319824 */ /* 0x100fe200078e0a06 */
[C---:B------:R-:W-:Y:S01]  /*33a0*/  ISETP.GT.U32.AND P1, PT, R6.reuse, R47, PT ;  /* 0x0000002f0600720c */ /* 0x040fe20003f24070 */
[--C-:B------:R-:W-:Y:S01]  /*33b0*/  @!P5 IMAD.IADD R45, R45, 0x1, -R6.reuse ;  /* 0x000000012d2dd824 */ /* 0x100fe200078e0a06 */
[----:B------:R-:W-:Y:S01]  /*33c0*/  ISETP.GE.AND P5, PT, R69, RZ, PT ;  /* 0x000000ff4500720c */ /* 0x000fe20003fa6270 */
[----:B------:R-:W-:Y:S01]  /*33d0*/  @!P0 IMAD.IADD R51, R51, 0x1, -R6 ;  /* 0x0000000133338824 */ /* 0x000fe200078e0a06 */
[----:B------:R-:W-:Y:S01]  /*33e0*/  IABS R69, R55 ;  /* 0x0000003700457213 */ /* 0x000fe20000000000 */
[----:B------:R-:W-:Y:S01]  /*33f0*/  IMAD.MOV R63, RZ, RZ, -R44 ;  /* 0x000000ffff3f7224 */ /* 0x000fe200078e0a2c */
[C---:B------:R-:W-:Y:S01]  /*3400*/  ISETP.GT.U32.AND P0, PT, R6.reuse, R49, PT ;  /* 0x000000310600720c */ /* 0x040fe20003f04070 */
[----:B------:R-:W-:Y:S01]  /*3410*/  @!P3 IMAD.MOV R88, RZ, RZ, -R88 ;  /* 0x000000ffff58b224 */ /* 0x000fe200078e0a58 */
[----:B------:R-:W-:Y:S01]  /*3420*/  ISETP.GT.U32.AND P3, PT, R6, R51, PT ;  /* 0x000000330600720c */ /* 0x000fe20003f64070 */
[----:B------:R-:W-:-:S02]  /*3430*/  IMAD.MOV.U32 R86, RZ, RZ, R45 ;  /* 0x000000ffff567224 */ /* 0x000fc400078e002d */
[----:B------:R-:W-:-:S04]  /*3440*/  IMAD.HI.U32 R44, R7, R69, RZ ;  /* 0x00000045072c7227 */ /* 0x000fc800078e00ff */
[C---:B------:R-:W-:Y:S01]  /*3450*/  IMAD R45, R6.reuse, R63, R48 ;  /* 0x0000003f062d7224 */ /* 0x040fe200078e0230 */
[----:B------:R-:W-:Y:S01]  /*3460*/  IABS R48, R50 ;  /* 0x0000003200307213 */ /* 0x000fe20000000000 */
[----:B------:R-:W-:Y:S01]  /*3470*/  IMAD.MOV R44, RZ, RZ, -R44 ;  /* 0x000000ffff2c7224 */ /* 0x000fe200078e0a2c */
[----:B------:R-:W-:Y:S01]  /*3480*/  IABS R63, R65 ;  /* 0x00000041003f7213 */ /* 0x000fe20000000000 */
[----:B------:R-:W-:Y:S01]  /*3490*/  @!P1 IMAD.IADD R47, R47, 0x1, -R6 ;  /* 0x000000012f2f9824 */ /* 0x000fe200078e0a06 */
[----:B------:R-:W-:Y:S01]  /*34a0*/  ISETP.GT.U32.AND P1, PT, R6, R45, PT ;  /* 0x0000002d0600720c */ /* 0x000fe20003f24070 */
[----:B------:R-:W-:-:S04]  /*34b0*/  IMAD.HI.U32 R46, R7, R71, RZ ;  /* 0x00000047072e7227 */ /* 0x000fc800078e00ff */
[----:B------:R-:W-:Y:S01]  /*34c0*/  @!P4 IMAD.MOV R86, RZ, RZ, -R86 ;  /* 0x000000ffff56c224 */ /* 0x000fe200078e0a56 */
[----:B------:R-:W-:Y:S01]  /*34d0*/  ISETP.GE.AND P4, PT, R57, RZ, PT ;  /* 0x000000ff3900720c */ /* 0x000fe20003f86270 */
[C---:B------:R-:W-:Y:S01]  /*34e0*/  IMAD R53, R6.reuse, R44, R69 ;  /* 0x0000002c06357224 */ /* 0x040fe200078e0245 */
[----:B------:R-:W-:Y:S01]  /*34f0*/  IABS R57, R59 ;  /* 0x0000003b00397213 */ /* 0x000fe20000000000 */
[----:B------:R-:W-:Y:S01]  /*3500*/  IMAD.MOV R46, RZ, RZ, -R46 ;  /* 0x000000ffff2e7224 */ /* 0x000fe200078e0a2e */
[----:B------:R-:W-:Y:S01]  /*3510*/  IABS R69, R67 ;  /* 0x0000004300457213 */ /* 0x000fe20000000000 */
[--C-:B------:R-:W-:Y:S01]  /*3520*/  @!P0 IMAD.IADD R49, R49, 0x1, -R6.reuse ;  /* 0x0000000131318824 */ /* 0x100fe200078e0a06 */
[----:B------:R-:W-:Y:S01]  /*3530*/  ISETP.GE.AND P0, PT, R55, RZ, PT ;  /* 0x000000ff3700720c */ /* 0x000fe20003f06270 */
[----:B------:R-:W-:Y:S01]  /*3540*/  @!P3 IMAD.IADD R51, R51, 0x1, -R6 ;  /* 0x000000013333b824 */ /* 0x000fe200078e0a06 */
[C---:B------:R-:W-:Y:S01]  /*3550*/  ISETP.GT.U32.AND P3, PT, R6.reuse, R53, PT ;  /* 0x000000350600720c */ /* 0x040fe20003f64070 */
[----:B------:R-:W-:Y:S01]  /*3560*/  IMAD R55, R6, R46, R71 ;  /* 0x0000002e06377224 */ /* 0x000fe200078e0247 */
[----:B------:R-:W-:Y:S01]  /*3570*/  IABS R71, R64 ;  /* 0x0000004000477213 */ /* 0x000fe20000000000 */
[----:B------:R-:W-:-:S04]  /*3580*/  IMAD.HI.U32 R44, R7, R57, RZ ;  /* 0x00000039072c7227 */ /* 0x000fc800078e00ff */
[----:B------:R-:W-:Y:S02]  /*3590*/  IMAD.MOV R44, RZ, RZ, -R44 ;  /* 0x000000ffff2c7224 */ /* 0x000fe400078e0a2c */
[--C-:B------:R-:W-:Y:S01]  /*35a0*/  @!P1 IMAD.IADD R45, R45, 0x1, -R6.reuse ;  /* 0x000000012d2d9824 */ /* 0x100fe200078e0a06 */
[C---:B------:R-:W-:Y:S01]  /*35b0*/  ISETP.GT.U32.AND P1, PT, R6.reuse, R55, PT ;  /* 0x000000370600720c */ /* 0x040fe20003f24070 */
[C---:B------:R-:W-:Y:S02]  /*35c0*/  IMAD R57, R6.reuse, R44, R57 ;  /* 0x0000002c06397224 */ /* 0x040fe400078e0239 */
[----:B------:R-:W-:Y:S02]  /*35d0*/  @!P3 IMAD.IADD R53, R53, 0x1, -R6 ;  /* 0x000000013535b824 */ /* 0x000fe400078e0a06 */
[----:B------:R-:W-:Y:S01]  /*35e0*/  IMAD.MOV.U32 R94, RZ, RZ, R51 ;  /* 0x000000ffff5e7224 */ /* 0x000fe200078e0033 */
[----:B------:R-:W-:Y:S01]  /*35f0*/  ISETP.GT.U32.AND P3, PT, R6, R57, PT ;  /* 0x000000390600720c */ /* 0x000fe20003f64070 */
[----:B------:R-:W-:-:S04]  /*3600*/  IMAD.HI.U32 R44, R7, R48, RZ ;  /* 0x00000030072c7227 */ /* 0x000fc800078e00ff */
[----:B------:R-:W-:Y:S02]  /*3610*/  @!P2 IMAD.MOV R94, RZ, RZ, -R94 ;  /* 0x000000ffff5ea224 */ /* 0x000fe400078e0a5e */
[----:B------:R-:W-:Y:S01]  /*3620*/  @!P1 IMAD.IADD R55, R55, 0x1, -R6 ;  /* 0x0000000137379824 */ /* 0x000fe200078e0a06 */
[C---:B------:R-:W-:Y:S01]  /*3630*/  ISETP.GT.U32.AND P1, PT, R6.reuse, R53, PT ;  /* 0x000000350600720c */ /* 0x040fe20003f24070 */
[----:B------:R-:W-:Y:S02]  /*3640*/  IMAD.MOV.U32 R90, RZ, RZ, R47 ;  /* 0x000000ffff5a7224 */ /* 0x000fe400078e002f */
[----:B------:R-:W-:Y:S01]  /*3650*/  IMAD.MOV R47, RZ, RZ, -R44 ;  /* 0x000000ffff2f7224 */ /* 0x000fe200078e0a2c */
[C---:B------:R-:W-:Y:S01]  /*3660*/  ISETP.GT.U32.AND P2, PT, R6.reuse, R55, PT ;  /* 0x000000370600720c */ /* 0x040fe20003f44070 */
[----:B------:R-:W-:Y:S02]  /*3670*/  @!P3 IMAD.IADD R57, R57, 0x1, -R6 ;  /* 0x000000013939b824 */ /* 0x000fe400078e0a06 */
[----:B------:R-:W-:Y:S01]  /*3680*/  @!P6 IMAD.MOV R90, RZ, RZ, -R90 ;  /* 0x000000ffff5ae224 */ /* 0x000fe200078e0a5a */
[C---:B------:R-:W-:Y:S01]  /*3690*/  ISETP.GT.U32.AND P6, PT, R6.reuse, R45, PT ;  /* 0x0000002d0600720c */ /* 0x040fe20003fc4070 */
[----:B------:R-:W-:Y:S01]  /*36a0*/  IMAD.HI.U32 R46, R7, R63, RZ ;  /* 0x0000003f072e7227 */ /* 0x000fe200078e00ff */
[----:B------:R-:W-:-:S03]  /*36b0*/  ISETP.GT.U32.AND P3, PT, R6, R57, PT ;  /* 0x000000390600720c */ /* 0x000fc60003f64070 */
[C---:B------:R-:W-:Y:S02]  /*36c0*/  IMAD R47, R6.reuse, R47, R48 ;  /* 0x0000002f062f7224 */ /* 0x040fe400078e0230 */
[----:B------:R-:W-:Y:S02]  /*36d0*/  IMAD.MOV R46, RZ, RZ, -R46 ;  /* 0x000000ffff2e7224 */ /* 0x000fe400078e0a2e */
[--C-:B------:R-:W-:Y:S01]  /*36e0*/  @!P2 IMAD.IADD R55, R55, 0x1, -R6.reuse ;  /* 0x000000013737a824 */ /* 0x100fe200078e0a06 */
[C---:B------:R-:W-:Y:S01]  /*36f0*/  ISETP.GT.U32.AND P2, PT, R6.reuse, R47, PT ;  /* 0x0000002f0600720c */ /* 0x040fe20003f44070 */
[----:B------:R-:W-:Y:S02]  /*3700*/  IMAD.MOV.U32 R92, RZ, RZ, R49 ;  /* 0x000000ffff5c7224 */ /* 0x000fe400078e0031 */
[----:B------:R-:W-:Y:S01]  /*3710*/  IMAD R49, R6, R46, R63 ;  /* 0x0000002e06317224 */ /* 0x000fe200078e023f */
[----:B------:R-:W-:Y:S01]  /*3720*/  IABS R63, R70 ;  /* 0x00000046003f7213 */ /* 0x000fe20000000000 */
[----:B------:R-:W-:-:S02]  /*3730*/  @!P3 IMAD.IADD R57, R57, 0x1, -R6 ;  /* 0x000000013939b824 */ /* 0x000fc400078e0a06 */
[----:B------:R-:W-:Y:S01]  /*3740*/  IMAD.HI.U32 R44, R7, R69, RZ ;  /* 0x00000045072c7227 */ /* 0x000fe200078e00ff */
[----:B------:R-:W-:-:S03]  /*3750*/  ISETP.GT.U32.AND P3, PT, R6, R49, PT ;  /* 0x000000310600720c */ /* 0x000fc60003f64070 */
[----:B------:R-:W-:Y:S01]  /*3760*/  @!P6 IMAD.IADD R45, R45, 0x1, -R6 ;  /* 0x000000012d2de824 */ /* 0x000fe200078e0a06 */
[----:B------:R-:W-:Y:S01]  /*3770*/  ISETP.GE.AND P6, PT, R59, RZ, PT ;  /* 0x000000ff3b00720c */ /* 0x000fe20003fc6270 */
[----:B------:R-:W-:Y:S01]  /*3780*/  IMAD.MOV R44, RZ, RZ, -R44 ;  /* 0x000000ffff2c7224 */ /* 0x000fe200078e0a2c */
[----:B------:R-:W-:Y:S01]  /*3790*/  IABS R59, R72 ;  /* 0x00000048003b7213 */ /* 0x000fe20000000000 */
[----:B------:R-:W-:Y:S02]  /*37a0*/  @!P2 IMAD.IADD R47, R47, 0x1, -R6 ;  /* 0x000000012f2fa824 */ /* 0x000fe400078e0a06 */
[----:B------:R-:W-:Y:S02]  /*37b0*/  IMAD.MOV.U32 R96, RZ, RZ, R45 ;  /* 0x000000ffff607224 */ /* 0x000fe400078e002d */
[C---:B------:R-:W-:Y:S01]  /*37c0*/  IMAD R51, R6.reuse, R44, R69 ;  /* 0x0000002c06337224 */ /* 0x040fe200078e0245 */
[----:B------:R-:W-:Y:S01]  /*37d0*/  IABS R69, R66 ;  /* 0x0000004200457213 */ /* 0x000fe20000000000 */
[----:B------:R-:W-:Y:S01]  /*37e0*/  @!P4 IMAD.MOV R96, RZ, RZ, -R96 ;  /* 0x000000ffff60c224 */ /* 0x000fe200078e0a60 */
[C---:B------:R-:W-:Y:S01]  /*37f0*/  ISETP.GT.U32.AND P4, PT, R6.reuse, R47, PT ;  /* 0x0000002f0600720c */ /* 0x040fe20003f84070 */
[----:B------:R-:W-:Y:S01]  /*3800*/  IMAD.HI.U32 R44, R7, R59, RZ ;  /* 0x0000003b072c7227 */ /* 0x000fe200078e00ff */
[----:B------:R-:W-:-:S03]  /*3810*/  ISETP.GT.U32.AND P2, PT, R6, R51, PT ;  /* 0x000000330600720c */ /* 0x000fc60003f44070 */
[----:B------:R-:W-:Y:S01]  /*3820*/  @!P5 IMAD.MOV R92, RZ, RZ, -R92 ;  /* 0x000000ffff5cd224 */ /* 0x000fe200078e0a5c */
[----:B------:R-:W-:Y:S01]  /*3830*/  ISETP.GE.AND P5, PT, R61, RZ, PT ;  /* 0x000000ff3d00720c */ /* 0x000fe20003fa6270 */
[----:B------:R-:W-:Y:S01]  /*3840*/  @!P3 IMAD.IADD R49, R49, 0x1, -R6 ;  /* 0x000000013131b824 */ /* 0x000fe200078e0a06 */
[----:B------:R-:W-:Y:S01]  /*3850*/  IABS R61, R68 ;  /* 0x00000044003d7213 */ /* 0x000fe20000000000 */
[----:B------:R-:W-:Y:S02]  /*3860*/  IMAD.MOV R44, RZ, RZ, -R44 ;  /* 0x000000ffff2c7224 */ /* 0x000fe400078e0a2c */
[----:B------:R-:W-:Y:S01]  /*3870*/  @!P1 IMAD.IADD R53, R53, 0x1, -R6 ;  /* 0x0000000135359824 */ /* 0x000fe200078e0a06 */
[----:B------:R-:W-:Y:S01]  /*3880*/  ISETP.GT.U32.AND P3, PT, R6, R49, PT ;  /* 0x000000310600720c */ /* 0x000fe20003f64070 */
[----:B------:R-:W-:Y:S01]  /*3890*/  IMAD.HI.U32 R46, R7, R61, RZ ;  /* 0x0000003d072e7227 */ /* 0x000fe200078e00ff */
[----:B------:R-:W-:-:S03]  /*38a0*/  ISETP.GE.AND P1, PT, R50, RZ, PT ;  /* 0x000000ff3200720c */ /* 0x000fc60003f26270 */
[C---:B------:R-:W-:Y:S02]  /*38b0*/  IMAD R45, R6.reuse, R44, R59 ;  /* 0x0000002c062d7224 */ /* 0x040fe400078e023b */
[----:B------:R-:W-:Y:S02]  /*38c0*/  IMAD.MOV R46, RZ, RZ, -R46 ;  /* 0x000000ffff2e7224 */ /* 0x000fe400078e0a2e */
[----:B------:R-:W-:Y:S01]  /*38d0*/  @!P4 IMAD.IADD R47, R47, 0x1, -R6 ;  /* 0x000000012f2fc824 */ /* 0x000fe200078e0a06 */
[----:B------:R-:W-:Y:S01]  /*38e0*/  ISETP.GT.U32.AND P4, PT, R6, R45, PT ;  /* 0x0000002d0600720c */ /* 0x000fe20003f84070 */
[----:B------:R-:W-:-:S04]  /*38f0*/  IMAD.HI.U32 R48, R7, R63, RZ ;  /* 0x0000003f07307227 */ /* 0x000fc800078e00ff */
[----:B------:R-:W-:-:S04]  /*3900*/  IMAD.HI.U32 R50, R7, R69, RZ ;  /* 0x0000004507327227 */ /* 0x000fc800078e00ff */
[----:B------:R-:W-:Y:S02]  /*3910*/  @!P2 IMAD.IADD R51, R51, 0x1, -R6 ;  /* 0x000000013333a824 */ /* 0x000fe400078e0a06 */
[C---:B------:R-:W-:Y:S02]  /*3920*/  IMAD R59, R6.reuse, R46, R61 ;  /* 0x0000002e063b7224 */ /* 0x040fe400078e023d */
[----:B------:R-:W-:Y:S01]  /*3930*/  IMAD.MOV R48, RZ, RZ, -R48 ;  /* 0x000000ffff307224 */ /* 0x000fe200078e0a30 */
[C---:B------:R-:W-:Y:S01]  /*3940*/  ISETP.GT.U32.AND P2, PT, R6.reuse, R51, PT ;  /* 0x000000330600720c */ /* 0x040fe20003f44070 */
[----:B------:R-:W-:Y:S02]  /*3950*/  IMAD.MOV R50, RZ, RZ, -R50 ;  /* 0x000000ffff327224 */ /* 0x000fe400078e0a32 */
[----:B------:R-:W-:Y:S01]  /*3960*/  @!P3 IMAD.IADD R49, R49, 0x1, -R6 ;  /* 0x000000013131b824 */ /* 0x000fe200078e0a06 */
[C---:B------:R-:W-:Y:S01]  /*3970*/  ISETP.GT.U32.AND P3, PT, R6.reuse, R59, PT ;  /* 0x0000003b0600720c */ /* 0x040fe20003f64070 */
[----:B------:R-:W-:-:S02]  /*3980*/  IMAD R61, R6, R48, R63 ;  /* 0x00000030063d7224 */ /* 0x000fc400078e023f */
[C---:B------:R-:W-:Y:S01]  /*3990*/  IMAD R63, R6.reuse, R50, R69 ;  /* 0x00000032063f7224 */ /* 0x040fe200078e0245 */
[----:B------:R-:W-:Y:S01]  /*39a0*/  IABS R69, R76 ;  /* 0x0000004c00457213 */ /* 0x000fe20000000000 */
[----:B------:R-:W-:Y:S02]  /*39b0*/  @!P4 IMAD.IADD R45, R45, 0x1, -R6 ;  /* 0x000000012d2dc824 */ /* 0x000fe400078e0a06 */
[----:B------:R-:W-:Y:S01]  /*39c0*/  IMAD.HI.U32 R46, R7, R71, RZ ;  /* 0x00000047072e7227 */ /* 0x000fe200078e00ff */
[----:B------:R-:W-:-:S03]  /*39d0*/  ISETP.GT.U32.AND P4, PT, R6, R63, PT ;  /* 0x0000003f0600720c */ /* 0x000fc60003f84070 */
[----:B------:R-:W-:-:S04]  /*39e0*/  IMAD.HI.U32 R44, R7, R69, RZ ;  /* 0x00000045072c7227 */ /* 0x000fc800078e00ff */
[----:B------:R-:W-:Y:S02]  /*39f0*/  IMAD.MOV R44, RZ, RZ, -R44 ;  /* 0x000000ffff2c7224 */ /* 0x000fe400078e0a2c */
[--C-:B------:R-:W-:Y:S01]  /*3a00*/  @!P2 IMAD.IADD R51, R51, 0x1, -R6.reuse ;  /* 0x000000013333a824 */ /* 0x100fe200078e0a06 */
[C---:B------:R-:W-:Y:S01]  /*3a10*/  ISETP.GT.U32.AND P2, PT, R6.reuse, R61, PT ;  /* 0x0000003d0600720c */ /* 0x040fe20003f44070 */
[--C-:B------:R-:W-:Y:S01]  /*3a20*/  @!P3 IMAD.IADD R59, R59, 0x1, -R6.reuse ;  /* 0x000000013b3bb824 */ /* 0x100fe200078e0a06 */
[----:B------:R-:W-:Y:S01]  /*3a30*/  ISETP.GE.AND P3, PT, R65, RZ, PT ;  /* 0x000000ff4100720c */ /* 0x000fe20003f66270 */
[C---:B------:R-:W-:Y:S02]  /*3a40*/  IMAD R65, R6.reuse, R44, R69 ;  /* 0x0000002c06417224 */ /* 0x040fe400078e0245 */
[----:B------:R-:W-:Y:S02]  /*3a50*/  @!P4 IMAD.IADD R63, R63, 0x1, -R6 ;  /* 0x000000013f3fc824 */ /* 0x000fe400078e0a06 */
[----:B------:R-:W-:Y:S01]  /*3a60*/  IMAD.MOV R46, RZ, RZ, -R46 ;  /* 0x000000ffff2e7224 */ /* 0x000fe200078e0a2e */
[----:B------:R-:W-:Y:S01]  /*3a70*/  ISETP.GT.U32.AND P4, PT, R6, R65, PT ;  /* 0x000000410600720c */ /* 0x000fe20003f84070 */
[----:B------:R-:W-:-:S04]  /*3a80*/  IMAD.HI.U32 R48, R7, R73, RZ ;  /* 0x0000004907307227 */ /* 0x000fc800078e00ff */
[----:B------:R-:W-:Y:S01]  /*3a90*/  @!P2 IMAD.IADD R61, R61, 0x1, -R6 ;  /* 0x000000013d3da824 */ /* 0x000fe200078e0a06 */
[----:B------:R-:W-:Y:S01]  /*3aa0*/  ISETP.GE.AND P2, PT, R67, RZ, PT ;  /* 0x000000ff4300720c */ /* 0x000fe20003f46270 */
[----:B------:R-:W-:Y:S02]  /*3ab0*/  IMAD R67, R6, R46, R71 ;  /* 0x0000002e06437224 */ /* 0x000fe400078e0247 */
[----:B------:R-:W-:-:S04]  /*3ac0*/  IMAD.HI.U32 R50, R7, R75, RZ ;  /* 0x0000004b07327227 */ /* 0x000fc800078e00ff */
[----:B------:R-:W-:Y:S01]  /*3ad0*/  @!P4 IMAD.IADD R65, R65, 0x1, -R6 ;  /* 0x000000014141c824 */ /* 0x000fe200078e0a06 */
[C---:B------:R-:W-:Y:S01]  /*3ae0*/  ISETP.GT.U32.AND P4, PT, R6.reuse, R67, PT ;  /* 0x000000430600720c */ /* 0x040fe20003f84070 */
[----:B------:R-:W-:Y:S02]  /*3af0*/  IMAD.MOV.U32 R98, RZ, RZ, R53 ;  /* 0x000000ffff627224 */ /* 0x000fe400078e0035 */
[----:B------:R-:W-:Y:S02]  /*3b00*/  IMAD.MOV R48, RZ, RZ, -R48 ;  /* 0x000000ffff307224 */ /* 0x000fe400078e0a30 */
[----:B------:R-:W-:Y:S02]  /*3b10*/  IMAD.MOV R50, RZ, RZ, -R50 ;  /* 0x000000ffff327224 */ /* 0x000fe400078e0a32 */
[----:B------:R-:W-:Y:S01]  /*3b20*/  @!P0 IMAD.MOV R98, RZ, RZ, -R98 ;  /* 0x000000ffff628224 */ /* 0x000fe200078e0a62 */
[----:B------:R-:W-:Y:S01]  /*3b30*/  ISETP.GT.U32.AND P0, PT, R6, R45, PT ;  /* 0x0000002d0600720c */ /* 0x000fe20003f04070 */
[----:B------:R-:W-:-:S02]  /*3b40*/  IMAD.MOV.U32 R104, RZ, RZ, R47 ;  /* 0x000000ffff687224 */ /* 0x000fc400078e002f */
[C---:B------:R-:W-:Y:S01]  /*3b50*/  IMAD R69, R6.reuse, R48, R73 ;  /* 0x0000003006457224 */ /* 0x040fe200078e0249 */
[----:B------:R-:W-:Y:S01]  /*3b60*/  IABS R73, R58 ;  /* 0x0000003a00497213 */ /* 0x000fe20000000000 */
[C---:B------:R-:W-:Y:S01]  /*3b70*/  IMAD R71, R6.reuse, R50, R75 ;  /* 0x0000003206477224 */ /* 0x040fe200078e024b */
[----:B------:R-:W-:Y:S01]  /*3b80*/  IABS R75, R60 ;  /* 0x0000003c004b7213 */ /* 0x000fe20000000000 */
[----:B------:R-:W-:Y:S02]  /*3b90*/  IMAD.MOV.U32 R100, RZ, RZ, R55 ;  /* 0x000000ffff647224 */ /* 0x000fe400078e0037 */
[----:B------:R-:W-:Y:S02]  /*3ba0*/  IMAD.MOV.U32 R102, RZ, RZ, R57 ;  /* 0x000000ffff667224 */ /* 0x000fe400078e0039 */
[----:B------:R-:W-:Y:S01]  /*3bb0*/  @!P1 IMAD.MOV R104, RZ, RZ, -R104 ;  /* 0x000000ffff689224 */ /* 0x000fe200078e0a68 */
[----:B------:R-:W-:Y:S01]  /*3bc0*/  ISETP.GT.U32.AND P1, PT, R6, R63, PT ;  /* 0x0000003f0600720c */ /* 0x000fe20003f24070 */
[----:B------:R-:W-:-:S04]  /*3bd0*/  IMAD.HI.U32 R48, R7, R77, RZ ;  /* 0x0000004d07307227 */ /* 0x000fc800078e00ff */
[----:B------:R-:W-:Y:S01]  /*3be0*/  @!P4 IMAD.IADD R67, R67, 0x1, -R6 ;  /* 0x000000014343c824 */ /* 0x000fe200078e0a06 */
[C---:B------:R-:W-:Y:S01]  /*3bf0*/  ISETP.GT.U32.AND P4, PT, R6.reuse, R59, PT ;  /* 0x0000003b0600720c */ /* 0x040fe20003f84070 */
[----:B------:R-:W-:Y:S01]  /*3c00*/  @!P5 IMAD.MOV R100, RZ, RZ, -R100 ;  /* 0x000000ffff64d224 */ /* 0x000fe200078e0a64 */
[C---:B------:R-:W-:Y:S01]  /*3c10*/  ISETP.GT.U32.AND P5, PT, R6.reuse, R61, PT ;  /* 0x0000003d0600720c */ /* 0x040fe20003fa4070 */
[----:B------:R-:W-:Y:S01]  /*3c20*/  @!P6 IMAD.MOV R102, RZ, RZ, -R102 ;  /* 0x000000ffff66e224 */ /* 0x000fe200078e0a66 */
[----:B------:R-:W-:Y:S01]  /*3c30*/  ISETP.GT.U32.AND P6, PT, R6, R65, PT ;  /* 0x000000410600720c */ /* 0x000fe20003fc4070 */
[----:B------:R-:W-:-:S04]  /*3c40*/  IMAD.HI.U32 R44, R7, R73, RZ ;  /* 0x00000049072c7227 */ /* 0x000fc800078e00ff */
[----:B------:R-:W-:-:S04]  /*3c50*/  IMAD.HI.U32 R46, R7, R75, RZ ;  /* 0x0000004b072e7227 */ /* 0x000fc800078e00ff */
[----:B------:R-:W-:-:S04]  /*3c60*/  IMAD.HI.U32 R50, R7, R79, RZ ;  /* 0x0000004f07327227 */ /* 0x000fc800078e00ff */
[----:B------:R-:W-:Y:S02]  /*3c70*/  IMAD.MOV.U32 R108, RZ, RZ, R51 ;  /* 0x000000ffff6c7224 */ /* 0x000fe400078e0033 */
[----:B------:R-:W-:Y:S02]  /*3c80*/  IMAD.MOV R48, RZ, RZ, -R48 ;  /* 0x000000ffff307224 */ /* 0x000fe400078e0a30 */
[----:B------:R-:W-:Y:S02]  /*3c90*/  IMAD.MOV R44, RZ, RZ, -R44 ;  /* 0x000000ffff2c7224 */ /* 0x000fe400078e0a2c */
[----:B------:R-:W-:Y:S02]  /*3ca0*/  IMAD.MOV R46, RZ, RZ, -R46 ;  /* 0x000000ffff2e7224 */ /* 0x000fe400078e0a2e */
[----:B------:R-:W-:Y:S02]  /*3cb0*/  IMAD.MOV R50, RZ, RZ, -R50 ;  /* 0x000000ffff327224 */ /* 0x000fe400078e0a32 */
[----:B------:R-:W-:-:S02]  /*3cc0*/  IMAD.MOV.U32 R106, RZ, RZ, R49 ;  /* 0x000000ffff6a7224 */ /* 0x000fc400078e0031 */
[----:B------:R-:W-:Y:S01]  /*3cd0*/  @!P2 IMAD.MOV R108, RZ, RZ, -R108 ;  /* 0x000000ffff6ca224 */ /* 0x000fe200078e0a6c */
[C---:B------:R-:W-:Y:S01]  /*3ce0*/  ISETP.GT.U32.AND P2, PT, R6.reuse, R69, PT ;  /* 0x000000450600720c */ /* 0x040fe20003f44070 */
[----:B------:R-:W-:Y:S01]  /*3cf0*/  @!P0 IMAD.IADD R45, R45, 0x1, -R6 ;  /* 0x000000012d2d8824 */ /* 0x000fe200078e0a06 */
[C---:B------:R-:W-:Y:S01]  /*3d00*/  ISETP.GT.U32.AND P0, PT, R6.reuse, R71, PT ;  /* 0x000000470600720c */ /* 0x040fe20003f04070 */
[C---:B------:R-:W-:Y:S02]  /*3d10*/  IMAD R77, R6.reuse, R48, R77 ;  /* 0x00000030064d7224 */ /* 0x040fe400078e024d */
[C---:B------:R-:W-:Y:S02]  /*3d20*/  IMAD R73, R6.reuse, R44, R73 ;  /* 0x0000002c06497224 */ /* 0x040fe400078e0249 */
[C---:B------:R-:W-:Y:S02]  /*3d30*/  IMAD R75, R6.reuse, R46, R75 ;  /* 0x0000002e064b7224 */ /* 0x040fe400078e024b */
[----:B------:R-:W-:-:S02]  /*3d40*/  IMAD R79, R6, R50, R79 ;  /* 0x00000032064f7224 */ /* 0x000fc400078e024f */
[----:B------:R-:W-:Y:S01]  /*3d50*/  @!P3 IMAD.MOV R106, RZ, RZ, -R106 ;  /* 0x000000ffff6ab224 */ /* 0x000fe200078e0a6a */
[----:B------:R-:W-:Y:S01]  /*3d60*/  ISETP.GT.U32.AND P3, PT, R6, R67, PT ;  /* 0x000000430600720c */ /* 0x000fe20003f64070 */
[----:B------:R-:W-:-:S04]  /*3d70*/  IMAD.HI.U32 R7, R7, R78, RZ ;  /* 0x0000004e07077227 */ /* 0x000fc800078e00ff */
[--C-:B------:R-:W-:Y:S01]  /*3d80*/  @!P1 IMAD.IADD R63, R63, 0x1, -R6.reuse ;  /* 0x000000013f3f9824 */ /* 0x100fe200078e0a06 */
[C---:B------:R-:W-:Y:S01]  /*3d90*/  ISETP.GT.U32.AND P1, PT, R6.reuse, R77, PT ;  /* 0x0000004d0600720c */ /* 0x040fe20003f24070 */
[--C-:B------:R-:W-:Y:S01]  /*3da0*/  @!P4 IMAD.IADD R59, R59, 0x1, -R6.reuse ;  /* 0x000000013b3bc824 */ /* 0x100fe200078e0a06 */
[C---:B------:R-:W-:Y:S01]  /*3db0*/  ISETP.GT.U32.AND P4, PT, R6.reuse, R73, PT ;  /* 0x000000490600720c */ /* 0x040fe20003f84070 */
[--C-:B------:R-:W-:Y:S01]  /*3dc0*/  @!P5 IMAD.IADD R61, R61, 0x1, -R6.reuse ;  /* 0x000000013d3dd824 */ /* 0x100fe200078e0a06 */
[C---:B------:R-:W-:Y:S01]  /*3dd0*/  ISETP.GT.U32.AND P5, PT, R6.reuse, R75, PT ;  /* 0x0000004b0600720c */ /* 0x040fe20003fa4070 */
[--C-:B------:R-:W-:Y:S01]  /*3de0*/  @!P6 IMAD.IADD R65, R65, 0x1, -R6.reuse ;  /* 0x000000014141e824 */ /* 0x100fe200078e0a06 */
[----:B------:R-:W-:Y:S01]  /*3df0*/  ISETP.GT.U32.AND P6, PT, R6, R79, PT ;  /* 0x0000004f0600720c */ /* 0x000fe20003fc4070 */
[----:B------:R-:W-:Y:S02]  /*3e00*/  IMAD.MOV R7, RZ, RZ, -R7 ;  /* 0x000000ffff077224 */ /* 0x000fe400078e0a07 */
[----:B------:R-:W-:Y:S01]  /*3e10*/  @!P2 IMAD.IADD R69, R69, 0x1, -R6 ;  /* 0x000000014545a824 */ /* 0x000fe200078e0a06 */
[----:B------:R-:W-:Y:S01]  /*3e20*/  ISETP.GE.AND P2, PT, R72, RZ, PT ;  /* 0x000000ff4800720c */ /* 0x000fe20003f46270 */
[----:B------:R-:W-:Y:S01]  /*3e30*/  IMAD R47, R6, R7, R78 ;  /* 0x00000007062f7224 */ /* 0x000fe200078e024e */
[----:B------:R-:W-:Y:S01]  /*3e40*/  LOP3.LUT R7, RZ, R5, RZ, 0x33, !PT ;  /* 0x00000005ff077212 */ /* 0x000fe200078e33ff */
[--C-:B------:R-:W-:Y:S01]  /*3e50*/  @!P0 IMAD.IADD R71, R71, 0x1, -R6.reuse ;  /* 0x0000000147478824 */ /* 0x100fe200078e0a06 */
[----:B------:R-:W-:Y:S01]  /*3e60*/  ISETP.GE.AND P0, PT, R68, RZ, PT ;  /* 0x000000ff4400720c */ /* 0x000fe20003f06270 */
[--C-:B------:R-:W-:Y:S01]  /*3e70*/  @!P3 IMAD.IADD R67, R67, 0x1, -R6.reuse ;  /* 0x000000014343b824 */ /* 0x100fe200078e0a06 */
[----:B------:R-:W-:Y:S01]  /*3e80*/  ISETP.GT.U32.AND P3, PT, R6, R47, PT ;  /* 0x0000002f0600720c */ /* 0x000fe20003f64070 */
[--C-:B------:R-:W-:Y:S01]  /*3e90*/  @!P1 IMAD.IADD R77, R77, 0x1, -R6.reuse ;  /* 0x000000014d4d9824 */ /* 0x100fe200078e0a06 */
[----:B------:R-:W-:Y:S01]  /*3ea0*/  ISETP.GE.AND P1, PT, R76, RZ, PT ;  /* 0x000000ff4c00720c */ /* 0x000fe20003f26270 */
[--C-:B------:R-:W-:Y:S01]  /*3eb0*/  @!P4 IMAD.IADD R73, R73, 0x1, -R6.reuse ;  /* 0x000000014949c824 */ /* 0x100fe200078e0a06 */
[----:B------:R-:W-:Y:S01]  /*3ec0*/  ISETP.GE.AND P4, PT, R70, RZ, PT ;  /* 0x000000ff4600720c */ /* 0x000fe20003f86270 */
[--C-:B------:R-:W-:Y:S01]  /*3ed0*/  @!P5 IMAD.IADD R75, R75, 0x1, -R6.reuse ;  /* 0x000000014b4bd824 */ /* 0x100fe200078e0a06 */
[----:B------:R-:W-:Y:S01]  /*3ee0*/  ISETP.GE.AND P5, PT, R66, RZ, PT ;  /* 0x000000ff4200720c */ /* 0x000fe20003fa6270 */
[----:B------:R-:W-:Y:S01]  /*3ef0*/  @!P6 IMAD.IADD R79, R79, 0x1, -R6 ;  /* 0x000000014f4fe824 */ /* 0x000fe200078e0a06 */
[----:B------:R-:W-:Y:S01]  /*3f00*/  ISETP.GE.AND P6, PT, R64, RZ, PT ;  /* 0x000000ff4000720c */ /* 0x000fe20003fc6270 */
[----:B------:R-:W-:-:S02]  /*3f10*/  IMAD.MOV.U32 R110, RZ, RZ, R45 ;  /* 0x000000ffff6e7224 */ /* 0x000fc400078e002d */
[----:B------:R-:W-:Y:S02]  /*3f20*/  IMAD.MOV.U32 R112, RZ, RZ, R59 ;  /* 0x000000ffff707224 */ /* 0x000fe400078e003b */
[----:B------:R-:W-:Y:S01]  /*3f30*/  @!P2 IMAD.MOV R110, RZ, RZ, -R110 ;  /* 0x000000ffff6ea224 */ /* 0x000fe200078e0a6e */
[C---:B------:R-:W-:Y:S01]  /*3f40*/  ISETP.GT.U32.AND P2, PT, R6.reuse, R69, PT ;  /* 0x000000450600720c */ /* 0x040fe20003f44070 */
[----:B------:R-:W-:Y:S01]  /*3f50*/  @!P0 IMAD.MOV R112, RZ, RZ, -R112 ;  /* 0x000000ffff708224 */ /* 0x000fe200078e0a70 */
[C---:B------:R-:W-:Y:S01]  /*3f60*/  ISETP.GT.U32.AND P0, PT, R6.reuse, R71, PT ;  /* 0x000000470600720c */ /* 0x040fe20003f04070 */
[----:B------:R-:W-:Y:S02]  /*3f70*/  IMAD.MOV.U32 R118, RZ, RZ, R65 ;  /* 0x000000ffff767224 */ /* 0x000fe400078e0041 */
[----:B------:R-:W-:Y:S01]  /*3f80*/  @!P3 IMAD.IADD R47, R47, 0x1, -R6 ;  /* 0x000000012f2fb824 */ /* 0x000fe200078e0a06 */
[----:B------:R-:W-:Y:S01]  /*3f90*/  ISETP.GT.U32.AND P3, PT, R6, R73, PT ;  /* 0x000000490600720c */ /* 0x000fe20003f64070 */
[----:B------:R-:W-:-:S02]  /*3fa0*/  IMAD.MOV.U32 R114, RZ, RZ, R61 ;  /* 0x000000ffff727224 */ /* 0x000fc400078e003d */
[----:B------:R-:W-:Y:S02]  /*3fb0*/  IMAD.MOV.U32 R116, RZ, RZ, R63 ;  /* 0x000000ffff747224 */ /* 0x000fe400078e003f */
[----:B------:R-:W-:Y:S02]  /*3fc0*/  IMAD.MOV.U32 R120, RZ, RZ, R67 ;  /* 0x000000ffff787224 */ /* 0x000fe400078e0043 */
[----:B------:R-:W-:Y:S01]  /*3fd0*/  @!P1 IMAD.MOV R118, RZ, RZ, -R118 ;  /* 0x000000ffff769224 */ /* 0x000fe200078e0a76 */
[C---:B------:R-:W-:Y:S01]  /*3fe0*/  ISETP.GT.U32.AND P1, PT, R6.reuse, R77, PT ;  /* 0x0000004d0600720c */ /* 0x040fe20003f24070 */
        /* <DEDUP_REMOVED lines=23> */
[----:B------:R-:W-:Y:S01]  /*4160*/  ISETP.NE.AND P2, PT, R5, RZ, PT ;  /* 0x000000ff0500720c */ /* 0x000fe20003f45270 */
[----:B------:R-:W-:Y:S02]  /*4170*/  @!P0 IMAD.MOV R6, RZ, RZ, -R6 ;  /* 0x000000ffff068224 */ /* 0x000fe400078e0a06 */
[----:B------:R-:W-:Y:S01]  /*4180*/  IMAD.MOV.U32 R128, RZ, RZ, R77 ;  /* 0x000000ffff807224 */ /* 0x000fe200078e004d */
[C---:B------:R-:W-:Y:S01]  /*4190*/  SEL R44, R7.reuse, R8, !P2 ;  /* 0x00000008072c7207 */ /* 0x040fe20005000000 */
[----:B------:R-:W-:Y:S01]  /*41a0*/  IMAD.MOV.U32 R124, RZ, RZ, R73 ;  /* 0x000000ffff7c7224 */ /* 0x000fe200078e0049 */
[----:B------:R-:W-:Y:S01]  /*41b0*/  SEL R81, R7, R6, !P2 ;  /* 0x0000000607517207 */ /* 0x000fe20005000000 */
[----:B------:R-:W-:Y:S01]  /*41c0*/  IMAD.MOV.U32 R126, RZ, RZ, R75 ;  /* 0x000000ffff7e7224 */ /* 0x000fe200078e004b */
[----:B------:R-:W-:Y:S01]  /*41d0*/  IADD3 R6, P0, R3, UR6, RZ ;  /* 0x0000000603067c10 */ /* 0x000fe2000ff1e0ff */
[----:B------:R-:W-:Y:S01]  /*41e0*/  IMAD.MOV.U32 R130, RZ, RZ, R79 ;  /* 0x000000ffff827224 */ /* 0x000fe200078e004f */
[----:B------:R-:W-:Y:S01]  /*41f0*/  SEL R45, R7, R9, !P2 ;  /* 0x00000009072d7207 */ /* 0x000fe20005000000 */
[----:B------:R-:W-:Y:S01]  /*4200*/  IMAD.MOV.U32 R132, RZ, RZ, R47 ;  /* 0x000000ffff847224 */ /* 0x000fe200078e002f */
[----:B------:R-:W-:Y:S01]  /*4210*/  LEA.HI.X.SX32 R3, R3, UR7, 0x1, P0 ;  /* 0x0000000703037c11 */ /* 0x000fe200080f0eff */
[----:B------:R-:W-:Y:S01]  /*4220*/  @!P1 IMAD.MOV R128, RZ, RZ, -R128 ;  /* 0x000000ffff809224 */ /* 0x000fe200078e0a80 */
[C---:B------:R-:W-:Y:S01]  /*4230*/  IADD3 R5, P1, R4.reuse, UR6, RZ ;  /* 0x0000000604057c10 */ /* 0x040fe2000ff3e0ff */
[----:B------:R-:W-:Y:S01]  /*4240*/  @!P3 IMAD.MOV R124, RZ, RZ, -R124 ;  /* 0x000000ffff7cb224 */ /* 0x000fe200078e0a7c */
[C---:B------:R-:W-:Y:S01]  /*4250*/  SEL R46, R7.reuse, R10, !P2 ;  /* 0x0000000a072e7207 */ /* 0x040fe20005000000 */
[----:B------:R-:W-:Y:S01]  /*4260*/  @!P4 IMAD.MOV R126, RZ, RZ, -R126 ;  /* 0x000000ffff7ec224 */ /* 0x000fe200078e0a7e */
[----:B------:R-:W-:Y:S01]  /*4270*/  LEA.HI.X.SX32 R4, R4, UR7, 0x1, P1 ;  /* 0x0000000704047c11 */ /* 0x000fe200088f0eff */
[----:B------:R-:W-:Y:S01]  /*4280*/  @!P6 IMAD.MOV R130, RZ, RZ, -R130 ;  /* 0x000000ffff82e224 */ /* 0x000fe200078e0a82 */
[----:B------:R-:W-:Y:S01]  /*4290*/  ULDC UR7, c[0x0][0x23c] ;  /* 0x00008f0000077ab9 */ /* 0x000fe20000000800 */
[----:B------:R-:W-:Y:S01]  /*42a0*/  @!P5 IMAD.MOV R132, RZ, RZ, -R132 ;  /* 0x000000ffff84d224 */ /* 0x000fe200078e0a84 */
[C---:B------:R-:W-:Y:S01]  /*42b0*/  SEL R13, R7.reuse, R13, !P2 ;  /* 0x0000000d070d7207 */ /* 0x040fe20005000000 */
[----:B------:R-:W-:Y:S01]  /*42c0*/  ULDC UR6, c[0x0][0x238] ;  /* 0x00008e0000067ab9 */ /* 0x000fe20000000800 */
[C---:B------:R-:W-:Y:S01]  /*42d0*/  SEL R47, R7.reuse, R12, !P2 ;  /* 0x0000000c072f7207 */ /* 0x040fe20005000000 */
[----:B------:R-:W-:Y:S01]  /*42e0*/  IMAD R9, R44, UR30, RZ ;  /* 0x0000001e2c097c24 */ /* 0x000fe2000f8e02ff */
[----:B------:R-:W-:Y:S01]  /*42f0*/  SEL R48, R7, R11, !P2 ;  /* 0x0000000b07307207 */ /* 0x000fe20005000000 */
[----:B------:R-:W-:Y:S01]  /*4300*/  IMAD R12, R13, UR30, RZ ;  /* 0x0000001e0d0c7c24 */ /* 0x000fe2000f8e02ff */
[----:B------:R-:W-:Y:S01]  /*4310*/  SEL R49, R7, R14, !P2 ;  /* 0x0000000e07317207 */ /* 0x000fe20005000000 */
[----:B------:R-:W-:Y:S01]  /*4320*/  IMAD R10, R45, UR30, RZ ;  /* 0x0000001e2d0a7c24 */ /* 0x000fe2000f8e02ff */
[C---:B------:R-:W-:Y:S01]  /*4330*/  SEL R50, R7.reuse, R15, !P2 ;  /* 0x0000000f07327207 */ /* 0x040fe20005000000 */
        /* <DEDUP_REMOVED lines=109> */
[----:B------:R-:W-:Y:S01]  /*4a10*/  SEL R132, R7, R132, !P2 ;  /* 0x0000008407847207 */ /* 0x000fe20005000000 */
[----:B------:R-:W-:Y:S01]  /*4a20*/  IMAD R7, R153, UR7, RZ ;  /* 0x0000000799077c24 */ /* 0x000fe2000f8e02ff */
[----:B------:R-:W-:Y:S01]  /*4a30*/  SHF.R.S32.HI R73, RZ, 0x1f, R152 ;  /* 0x0000001fff497819 */ /* 0x000fe20000011498 */
[----:B------:R-:W-:Y:S01]  /*4a40*/  IMAD R67, R81, UR30, RZ ;  /* 0x0000001e51437c24 */ /* 0x000fe2000f8e02ff */
[----:B------:R-:W-:Y:S01]  /*4a50*/  USHF.L.U32 UR7, UR7, 0x7, URZ ;  /* 0x0000000707077899 */ /* 0x000fe2000800063f */
[----:B------:R-:W-:Y:S01]  /*4a60*/  IMAD R68, R124, UR30, RZ ;  /* 0x0000001e7c447c24 */ /* 0x000fe2000f8e02ff */
[----:B------:R-:W-:Y:S01]  /*4a70*/  IADD3 R8, P0, R7, UR10, RZ ;  /* 0x0000000a07087c10 */ /* 0x000fe2000ff1e0ff */
[----:B------:R-:W-:Y:S01]  /*4a80*/  UIMAD UR10, UR6, 0x7f, URZ ;  /* 0x0000007f060a78a4 */ /* 0x000fe2000f8e023f */
[----:B------:R-:W-:Y:S01]  /*4a90*/  IMAD R69, R126, UR30, RZ ;  /* 0x0000001e7e457c24 */ /* 0x000fe2000f8e02ff */
[----:B------:R-:W-:Y:S01]  /*4aa0*/  LEA.HI R152, R73, R152, RZ, 0x7 ;  /* 0x0000009849987211 */ /* 0x000fe200078f38ff */
[----:B------:R-:W-:Y:S01]  /*4ab0*/  IMAD R70, R128, UR30, RZ ;  /* 0x0000001e80467c24 */ /* 0x000fe2000f8e02ff */
[----:B------:R-:W-:Y:S01]  /*4ac0*/  LEA.HI.X.SX32 R7, R7, UR11, 0x1, P0 ;  /* 0x0000000b07077c11 */ /* 0x000fe200080f0eff */
[----:B------:R-:W-:-:S02]  /*4ad0*/  USHF.R.S32.HI UR11, URZ, 0x1f, UR10 ;  /* 0x0000001f3f0b7899 */ /* 0x000fc4000801140a */
[----:B------:R-:W-:Y:S01]  /*4ae0*/  IADD3 R154, P0, R5, UR10, RZ ;  /* 0x0000000a059a7c10 */ /* 0x000fe2000ff1e0ff */
[----:B------:R-:W-:Y:S01]  /*4af0*/  IMAD R71, R130, UR30, RZ ;  /* 0x0000001e82477c24 */ /* 0x000fe2000f8e02ff */
[----:B------:R-:W-:Y:S01]  /*4b00*/  IADD3 R155, P1, R6, UR10, RZ ;  /* 0x0000000a069b7c10 */ /* 0x000fe2000ff3e0ff */
[----:B------:R-:W-:Y:S01]  /*4b10*/  IMAD R72, R132, UR30, RZ ;  /* 0x0000001e84487c24 */ /* 0x000fe2000f8e02ff */
[----:B------:R-:W-:Y:S01]  /*4b20*/  UIMAD UR30, UR6, 0x7e, URZ ;  /* 0x0000007e061e78a4 */ /* 0x000fe2000f8e023f */
[----:B------:R0:W-:Y:S01]  /*4b30*/  STL [R1+0x440], R154 ;  /* 0x0004409a01007387 */ /* 0x0001e20000100800 */
[----:B------:R-:W-:Y:S02]  /*4b40*/  CS2R R120, SRZ ;  /* 0x0000000000787805 */ /* 0x000fe4000001ff00 */
[----:B------:R-:W-:Y:S01]  /*4b50*/  CS2R R122, SRZ ;  /* 0x00000000007a7805 */ /* 0x000fe2000001ff00 */
[----:B------:R-:W-:Y:S01]  /*4b60*/  USHF.R.S32.HI UR10, URZ, 0x1f, UR30 ;  /* 0x0000001f3f0a7899 */ /* 0x000fe2000801141e */
[----:B------:R1:W-:Y:S01]  /*4b70*/  STL [R1+0x448], R155 ;  /* 0x0004489b01007387 */ /* 0x0003e20000100800 */
[----:B------:R-:W-:-:S02]  /*4b80*/  CS2R R124, SRZ ;  /* 0x00000000007c7805 */ /* 0x000fc4000001ff00 */
[----:B------:R-:W-:Y:S02]  /*4b90*/  CS2R R126, SRZ ;  /* 0x00000000007e7805 */ /* 0x000fe4000001ff00 */
[----:B------:R-:W-:Y:S02]  /*4ba0*/  CS2R R128, SRZ ;  /* 0x0000000000807805 */ /* 0x000fe4000001ff00 */
[----:B------:R-:W-:Y:S02]  /*4bb0*/  CS2R R130, SRZ ;  /* 0x0000000000827805 */ /* 0x000fe4000001ff00 */
[----:B------:R-:W-:Y:S02]  /*4bc0*/  CS2R R132, SRZ ;  /* 0x0000000000847805 */ /* 0x000fe4000001ff00 */
[----:B0-----:R-:W-:Y:S02]  /*4bd0*/  IADD3.X R154, R4, UR11, RZ, P0, !PT ;  /* 0x0000000b049a7c10 */ /* 0x001fe400087fe4ff */
[----:B------:R-:W-:-:S02]  /*4be0*/  CS2R R88, SRZ ;  /* 0x0000000000587805 */ /* 0x000fc4000001ff00 */
[----:B------:R-:W-:Y:S02]  /*4bf0*/  CS2R R90, SRZ ;  /* 0x00000000005a7805 */ /* 0x000fe4000001ff00 */
[----:B------:R-:W-:Y:S02]  /*4c00*/  CS2R R92, SRZ ;  /* 0x00000000005c7805 */ /* 0x000fe4000001ff00 */
[----:B-1----:R-:W-:Y:S01]  /*4c10*/  IADD3.X R155, R3, UR11, RZ, P1, !PT ;  /* 0x0000000b039b7c10 */ /* 0x002fe20008ffe4ff */
[----:B------:R0:W-:Y:S01]  /*4c20*/  STL [R1+0x43c], R154 ;  /* 0x00043c9a01007387 */ /* 0x0001e20000100800 */
[----:B------:R-:W-:Y:S01]  /*4c30*/  UIMAD UR11, UR6, 0x7d, URZ ;  /* 0x0000007d060b78a4 */ /* 0x000fe2000f8e023f */
[----:B------:R-:W-:Y:S02]  /*4c40*/  CS2R R94, SRZ ;  /* 0x00000000005e7805 */ /* 0x000fe4000001ff00 */
[----:B------:R-:W-:Y:S01]  /*4c50*/  CS2R R96, SRZ ;  /* 0x0000000000607805 */ /* 0x000fe2000001ff00 */
[----:B------:R1:W-:Y:S01]  /*4c60*/  STL [R1+0x444], R155 ;  /* 0x0004449b01007387 */ /* 0x0003e20000100800 */
[----:B------:R-:W-:-:S02]  /*4c70*/  CS2R R98, SRZ ;  /* 0x0000000000627805 */ /* 0x000fc4000001ff00 */
[----:B------:R-:W-:Y:S02]  /*4c80*/  CS2R R100, SRZ ;  /* 0x0000000000647805 */ /* 0x000fe4000001ff00 */
[----:B------:R-:W-:Y:S02]  /*4c90*/  CS2R R102, SRZ ;  /* 0x0000000000667805 */ /* 0x000fe4000001ff00 */
[----:B------:R-:W-:Y:S02]  /*4ca0*/  CS2R R104, SRZ ;  /* 0x0000000000687805 */ /* 0x000fe4000001ff00 */
[----:B------:R-:W-:Y:S02]  /*4cb0*/  CS2R R106, SRZ ;  /* 0x00000000006a7805 */ /* 0x000fe4000001ff00 */
[----:B0-----:R-:W-:Y:S02]  /*4cc0*/  IADD3 R154, P0, R5, UR30, RZ ;  /* 0x0000001e059a7c10 */ /* 0x001fe4000ff1e0ff */
[----:B------:R-:W-:-:S02]  /*4cd0*/  CS2R R108, SRZ ;  /* 0x00000000006c7805 */ /* 0x000fc4000001ff00 */
[----:B------:R-:W-:Y:S02]  /*4ce0*/  CS2R R110, SRZ ;  /* 0x00000000006e7805 */ /* 0x000fe4000001ff00 */
[----:B------:R-:W-:Y:S02]  /*4cf0*/  CS2R R112, SRZ ;  /* 0x0000000000707805 */ /* 0x000fe4000001ff00 */
[----:B-1----:R-:W-:Y:S01]  /*4d00*/  IADD3 R155, P1, R6, UR30, RZ ;  /* 0x0000001e069b7c10 */ /* 0x002fe2000ff3e0ff */
[----:B------:R0:W-:Y:S01]  /*4d10*/  STL [R1+0x450], R154 ;  /* 0x0004509a01007387 */ /* 0x0001e20000100800 */
[----:B------:R-:W-:Y:S01]  /*4d20*/  USHF.R.S32.HI UR30, URZ, 0x1f, UR11 ;  /* 0x0000001f3f1e7899 */ /* 0x000fe2000801140b */
        /* <DEDUP_REMOVED lines=11> */
[----:B-1----:R-:W-:Y:S01]  /*4de0*/  IADD3.X R155, R3, UR10, RZ, P1, !PT ;  /* 0x0000000a039b7c10 */ /* 0x002fe20008ffe4ff */
[----:B------:R0:W-:Y:S01]  /*4df0*/  STL [R1+0x44c], R154 ;  /* 0x00044c9a01007387 */ /* 0x0001e20000100800 */
[----:B------:R-:W-:-:S03]  /*4e00*/  UIMAD UR10, UR6, 0x7c, URZ ;  /* 0x0000007c060a78a4 */ /* 0x000fc6000f8e023f */
[----:B------:R1:W-:Y:S01]  /*4e10*/  STL [R1+0x454], R155 ;  /* 0x0004549b01007387 */ /* 0x0003e20000100800 */
[----:B0-----:R-:W-:Y:S02]  /*4e20*/  IADD3 R154, P0, R5, UR11, RZ ;  /* 0x0000000b059a7c10 */ /* 0x001fe4000ff1e0ff */
[----:B-1----:R-:W-:-:S03]  /*4e30*/  IADD3 R155, P1, R6, UR11, RZ ;  /* 0x0000000b069b7c10 */ /* 0x002fc6000ff3e0ff */
[----:B------:R0:W-:Y:S01]  /*4e40*/  STL [R1+0x460], R154 ;  /* 0x0004609a01007387 */ /* 0x0001e20000100800 */
[----:B------:R-:W-:-:S03]  /*4e50*/  USHF.R.S32.HI UR11, URZ, 0x1f, UR10 ;  /* 0x0000001f3f0b7899 */ /* 0x000fc6000801140a */
[----:B------:R1:W-:Y:S01]  /*4e60*/  STL [R1+0x468], R155 ;  /* 0x0004689b01007387 */ /* 0x0003e20000100800 */
[----:B0-----:R-:W-:Y:S02]  /*4e70*/  IADD3.X R154, R4, UR30, RZ, P0, !PT ;  /* 0x0000001e049a7c10 */ /* 0x001fe400087fe4ff */
[----:B-1----:R-:W-:-:S03]  /*4e80*/  IADD3.X R155, R3, UR30, RZ, P1, !PT ;  /* 0x0000001e039b7c10 */ /* 0x002fc60008ffe4ff */
        /* <DEDUP_REMOVED lines=591> */
[----:B------:R-:W-:-:S03]  /*7380*/  USHF.L.U32 UR10, UR6, 0x6, URZ ;  /* 0x00000006060a7899 */ /* 0x000fc6000800063f */
        /* <DEDUP_REMOVED lines=34> */
[----:B------:R-:W-:-:S03]  /*75b0*/  UIMAD UR11, UR6, 0x3c, URZ ;  /* 0x0000003c060b78a4 */ /* 0x000fc6000f8e023f */
[----:B------:R1:W-:Y:S03]  /*75c0*/  STL [R1+0xb70], R155 ;  /* 0x000b709b01007387 */ /* 0x0003e60000100800 */
[----:B------:R-:W-:Y:S02]  /*75d0*/  IADD3 R156, P3, R6, UR11, RZ ;  /* 0x0000000b069c7c10 */ /* 0x000fe4000ff7e0ff */
[----:B0-----:R-:W-:Y:S02]  /*75e0*/  IADD3.X R154, R4, UR30, RZ, P0, !PT ;  /* 0x0000001e049a7c10 */ /* 0x001fe400087fe4ff */
[----:B-1----:R-:W-:-:S03]  /*75f0*/  IADD3.X R155, R3, UR30, RZ, P1, !PT ;  /* 0x0000001e039b7c10 */ /* 0x002fc60008ffe4ff */
[----:B------:R0:W-:Y:S01]  /*7600*/  STL [R1+0xb64], R154 ;  /* 0x000b649a01007387 */ /* 0x0001e20000100800 */
[----:B------:R-:W-:-:S03]  /*7610*/  USHF.R.S32.HI UR30, URZ, 0x1f, UR10 ;  /* 0x0000001f3f1e7899 */ /* 0x000fc6000801140a */
[----:B------:R1:W-:Y:S01]  /*7620*/  STL [R1+0xb6c], R155 ;  /* 0x000b6c9b01007387 */ /* 0x0003e20000100800 */
[----:B0-----:R-:W-:Y:S02]  /*7630*/  IADD3 R154, P0, R5, UR10, RZ ;  /* 0x0000000a059a7c10 */ /* 0x001fe4000ff1e0ff */
[----:B-1----:R-:W-:-:S03]  /*7640*/  IADD3 R155, P1, R6, UR10, RZ ;  /* 0x0000000a069b7c10 */ /* 0x002fc6000ff3e0ff */
[----:B------:R0:W-:Y:S01]  /*7650*/  STL [R1+0xb78], R154 ;  /* 0x000b789a01007387 */ /* 0x0001e20000100800 */
[----:B------:R-:W-:-:S03]  /*7660*/  USHF.R.S32.HI UR10, URZ, 0x1f, UR11 ;  /* 0x0000001f3f0a7899 */ /* 0x000fc6000801140b */
[----:B------:R1:W-:Y:S01]  /*7670*/  STL [R1+0xb80], R155 ;  /* 0x000b809b01007387 */ /* 0x0003e20000100800 */
[----:B0-----:R-:W-:Y:S01]  /*7680*/  IADD3 R154, P2, R5, UR11, RZ ;  /* 0x0000000b059a7c10 */ /* 0x001fe2000ff5e0ff */
[----:B------:R-:W-:Y:S02]  /*7690*/  UIMAD UR11, UR6, 0x3b, URZ ;  /* 0x0000003b060b78a4 */ /* 0x000fe4000f8e023f */
[----:B------:R-:W-:Y:S01]  /*76a0*/  USHF.L.U32 UR6, UR6, 0x7, URZ ;  /* 0x0000000706067899 */ /* 0x000fe2000800063f */
[----:B-1----:R-:W-:Y:S01]  /*76b0*/  IADD3.X R155, R4, UR30, RZ, P0, !PT ;  /* 0x0000001e049b7c10 */ /* 0x002fe200087fe4ff */
[----:B------:R0:W-:Y:S04]  /*76c0*/  STL [R1+0xb88], R154 ;  /* 0x000b889a01007387 */ /* 0x0001e80000100800 */
[----:B------:R-:W-:Y:S04]  /*76d0*/  STL [R1+0xb90], R156 ;  /* 0x000b909c01007387 */ /* 0x000fe80000100800 */
[----:B------:R1:W-:Y:S01]  /*76e0*/  STL [R1+0xb74], R155 ;  /* 0x000b749b01007387 */ /* 0x0003e20000100800 */
[----:B0-----:R-:W-:Y:S01]  /*76f0*/  IADD3.X R154, R3, UR30, RZ, P1, !PT ;  /* 0x0000001e039a7c10 */ /* 0x001fe20008ffe4ff */
[----:B------:R-:W-:-:S03]  /*7700*/  UIMAD UR30, UR14, 0x3a, URZ ;  /* 0x0000003a0e1e78a4 */ /* 0x000fc6000f8e023f */
[----:B------:R-:W-:Y:S01]  /*7710*/  ULDC UR14, c[0x0][0x238] ;  /* 0x00008e00000e7ab9 */ /* 0x000fe20000000800 */
[----:B------:R0:W-:Y:S01]  /*7720*/  STL [R1+0xb7c], R154 ;  /* 0x000b7c9a01007387 */ /* 0x0001e20000100800 */
[----:B------:R-:W-:Y:S01]  /*7730*/  UIMAD UR14, UR14, 0x7, URZ ;  /* 0x000000070e0e78a4 */ /* 0x000fe2000f8e023f */
[----:B-1----:R-:W-:-:S05]  /*7740*/  IADD3.X R155, R4, UR10, RZ, P2, !PT ;  /* 0x0000000a049b7c10 */ /* 0x002fca00097fe4ff */
[----:B------:R1:W-:Y:S01]  /*7750*/  STL [R1+0xb84], R155 ;  /* 0x000b849b01007387 */ /* 0x0003e20000100800 */
[----:B0-----:R-:W-:Y:S01]  /*7760*/  IADD3.X R154, R3, UR10, RZ, P3, !PT ;  /* 0x0000000a039a7c10 */ /* 0x001fe20009ffe4ff */
[----:B------:R-:W-:Y:S01]  /*7770*/  USHF.R.S32.HI UR10, URZ, 0x1f, UR11 ;  /* 0x0000001f3f0a7899 */ /* 0x000fe2000801140b */
[----:B------:R-:W-:-:S03]  /*7780*/  IADD3 R156, P3, R6, UR43, RZ ;  /* 0x0000002b069c7c10 */ /* 0x000fc6000ff7e0ff */
[----:B------:R0:W-:Y:S01]  /*7790*/  STL [R1+0xb8c], R154 ;  /* 0x000b8c9a01007387 */ /* 0x0001e20000100800 */
[----:B-1----:R-:W-:-:S05]  /*77a0*/  IADD3 R155, P0, R5, UR11, RZ ;  /* 0x0000000b059b7c10 */ /* 0x002fca000ff1e0ff */
[----:B------:R1:W-:Y:S01]  /*77b0*/  STL [R1+0xb98], R155 ;  /* 0x000b989b01007387 */ /* 0x0003e20000100800 */
[----:B0-----:R-:W-:Y:S01]  /*77c0*/  IADD3 R154, P1, R6, UR11, RZ ;  /* 0x0000000b069a7c10 */ /* 0x001fe2000ff3e0ff */
[----:B------:R-:W-:-:S04]  /*77d0*/  USHF.R.S32.HI UR11, URZ, 0x1f, UR30 ;  /* 0x0000001f3f0b7899 */ /* 0x000fc8000801141e */
[----:B------:R0:W-:Y:S01]  /*77e0*/  STL [R1+0xba0], R154 ;  /* 0x000ba09a01007387 */ /* 0x0001e20000100800 */
[----:B-1----:R-:W-:-:S05]  /*77f0*/  IADD3.X R155, R4, UR10, RZ, P0, !PT ;  /* 0x0000000a049b7c10 */ /* 0x002fca00087fe4ff */
[----:B------:R1:W-:Y:S01]  /*7800*/  STL [R1+0xb94], R155 ;  /* 0x000b949b01007387 */ /* 0x0003e20000100800 */
[----:B0-----:R-:W-:Y:S01]  /*7810*/  IADD3.X R154, R3, UR10, RZ, P1, !PT ;  /* 0x0000000a039a7c10 */ /* 0x001fe20008ffe4ff */
[----:B------:R-:W-:-:S03]  /*7820*/  UIMAD UR10, UR18, 0x39, URZ ;  /* 0x00000039120a78a4 */ /* 0x000fc6000f8e023f */
[----:B------:R-:W-:Y:S01]  /*7830*/  ULDC UR18, c[0x0][0x238] ;  /* 0x00008e0000127ab9 */ /* 0x000fe20000000800 */
[----:B------:R0:W-:Y:S01]  /*7840*/  STL [R1+0xb9c], R154 ;  /* 0x000b9c9a01007387 */ /* 0x0001e20000100800 */
[----:B------:R-:W-:Y:S01]  /*7850*/  UIMAD UR18, UR18, 0x6, URZ ;  /* 0x00000006121278a4 */ /* 0x000fe2000f8e023f */
[----:B-1----:R-:W-:-:S05]  /*7860*/  IADD3 R155, P0, R5, UR30, RZ ;  /* 0x0000001e059b7c10 */ /* 0x002fca000ff1e0ff */
[----:B------:R1:W-:Y:S01]  /*7870*/  STL [R1+0xba8], R155 ;  /* 0x000ba89b01007387 */ /* 0x0003e20000100800 */
[----:B0-----:R-:W-:Y:S01]  /*7880*/  IADD3 R154, P1, R6, UR30, RZ ;  /* 0x0000001e069a7c10 */ /* 0x001fe2000ff3e0ff */
[----:B------:R-:W-:-:S03]  /*7890*/  UIMAD UR30, UR22, 0x38, URZ ;  /* 0x00000038161e78a4 */ /* 0x000fc6000f8e023f */
[----:B------:R-:W-:Y:S01]  /*78a0*/  ULDC UR22, c[0x0][0x238] ;  /* 0x00008e0000167ab9 */ /* 0x000fe20000000800 */
[----:B------:R0:W-:Y:S01]  /*78b0*/  STL [R1+0xbb0], R154 ;  /* 0x000bb09a01007387 */ /* 0x0001e20000100800 */
[----:B------:R-:W-:Y:S01]  /*78c0*/  UIMAD UR22, UR22, 0x5, URZ ;  /* 0x00000005161678a4 */ /* 0x000fe2000f8e023f */
[----:B-1----:R-:W-:-:S05]  /*78d0*/  IADD3.X R155, R4, UR11, RZ, P0, !PT ;  /* 0x0000000b049b7c10 */ /* 0x002fca00087fe4ff */
[----:B------:R1:W-:Y:S01]  /*78e0*/  STL [R1+0xba4], R155 ;  /* 0x000ba49b01007387 */ /* 0x0003e20000100800 */
[----:B0-----:R-:W-:Y:S01]  /*78f0*/  IADD3.X R154, R3, UR11, RZ, P1, !PT ;  /* 0x0000000b039a7c10 */ /* 0x001fe20008ffe4ff */
[----:B------:R-:W-:-:S04]  /*7900*/  USHF.R.S32.HI UR11, URZ, 0x1f, UR10 ;  /* 0x0000001f3f0b7899 */ /* 0x000fc8000801140a */
        /* <DEDUP_REMOVED lines=12> */
[----:B------:R-:W-:Y:S01]  /*79d0*/  USHF.L.U32 UR23, UR23, 0x2, URZ ;  /* 0x0000000217177899 */ /* 0x000fe2000800063f */
        /* <DEDUP_REMOVED lines=27> */
[----:B------:R-:W-:Y:S02]  /*7b90*/  ULDC UR30, c[0x0][0x238] ;  /* 0x00008e00001e7ab9 */ /* 0x000fe40000000800 */
[----:B------:R-:W-:Y:S02]  /*7ba0*/  USHF.R.S32.HI UR30, URZ, 0x1f, UR30 ;  /* 0x0000001f3f1e7899 */ /* 0x000fe4000801141e */
[----:B------:R0:W-:Y:S01]  /*7bb0*/  STL [R1+0xbf0], R154 ;  /* 0x000bf09a01007387 */ /* 0x0001e20000100800 */
[----:B-1----:R-:W-:-:S05]  /*7bc0*/  IADD3.X R155, R4, UR11, RZ, P0, !PT ;  /* 0x0000000b049b7c10 */ /* 0x002fca00087fe4ff */
[----:B------:R1:W-:Y:S01]  /*7bd0*/  STL [R1+0xbe4], R155 ;  /* 0x000be49b01007387 */ /* 0x0003e20000100800 */
[----:B0-----:R-:W-:Y:S01]  /*7be0*/  IADD3.X R154, R3, UR11, RZ, P1, !PT ;  /* 0x0000000b039a7c10 */ /* 0x001fe20008ffe4ff */
[----:B------:R-:W-:Y:S02]  /*7bf0*/  UIMAD UR11, UR21, 0x32, URZ ;  /* 0x00000032150b78a4 */ /* 0x000fe4000f8e023f */
[----:B------:R-:W-:Y:S02]  /*7c00*/  USHF.R.S32.HI UR21, URZ, 0x1f, UR20 ;  /* 0x0000001f3f157899 */ /* 0x000fe40008011414 */
[----:B------:R0:W-:Y:S01]  /*7c10*/  STL [R1+0xbec], R154 ;  /* 0x000bec9a01007387 */ /* 0x0001e20000100800 */
[----:B-1----:R-:W-:-:S05]  /*7c20*/  IADD3 R155, P0, R5, UR10, RZ ;  /* 0x0000000a059b7c10 */ /* 0x002fca000ff1e0ff */
[----:B------:R1:W-:Y:S01]  /*7c30*/  STL [R1+0xbf8], R155 ;  /* 0x000bf89b01007387 */ /* 0x0003e20000100800 */
[----:B0-----:R-:W-:Y:S01]  /*7c40*/  IADD3 R154, P1, R6, UR10, RZ ;  /* 0x0000000a069a7c10 */ /* 0x001fe2000ff3e0ff */
[----:B------:R-:W-:-:S04]  /*7c50*/  USHF.R.S32.HI UR10, URZ, 0x1f, UR10 ;  /* 0x0000001f3f0a7899 */ /* 0x000fc8000801140a */
[----:B------:R0:W-:Y:S02]  /*7c60*/  STL [R1+0xc00], R154 ;  /* 0x000c009a01007387 */ /* 0x0001e40000100800 */
        /* <DEDUP_REMOVED lines=8> */
[----:B------:R-:W-:-:S04]  /*7cf0*/  USHF.R.U32.HI UR20, URZ, 0x4, UR58 ;  /* 0x000000043f147899 */ /* 0x000fc8000801163a */
[----:B------:R0:W-:Y:S01]  /*7d00*/  STL [R1+0xc10], R154 ;  /* 0x000c109a01007387 */ /* 0x0001e20000100800 */
[----:B------:R-:W-:Y:S01]  /*7d10*/  USGXT.U32 UR20, UR20, 0xe ;  /* 0x0000000e1414789a */ /* 0x000fe20008000000 */
[----:B-1----:R-:W-:Y:S01]  /*7d20*/  IADD3 R155, P2, R5, UR43, RZ ;  /* 0x0000002b059b7c10 */ /* 0x002fe2000ff5e0ff */
[----:B------:R-:W-:-:S04]  /*7d30*/  UIADD3 UR43, UR58, 0x8000, URZ ;  /* 0x000080003a2b7890 */ /* 0x000fc8000fffe03f */
[----:B------:R1:W-:Y:S01]  /*7d40*/  STL [R1+0xc18], R155 ;  /* 0x000c189b01007387 */ /* 0x0003e20000100800 */
[----:B------:R-:W-:Y:S01]  /*7d50*/  USHF.R.U32.HI UR43, URZ, 0x4, UR43 ;  /* 0x000000043f2b7899 */ /* 0x000fe2000801162b */
[----:B0-----:R-:W-:Y:S02]  /*7d60*/  IADD3.X R154, R4, UR21, RZ, P0, !PT ;  /* 0x00000015049a7c10 */ /* 0x001fe400087fe4ff */
[----:B------:R-:W-:Y:S01]  /*7d70*/  STL [R1+0xc20], R156 ;  /* 0x000c209c01007387 */ /* 0x000fe20000100800 */
[----:B------:R-:W-:-:S03]  /*7d80*/  USGXT.U32 UR43, UR43, 0xe ;  /* 0x0000000e2b2b789a */ /* 0x000fc60008000000 */
[----:B------:R0:W-:Y:S01]  /*7d90*/  STL [R1+0xc04], R154 ;  /* 0x000c049a01007387 */ /* 0x0001e20000100800 */
[----:B-1----:R-:W-:Y:S01]  /*7da0*/  IADD3.X R155, R3, UR21, RZ, P1, !PT ;  /* 0x00000015039b7c10 */ /* 0x002fe20008ffe4ff */
[----:B------:R-:W-:-:S04]  /*7db0*/  ULDC UR21, c[0x0][0x238] ;  /* 0x00008e0000157ab9 */ /* 0x000fc80000000800 */
[----:B------:R1:W-:Y:S01]  /*7dc0*/  STL [R1+0xc0c], R155 ;  /* 0x000c0c9b01007387 */ /* 0x0003e20000100800 */
[----:B0-----:R-:W-:Y:S02]  /*7dd0*/  IADD3.X R154, R4, UR10, RZ, P2, !PT ;  /* 0x0000000a049a7c10 */ /* 0x001fe400097fe4ff */
[----:B------:R-:W-:-:S03]  /*7de0*/  IADD3 R156, P2, R11, R8, RZ ;  /* 0x000000080b9c7210 */ /* 0x000fc60007f5e0ff */
[----:B------:R0:W-:Y:S01]  /*7df0*/  STL [R1+0xc14], R154 ;  /* 0x000c149a01007387 */ /* 0x0001e20000100800 */
[----:B-1----:R-:W-:Y:S01]  /*7e00*/  IADD3.X R155, R3, UR10, RZ, P3, !PT ;  /* 0x0000000a039b7c10 */ /* 0x002fe20009ffe4ff */
[----:B------:R-:W-:-:S04]  /*7e10*/  USHF.R.S32.HI UR10, URZ, 0x1f, UR4 ;  /* 0x0000001f3f0a7899 */ /* 0x000fc80008011404 */
[----:B------:R1:W-:Y:S01]  /*7e20*/  STL [R1+0xc1c], R155 ;  /* 0x000c1c9b01007387 */ /* 0x0003e20000100800 */
[----:B0-----:R-:W-:-:S05]  /*7e30*/  IADD3 R154, P1, R5, UR11, RZ ;  /* 0x0000000b059a7c10 */ /* 0x001fca000ff3e0ff */
[----:B------:R0:W-:Y:S01]  /*7e40*/  STL [R1+0xc24], R154 ;  /* 0x000c249a01007387 */ /* 0x0001e20000100800 */
[----:B-1----:R-:W-:Y:S01]  /*7e50*/  IADD3 R155, P0, R6, UR11, RZ ;  /* 0x0000000b069b7c10 */ /* 0x002fe2000ff1e0ff */
[----:B------:R-:W-:-:S04]  /*7e60*/  USHF.R.S32.HI UR11, URZ, 0x1f, UR11 ;  /* 0x0000001f3f0b7899 */ /* 0x000fc8000801140b */
[----:B------:R1:W-:Y:S01]  /*7e70*/  STL [R1+0xc28], R155 ;  /* 0x000c289b01007387 */ /* 0x0003e20000100800 */
[----:B0-----:R-:W-:-:S05]  /*7e80*/  IADD3 R154, P4, R9, R8, RZ ;  /* 0x00000008099a7210 */ /* 0x001fca0007f9e0ff */
[----:B------:R0:W-:Y:S01]  /*7e90*/  STL [R1+0x23c], R154 ;  /* 0x00023c9a01007387 */ /* 0x0001e20000100800 */
[----:B-1----:R-:W-:-:S05]  /*7ea0*/  IADD3 R155, P5, R10, R8, RZ ;  /* 0x000000080a9b7210 */ /* 0x002fca0007fbe0ff */
[----:B------:R1:W-:Y:S01]  /*7eb0*/  STL [R1+0x244], R155 ;  /* 0x0002449b01007387 */ /* 0x0003e20000100800 */
[----:B0-----:R-:W-:-:S03]  /*7ec0*/  IADD3 R154, P3, R12, R8, RZ ;  /* 0x000000080c9a7210 */ /* 0x001fc60007f7e0ff */
[----:B------:R-:W-:Y:S04]  /*7ed0*/  STL [R1+0x24c], R156 ;  /* 0x00024c9c01007387 */ /* 0x000fe80000100800 */
[----:B------:R0:W-:Y:S01]  /*7ee0*/  STL [R1+0x254], R154 ;  /* 0x0002549a01007387 */ /* 0x0001e20000100800 */
[----:B-1----:R-:W-:Y:S02]  /*7ef0*/  LEA.HI.X.SX32 R155, R9, R7, 0x1, P4 ;  /* 0x00000007099b7211 */ /* 0x002fe400020f0eff */
[----:B------:R-:W-:-:S03]  /*7f00*/  IADD3 R9, P4, R13, R8, RZ ;  /* 0x000000080d097210 */ /* 0x000fc60007f9e0ff */
[----:B------:R-:W-:Y:S01]  /*7f10*/  STL [R1+0x238], R155 ;  /* 0x0002389b01007387 */ /* 0x000fe20000100800 */
[----:B0-----:R-:W-:-:S03]  /*7f20*/  LEA.HI.X.SX32 R154, R10, R7, 0x1, P5 ;  /* 0x000000070a9a7211 */ /* 0x001fc600028f0eff */
[----:B------:R0:W-:Y:S01]  /*7f30*/  STL [R1+0x25c], R9 ;  /* 0x00025c0901007387 */ /* 0x0001e20000100800 */
[----:B------:R-:W-:-:S03]  /*7f40*/  IADD3 R10, P5, R14, R8, RZ ;  /* 0x000000080e0a7210 */ /* 0x000fc60007fbe0ff */
[----:B------:R-:W-:Y:S04]  /*7f50*/  STL [R1+0x240], R154 ;  /* 0x0002409a01007387 */ /* 0x000fe80000100800 */
[----:B------:R1:W-:Y:S01]  /*7f60*/  STL [R1+0x264], R10 ;  /* 0x0002640a01007387 */ /* 0x0003e20000100800 */
[----:B0-----:R-:W-:Y:S02]  /*7f70*/  LEA.HI.X.SX32 R9, R11, R7, 0x1, P2 ;  /* 0x000000070b097211 */ /* 0x001fe400010f0eff */
[----:B------:R-:W-:-:S03]  /*7f80*/  IADD3 R11, P2, R15, R8, RZ ;  /* 0x000000080f0b7210 */ /* 0x000fc60007f5e0ff */
[----:B------:R0:W-:Y:S01]  /*7f90*/  STL [R1+0x248], R9 ;  /* 0x0002480901007387 */ /* 0x0001e20000100800 */
[----:B-1----:R-:W-:-:S03]  /*7fa0*/  LEA.HI.X.SX32 R10, R12, R7, 0x1, P3 ;  /* 0x000000070c0a7211 */ /* 0x002fc600018f0eff */
[----:B------:R1:W-:Y:S04]  /*7fb0*/  STL [R1+0x26c], R11 ;  /* 0x00026c0b01007387 */ /* 0x0003e80000100800 */
[----:B------:R2:W-:Y:S01]  /*7fc0*/  STL [R1+0x250], R10 ;  /* 0x0002500a01007387 */ /* 0x0005e20000100800 */
[----:B0-----:R-:W-:Y:S02]  /*7fd0*/  IADD3 R9, P3, R16, R8, RZ ;  /* 0x0000000810097210 */ /* 0x001fe40007f7e0ff */
[----:B-1----:R-:W-:-:S03]  /*7fe0*/  LEA.HI.X.SX32 R11, R13, R7, 0x1, P4 ;  /* 0x000000070d0b7211 */ /* 0x002fc600020f0eff */
[----:B------:R0:W-:Y:S01]  /*7ff0*/  STL [R1+0x274], R9 ;  /* 0x0002740901007387 */ /* 0x0001e20000100800 */
[----:B--2---:R-:W-:-:S03]  /*8000*/  IADD3 R10, P4, R17, R8, RZ ;  /* 0x00000008110a7210 */ /* 0x004fc60007f9e0ff */
[----:B------:R1:W-:Y:S04]  /*8010*/  STL [R1+0x258], R11 ;  /* 0x0002580b01007387 */ /* 0x0003e80000100800 */
[----:B------:R2:W-:Y:S01]  /*8020*/  STL [R1+0x27c], R10 ;  /* 0x00027c0a01007387 */ /* 0x0005e20000100800 */
[----:B0-----:R-:W-:Y:S02]  /*8030*/  LEA.HI.X.SX32 R9, R14, R7, 0x1, P5 ;  /* 0x000000070e097211 */ /* 0x001fe400028f0eff */
[----:B-1----:R-:W-:-:S03]  /*8040*/  IADD3 R11, P5, R18, R8, RZ ;  /* 0x00000008120b7210 */ /* 0x002fc60007fbe0ff */
[----:B------:R0:W-:Y:S01]  /*8050*/  STL [R1+0x260], R9 ;  /* 0x0002600901007387 */ /* 0x0001e20000100800 */
[----:B--2---:R-:W-:-:S03]  /*8060*/  LEA.HI.X.SX32 R10, R15, R7, 0x1, P2 ;  /* 0x000000070f0a7211 */ /* 0x004fc600010f0eff */
        /* <DEDUP_REMOVED lines=41> */
[----:B------:R-:W-:Y:S02]  /*8300*/  CS2R R24, SRZ ;  /* 0x0000000000187805 */ /* 0x000fe4000001ff00 */
[-C--:B--2---:R-:W-:Y:S01]  /*8310*/  IADD3 R10, P4, R29, R8.reuse, RZ ;  /* 0x000000081d0a7210 */ /* 0x084fe20007f9e0ff */
[----:B------:R1:W-:Y:S04]  /*8320*/  STL [R1+0x2b8], R11 ;  /* 0x0002b80b01007387 */ /* 0x0003e80000100800 */
[----:B------:R2:W-:Y:S01]  /*8330*/  STL [R1+0x2dc], R10 ;  /* 0x0002dc0a01007387 */ /* 0x0005e20000100800 */
[----:B0-----:R-:W-:Y:S02]  /*8340*/  LEA.HI.X.SX32 R9, R26, R7, 0x1, P5 ;  /* 0x000000071a097211 */ /* 0x001fe400028f0eff */
[----:B-1----:R-:W-:-:S03]  /*8350*/  IADD3 R11, P5, R30, R8, RZ ;  /* 0x000000081e0b7210 */ /* 0x002fc60007fbe0ff */
[----:B------:R0:W-:Y:S01]  /*8360*/  STL [R1+0x2c0], R9 ;  /* 0x0002c00901007387 */ /* 0x0001e20000100800 */
[----:B--2---:R-:W-:-:S03]  /*8370*/  LEA.HI.X.SX32 R10, R27, R7, 0x1, P2 ;  /* 0x000000071b0a7211 */ /* 0x004fc600010f0eff */
[----:B------:R1:W-:Y:S01]  /*8380*/  STL [R1+0x2e4], R11 ;  /* 0x0002e40b01007387 */ /* 0x0003e20000100800 */
[----:B------:R-:W-:-:S03]  /*8390*/  CS2R R26, SRZ ;  /* 0x00000000001a7805 */ /* 0x000fc6000001ff00 */
[----:B------:R2:W-:Y:S01]  /*83a0*/  STL [R1+0x2c8], R10 ;  /* 0x0002c80a01007387 */ /* 0x0005e20000100800 */
[----:B0-----:R-:W-:Y:S02]  /*83b0*/  IADD3 R9, P2, R31, R8, RZ ;  /* 0x000000081f097210 */ /* 0x001fe40007f5e0ff */
[----:B-1----:R-:W-:-:S03]  /*83c0*/  LEA.HI.X.SX32 R11, R28, R7, 0x1, P3 ;  /* 0x000000071c0b7211 */ /* 0x002fc600018f0eff */
[----:B------:R0:W-:Y:S01]  /*83d0*/  STL [R1+0x2ec], R9 ;  /* 0x0002ec0901007387 */ /* 0x0001e20000100800 */
[----:B--2---:R-:W-:-:S03]  /*83e0*/  IADD3 R10, P3, R32, R8, RZ ;  /* 0x00000008200a7210 */ /* 0x004fc60007f7e0ff */
[----:B------:R1:W-:Y:S04]  /*83f0*/  STL [R1+0x2d0], R11 ;  /* 0x0002d00b01007387 */ /* 0x0003e80000100800 */
[----:B------:R2:W-:Y:S01]  /*8400*/  STL [R1+0x2f4], R10 ;  /* 0x0002f40a01007387 */ /* 0x0005e20000100800 */
[-C--:B0-----:R-:W-:Y:S02]  /*8410*/  LEA.HI.X.SX32 R9, R29, R7.reuse, 0x1, P4 ;  /* 0x000000071d097211 */ /* 0x081fe400020f0eff */
[----:B------:R-:W-:Y:S02]  /*8420*/  CS2R R28, SRZ ;  /* 0x00000000001c7805 */ /* 0x000fe4000001ff00 */
[----:B-1----:R-:W-:Y:S01]  /*8430*/  IADD3 R11, P4, R33, R8, RZ ;  /* 0x00000008210b7210 */ /* 0x002fe20007f9e0ff */
        /* <DEDUP_REMOVED lines=171> */
[----:B------:R-:W-:Y:S04]  /*8ef0*/  STL [R1+0x40c], R11 ;  /* 0x00040c0b01007387 */ /* 0x000fe80000100800 */
[----:B------:R1:W-:Y:S01]  /*8f00*/  STL [R1+0x430], R10 ;  /* 0x0004300a01007387 */ /* 0x0003e20000100800 */
[----:B0-----:R-:W-:Y:S02]  /*8f10*/  LEA.HI.X.SX32 R9, R68, R7, 0x1, P3 ;  /* 0x0000000744097211 */ /* 0x001fe400018f0eff */
[----:B------:R-:W-:-:S03]  /*8f20*/  IADD3 R8, P3, R72, R8, RZ ;  /* 0x0000000848087210 */ /* 0x000fc60007f7e0ff */
[----:B------:R0:W-:Y:S01]  /*8f30*/  STL [R1+0x414], R9 ;  /* 0x0004140901007387 */ /* 0x0001e20000100800 */
[----:B-1----:R-:W-:-:S03]  /*8f40*/  LEA.HI.X.SX32 R10, R69, R7, 0x1, P4 ;  /* 0x00000007450a7211 */ /* 0x002fc600020f0eff */
[----:B------:R1:W-:Y:S01]  /*8f50*/  STL [R1+0x438], R8 ;  /* 0x0004380801007387 */ /* 0x0003e20000100800 */
[----:B------:R-:W-:-:S03]  /*8f60*/  CS2R R68, SRZ ;  /* 0x0000000000447805 */ /* 0x000fc6000001ff00 */
[----:B------:R2:W-:Y:S01]  /*8f70*/  STL [R1+0x41c], R10 ;  /* 0x00041c0a01007387 */ /* 0x0005e20000100800 */
[-C--:B0-----:R-:W-:Y:S02]  /*8f80*/  LEA.HI.X.SX32 R9, R70, R7.reuse, 0x1, P5 ;  /* 0x0000000746097211 */ /* 0x081fe400028f0eff */
[----:B-1----:R-:W-:-:S03]  /*8f90*/  LEA.HI.X.SX32 R8, R71, R7, 0x1, P2 ;  /* 0x0000000747087211 */ /* 0x002fc600010f0eff */
[----:B------:R0:W-:Y:S01]  /*8fa0*/  STL [R1+0x424], R9 ;  /* 0x0004240901007387 */ /* 0x0001e20000100800 */
[----:B------:R-:W-:Y:S02]  /*8fb0*/  LEA.HI.X.SX32 R7, R72, R7, 0x1, P3 ;  /* 0x0000000748077211 */ /* 0x000fe400018f0eff */
[----:B------:R-:W-:Y:S02]  /*8fc0*/  CS2R R70, SRZ ;  /* 0x0000000000467805 */ /* 0x000fe4000001ff00 */
[----:B--2---:R-:W-:Y:S01]  /*8fd0*/  IADD3 R10, P3, R6, UR9, RZ ;  /* 0x00000009060a7c10 */ /* 0x004fe2000ff7e0ff */
[----:B------:R1:W-:Y:S01]  /*8fe0*/  STL [R1+0x42c], R8 ;  /* 0x00042c0801007387 */ /* 0x0003e20000100800 */
[----:B------:R-:W-:-:S03]  /*8ff0*/  CS2R R72, SRZ ;  /* 0x0000000000487805 */ /* 0x000fc6000001ff00 */
[----:B------:R2:W-:Y:S01]  /*9000*/  STL [R1+0x434], R7 ;  /* 0x0004340701007387 */ /* 0x0005e20000100800 */
[----:B0-----:R-:W-:Y:S01]  /*9010*/  IADD3.X R9, R4, UR11, RZ, P1, !PT ;  /* 0x0000000b04097c10 */ /* 0x001fe20008ffe4ff */
[----:B-1----:R-:W-:Y:S01]  /*9020*/  IMAD.SHL.U32 R8, R74, 0x10, RZ ;  /* 0x000000104a087824 */ /* 0x002fe200078e00ff */
[----:B------:R-:W-:Y:S02]  /*9030*/  CS2R R74, SRZ ;  /* 0x00000000004a7805 */ /* 0x000fe4000001ff00 */
[----:B--2---:R-:W-:Y:S02]  /*9040*/  IADD3.X R7, R3, UR11, RZ, P0, !PT ;  /* 0x0000000b03077c10 */ /* 0x004fe400087fe4ff */
[----:B------:R-:W-:Y:S01]  /*9050*/  STL [R1+0xd4c], R8 ;  /* 0x000d4c0801007387 */ /* 0x000fe20000100800 */
[----:B------:R-:W-:-:S03]  /*9060*/  UIMAD UR11, UR48, 0x24, URZ ;  /* 0x00000024300b78a4 */ /* 0x000fc6000f8e023f */
[----:B------:R0:W-:Y:S04]  /*9070*/  STL [R1+0x610], R9 ;  /* 0x0006100901007387 */ /* 0x0001e80000100800 */
[----:B------:R1:W-:Y:S01]  /*9080*/  STL [R1+0x614], R7 ;  /* 0x0006140701007387 */ /* 0x0003e20000100800 */
[----:B0-----:R-:W-:Y:S02]  /*9090*/  IADD3 R9, P1, R6, UR4, RZ ;  /* 0x0000000406097c10 */ /* 0x001fe4000ff3e0ff */
[----:B-1----:R-:W-:Y:S01]  /*90a0*/  IADD3 R7, P0, R5, UR4, RZ ;  /* 0x0000000405077c10 */ /* 0x002fe2000ff1e0ff */
[----:B------:R-:W-:-:S04]  /*90b0*/  USHF.R.S32.HI UR4, URZ, 0x1f, UR9 ;  /* 0x0000001f3f047899 */ /* 0x000fc80008011409 */
[----:B------:R0:W-:Y:S04]  /*90c0*/  STL [R1+0x61c], R7 ;  /* 0x00061c0701007387 */ /* 0x0001e80000100800 */
[----:B------:R1:W-:Y:S01]  /*90d0*/  STL [R1+0x624], R9 ;  /* 0x0006240901007387 */ /* 0x0003e20000100800 */
[----:B0-----:R-:W-:Y:S01]  /*90e0*/  IADD3 R7, P2, R5, UR9, RZ ;  /* 0x0000000905077c10 */ /* 0x001fe2000ff5e0ff */
[----:B------:R-:W-:Y:S01]  /*90f0*/  UMOV UR9, URZ ;  /* 0x0000003f00097c82 */ /* 0x000fe20008000000 */
[----:B-1----:R-:W-:-:S03]  /*9100*/  IADD3.X R9, R4, UR10, RZ, P0, !PT ;  /* 0x0000000a04097c10 */ /* 0x002fc600087fe4ff */
        /* <DEDUP_REMOVED lines=8> */
[----:B-1----:R-:W-:Y:S01]  /*9190*/  IADD3.X R9, R4, UR4, RZ, P2, !PT ;  /* 0x0000000404097c10 */ /* 0x002fe200097fe4ff */
[----:B------:R-:W-:-:S04]  /*91a0*/  USHF.R.S32.HI UR60, URZ, 0x1f, UR12 ;  /* 0x0000001f3f3c7899 */ /* 0x000fc8000801140c */
[----:B------:R1:W-:Y:S01]  /*91b0*/  STL [R1+0x628], R9 ;  /* 0x0006280901007387 */ /* 0x0003e20000100800 */
[----:B0-----:R-:W-:Y:S01]  /*91c0*/  IADD3.X R7, R3, UR4, RZ, P3, !PT ;  /* 0x0000000403077c10 */ /* 0x001fe20009ffe4ff */
[----:B------:R-:W-:-:S04]  /*91d0*/  UMOV UR4, URZ ;  /* 0x0000003f00047c82 */ /* 0x000fc80008000000 */
[----:B------:R0:W-:Y:S01]  /*91e0*/  STL [R1+0x630], R7 ;  /* 0x0006300701007387 */ /* 0x0001e20000100800 */
[----:B-1----:R-:W-:-:S03]  /*91f0*/  IADD3 R9, P0, R5, UR29, RZ ;  /* 0x0000001d05097c10 */ /* 0x002fc6000ff1e0ff */
[----:B------:R-:W-:Y:S04]  /*9200*/  STL [R1+0x118], RZ ;  /* 0x000118ff01007387 */ /* 0x000fe80000100800 */
        /* <DEDUP_REMOVED lines=224> */
[----:B-1----:R-:W-:Y:S02]  /*a010*/  IADD3.X R9, R4, UR11, RZ, P0, !PT ;  /* 0x0000000b04097c10 */ /* 0x002fe400087fe4ff */
[----:B------:R-:W-:-:S03]  /*a020*/  IADD3 R10, P0, R5, UR8, RZ ;  /* 0x00000008050a7c10 */ /* 0x000fc6000ff1e0ff */
[----:B------:R1:W-:Y:S01]  /*a030*/  STL [R1+0x798], R9 ;  /* 0x0007980901007387 */ /* 0x0003e20000100800 */
[----:B0-----:R-:W-:-:S05]  /*a040*/  IADD3.X R7, R3, UR11, RZ, P1, !PT ;  /* 0x0000000b03077c10 */ /* 0x001fca0008ffe4ff */
[----:B------:R0:W-:Y:S01]  /*a050*/  STL [R1+0x7a0], R7 ;  /* 0x0007a00701007387 */ /* 0x0001e20000100800 */
[----:B-1----:R-:W-:-:S03]  /*a060*/  IADD3 R9, P1, R6, UR8, RZ ;  /* 0x0000000806097c10 */ /* 0x002fc6000ff3e0ff */
[----:B------:R1:W-:Y:S01]  /*a070*/  STL [R1+0x7ac], R10 ;  /* 0x0007ac0a01007387 */ /* 0x0003e20000100800 */
[----:B------:R-:W-:-:S03]  /*a080*/  UIADD3 UR8, UP0, UR20, 0x2, URZ ;  /* 0x0000000214087890 */ /* 0x000fc6000ff1e03f */
[----:B------:R2:W-:Y:S01]  /*a090*/  STL [R1+0x7b4], R9 ;  /* 0x0007b40901007387 */ /* 0x0005e20000100800 */
[----:B------:R-:W-:Y:S01]  /*a0a0*/  UIADD3.X UR9, UR9, 0x40000040, URZ, UP0, !UPT ;  /* 0x4000004009097890 */ /* 0x000fe200087fe43f */
[----:B0-----:R-:W-:Y:S02]  /*a0b0*/  LOP3.LUT R7, R8, 0x70, RZ, 0xc0, !PT ;  /* 0x0000007008077812 */ /* 0x001fe400078ec0ff */
[----:B------:R-:W-:Y:S02]  /*a0c0*/  IADD3.X R8, R4, UR10, RZ, P0, !PT ;  /* 0x0000000a04087c10 */ /* 0x000fe400087fe4ff */
[----:B-1----:R-:W-:Y:S01]  /*a0d0*/  IADD3 R10, P5, R6, UR12, RZ ;  /* 0x0000000c060a7c10 */ /* 0x002fe2000ffbe0ff */
[----:B------:R-:W-:Y:S02]  /*a0e0*/  IMAD R7, R153, 0x80, R7 ;  /* 0x0000008099077824 */ /* 0x000fe400078e0207 */
[----:B------:R0:W-:Y:S01]  /*a0f0*/  STL [R1+0x7a8], R8 ;  /* 0x0007a80801007387 */ /* 0x0001e20000100800 */
[----:B--2---:R-:W-:Y:S01]  /*a100*/  IADD3.X R9, R3, UR10, RZ, P1, !PT ;  /* 0x0000000a03097c10 */ /* 0x004fe20008ffe4ff */
[----:B------:R-:W-:-:S04]  /*a110*/  UIADD3 UR10, UP1, UR43, 0x2, URZ ;  /* 0x000000022b0a7890 */ /* 0x000fc8000ff3e03f */
[----:B------:R1:W-:Y:S01]  /*a120*/  STL [R1+0x7b0], R9 ;  /* 0x0007b00901007387 */ /* 0x0003e20000100800 */
[----:B------:R-:W-:Y:S02]  /*a130*/  UIADD3.X UR11, UR4, 0x40000040, URZ, UP1, !UPT ;  /* 0x40000040040b7890 */ /* 0x000fe40008ffe43f */
[----:B------:R-:W-:Y:S01]  /*a140*/  USHF.R.S32.HI UR4, URZ, 0x1f, UR7 ;  /* 0x0000001f3f047899 */ /* 0x000fe20008011407 */
[----:B0-----:R-:W-:-:S05]  /*a150*/  SHF.R.S32.HI R8, RZ, 0x7, R152 ;  /* 0x00000007ff087819 */ /* 0x001fca0000011498 */
[----:B------:R0:W-:Y:S01]  /*a160*/  STL [R1+0xd28], R8 ;  /* 0x000d280801007387 */ /* 0x0001e20000100800 */
[----:B-1----:R-:W-:-:S03]  /*a170*/  IADD3 R9, P2, R5, UR5, RZ ;  /* 0x0000000505097c10 */ /* 0x002fc6000ff5e0ff */
[----:B------:R-:W-:Y:S04]  /*a180*/  STL [R1+0xc2c], R7 ;  /* 0x000c2c0701007387 */ /* 0x000fe80000100800 */
[----:B------:R1:W-:Y:S01]  /*a190*/  STL [R1+0x7bc], R9 ;  /* 0x0007bc0901007387 */ /* 0x0003e20000100800 */
[----:B0-----:R-:W-:Y:S01]  /*a1a0*/  IADD3 R8, P3, R6, UR5, RZ ;  /* 0x0000000506087c10 */ /* 0x001fe2000ff7e0ff */
[----:B------:R-:W-:-:S04]  /*a1b0*/  USHF.R.S32.HI UR5, URZ, 0x1f, UR6 ;  /* 0x0000001f3f057899 */ /* 0x000fc80008011406 */
[----:B------:R0:W-:Y:S01]  /*a1c0*/  STL [R1+0x7c4], R8 ;  /* 0x0007c40801007387 */ /* 0x0001e20000100800 */
[----:B-1----:R-:W-:-:S05]  /*a1d0*/  IADD3 R9, P0, R5, UR61, RZ ;  /* 0x0000003d05097c10 */ /* 0x002fca000ff1e0ff */
[----:B------:R1:W-:Y:S01]  /*a1e0*/  STL [R1+0x7cc], R9 ;  /* 0x0007cc0901007387 */ /* 0x0003e20000100800 */
[----:B0-----:R-:W-:-:S05]  /*a1f0*/  IADD3 R8, P1, R6, UR61, RZ ;  /* 0x0000003d06087c10 */ /* 0x001fca000ff3e0ff */
[----:B------:R0:W-:Y:S01]  /*a200*/  STL [R1+0x7d4], R8 ;  /* 0x0007d40801007387 */ /* 0x0001e20000100800 */
[----:B-1----:R-:W-:-:S05]  /*a210*/  IADD3 R9, P4, R5, UR12, RZ ;  /* 0x0000000c05097c10 */ /* 0x002fca000ff9e0ff */
[----:B------:R1:W-:Y:S01]  /*a220*/  STL [R1+0x7dc], R9 ;  /* 0x0007dc0901007387 */ /* 0x0003e20000100800 */
[----:B0-----:R-:W-:-:S03]  /*a230*/  IADD3.X R8, R4, UR13, RZ, P2, !PT ;  /* 0x0000000d04087c10 */ /* 0x001fc600097fe4ff */
[----:B------:R0:W-:Y:S04]  /*a240*/  STL [R1+0x7e4], R10 ;  /* 0x0007e40a01007387 */ /* 0x0001e80000100800 */
[----:B------:R2:W-:Y:S01]  /*a250*/  STL [R1+0x7b8], R8 ;  /* 0x0007b80801007387 */ /* 0x0005e20000100800 */
[----:B-1----:R-:W-:Y:S01]  /*a260*/  IADD3.X R9, R3, UR13, RZ, P3, !PT ;  /* 0x0000000d03097c10 */ /* 0x002fe20009ffe4ff */
[----:B------:R-:W-:Y:S01]  /*a270*/  UIADD3.64 UR12, UR8, 0x2, URZ ;  /* 0x00000002080c7897 */ /* 0x000fe2000fffe03f */
[----:B0-----:R-:W-:-:S03]  /*a280*/  IADD3 R10, P3, R6, UR16, RZ ;  /* 0x00000010060a7c10 */ /* 0x001fc6000ff7e0ff */
[----:B------:R0:W-:Y:S01]  /*a290*/  STL [R1+0x7c0], R9 ;  /* 0x0007c00901007387 */ /* 0x0001e20000100800 */
[----:B--2---:R-:W-:-:S05]  /*a2a0*/  IADD3 R8, P2, R5, UR16, RZ ;  /* 0x0000001005087c10 */ /* 0x004fca000ff5e0ff */
        /* <DEDUP_REMOVED lines=17> */
[----:B--2---:R-:W-:Y:S02]  /*a3c0*/  IADD3 R8, P4, R5, UR54, RZ ;  /* 0x0000003605087c10 */ /* 0x004fe4000ff9e0ff */
[----:B------:R-:W-:-:S03]  /*a3d0*/  ULDC UR61, c[0x0][0x238] ;  /* 0x00008e00003d7ab9 */ /* 0x000fc60000000800 */
        /* <DEDUP_REMOVED lines=14> */
[----:B------:R-:W-:Y:S02]  /*a4c0*/  UIADD3.64 UR52, UR8, 0x202, URZ ;  /* 0x0000020208347897 */ /* 0x000fe4000fffe03f */
[----:B------:R-:W-:Y:S01]  /*a4d0*/  UIADD3.64 UR52, UR8, 0x604, URZ ;  /* 0x0000060408347897 */ /* 0x000fe2000fffe03f */
[----:B0-----:R-:W-:Y:S01]  /*a4e0*/  IADD3 R10, P1, R6, UR50, RZ ;  /* 0x00000032060a7c10 */ /* 0x001fe2000ff3e0ff */
        /* <DEDUP_REMOVED lines=78> */
[----:B-1----:R-:W-:Y:S02]  /*a9d0*/  IADD3.X R8, R3, UR47, RZ, P1, !PT ;  /* 0x0000002f03087c10 */ /* 0x002fe40008ffe4ff */
        /* <DEDUP_REMOVED lines=18> */
[----:B0-----:R-:W-:-:S03]  /*ab00*/  LOP3.LUT R10, R7, 0x20, RZ, 0x3c, !PT ;  /* 0x00000020070a7812 */ /* 0x001fc600078e3cff */
[----:B------:R0:W-:Y:S01]  /*ab10*/  STL [R1+0x8b0], R8 ;  /* 0x0008b00801007387 */ /* 0x0001e20000100800 */
[----:B--2---:R-:W-:-:S05]  /*ab20*/  LOP3.LUT R9, R7, 0x10, RZ, 0x3c, !PT ;  /* 0x0000001007097812 */ /* 0x004fca00078e3cff */
[----:B------:R1:W-:Y:S01]  /*ab30*/  STL [R1+0xc48], R9 ;  /* 0x000c480901007387 */ /* 0x0003e20000100800 */
[----:B0-----:R-:W-:-:S03]  /*ab40*/  LOP3.LUT R8, R7, 0x30, RZ, 0x3c, !PT ;  /* 0x0000003007087812 */ /* 0x001fc600078e3cff */
[----:B------:R0:W-:Y:S04]  /*ab50*/  STL [R1+0xc44], R10 ;  /* 0x000c440a01007387 */ /* 0x0001e80000100800 */
[----:B------:R2:W-:Y:S01]  /*ab60*/  STL [R1+0xc40], R8 ;  /* 0x000c400801007387 */ /* 0x0005e20000100800 */
[C---:B-1----:R-:W-:Y:S02]  /*ab70*/  LOP3.LUT R9, R7.reuse, 0x40, RZ, 0x3c, !PT ;  /* 0x0000004007097812 */ /* 0x042fe400078e3cff */
[----:B0-----:R-:W-:-:S03]  /*ab80*/  LOP3.LUT R10, R7, 0x50, RZ, 0x3c, !PT ;  /* 0x00000050070a7812 */ /* 0x001fc600078e3cff */
[----:B------:R0:W-:Y:S01]  /*ab90*/  STL [R1+0xc3c], R9 ;  /* 0x000c3c0901007387 */ /* 0x0001e20000100800 */
[----:B--2---:R-:W-:-:S03]  /*aba0*/  LOP3.LUT R8, R7, 0x60, RZ, 0x3c, !PT ;  /* 0x0000006007087812 */ /* 0x004fc600078e3cff */
[----:B------:R-:W-:Y:S04]  /*abb0*/  STL [R1+0xc38], R10 ;  /* 0x000c380a01007387 */ /* 0x000fe80000100800 */
[----:B------:R1:W-:Y:S01]  /*abc0*/  STL [R1+0xc34], R8 ;  /* 0x000c340801007387 */ /* 0x0003e20000100800 */
[----:B0-----:R-:W-:Y:S02]  /*abd0*/  LOP3.LUT R9, R7, 0x70, RZ, 0x3c, !PT ;  /* 0x0000007007097812 */ /* 0x001fe400078e3cff */
[----:B------:R-:W-:-:S03]  /*abe0*/  IADD3 R7, P6, R5, UR22, RZ ;  /* 0x0000001605077c10 */ /* 0x000fc6000ffde0ff */
[----:B------:R0:W-:Y:S01]  /*abf0*/  STL [R1+0xc30], R9 ;  /* 0x000c300901007387 */ /* 0x0001e20000100800 */
[----:B-1----:R-:W-:-:S03]  /*ac00*/  IADD3 R8, P3, R6, UR22, RZ ;  /* 0x0000001606087c10 */ /* 0x002fc6000ff7e0ff */
[----:B------:R1:W-:Y:S01]  /*ac10*/  STL [R1+0x8dc], R7 ;  /* 0x0008dc0701007387 */ /* 0x0003e20000100800 */
[----:B------:R-:W-:-:S03]  /*ac20*/  UMOV UR22, UR43 ;  /* 0x0000002b00167c82 */ /* 0x000fc60008000000 */
[----:B------:R2:W-:Y:S01]  /*ac30*/  STL [R1+0x8e4], R8 ;  /* 0x0008e40801007387 */ /* 0x0005e20000100800 */
[----:B0-----:R-:W-:Y:S02]  /*ac40*/  IADD3 R9, P2, R5, UR23, RZ ;  /* 0x0000001705097c10 */ /* 0x001fe4000ff5e0ff */
[----:B-1----:R-:W-:-:S03]  /*ac50*/  IADD3.X R7, R4, UR31, RZ, P1, !PT ;  /* 0x0000001f04077c10 */ /* 0x002fc60008ffe4ff */
[----:B------:R0:W-:Y:S01]  /*ac60*/  STL [R1+0x8ec], R9 ;  /* 0x0008ec0901007387 */ /* 0x0001e20000100800 */
[----:B--2---:R-:W-:-:S03]  /*ac70*/  IADD3 R8, P1, R6, UR23, RZ ;  /* 0x0000001706087c10 */ /* 0x004fc6000ff3e0ff */
[----:B------:R1:W-:Y:S01]  /*ac80*/  STL [R1+0x8b8], R7 ;  /* 0x0008b80701007387 */ /* 0x0003e20000100800 */
[----:B------:R-:W-:-:S03]  /*ac90*/  UMOV UR23, 0x40000040 ;  /* 0x4000004000177882 */ /* 0x000fc60000000000 */
[----:B------:R2:W-:Y:S01]  /*aca0*/  STL [R1+0x8f4], R8 ;  /* 0x0008f40801007387 */ /* 0x0005e20000100800 */
[----:B0-----:R-:W-:Y:S02]  /*acb0*/  IADD3.X R9, R3, UR31, RZ, P0, !PT ;  /* 0x0000001f03097c10 */ /* 0x001fe400087fe4ff */
[----:B-1----:R-:W-:-:S03]  /*acc0*/  IADD3 R7, P0, R5, UR26, RZ ;  /* 0x0000001a05077c10 */ /* 0x002fc6000ff1e0ff */
[----:B------:R0:W-:Y:S01]  /*acd0*/  STL [R1+0x8c0], R9 ;  /* 0x0008c00901007387 */ /* 0x0001e20000100800 */
[----:B--2---:R-:W-:-:S03]  /*ace0*/  IADD3.X R8, R4, UR34, RZ, P5, !PT ;  /* 0x0000002204087c10 */ /* 0x004fc6000affe4ff */
[----:B------:R1:W-:Y:S04]  /*acf0*/  STL [R1+0x8fc], R7 ;  /* 0x0008fc0701007387 */ /* 0x0003e80000100800 */
[----:B------:R2:W-:Y:S01]  /*ad00*/  STL [R1+0x8c8], R8 ;  /* 0x0008c80801007387 */ /* 0x0005e20000100800 */
[----:B0-----:R-:W-:Y:S02]  /*ad10*/  IADD3 R9, P5, R6, UR26, RZ ;  /* 0x0000001a06097c10 */ /* 0x001fe4000ffbe0ff */
[----:B-1----:R-:W-:-:S03]  /*ad20*/  IADD3.X R7, R3, UR34, RZ, P4, !PT ;  /* 0x0000002203077c10 */ /* 0x002fc6000a7fe4ff */
[----:B------:R-:W-:Y:S01]  /*ad30*/  STL [R1+0x904], R9 ;  /* 0x0009040901007387 */ /* 0x000fe20000100800 */
[----:B--2---:R-:W-:-:S03]  /*ad40*/  IADD3 R8, P4, R5, UR27, RZ ;  /* 0x0000001b05087c10 */ /* 0x004fc6000ff9e0ff */
[----:B------:R0:W-:Y:S04]  /*ad50*/  STL [R1+0x8d0], R7 ;  /* 0x0008d00701007387 */ /* 0x0001e80000100800 */
[----:B------:R1:W-:Y:S01]  /*ad60*/  STL [R1+0x90c], R8 ;  /* 0x00090c0801007387 */ /* 0x0003e20000100800 */
[----:B0-----:R-:W-:Y:S02]  /*ad70*/  IADD3.X R7, R4, UR35, RZ, P6, !PT ;  /* 0x0000002304077c10 */ /* 0x001fe4000b7fe4ff */
[----:B------:R-:W-:Y:S02]  /*ad80*/  IADD3 R9, P6, R6, UR27, RZ ;  /* 0x0000001b06097c10 */ /* 0x000fe4000ffde0ff */
[----:B-1----:R-:W-:Y:S01]  /*ad90*/  IADD3.X R8, R3, UR35, RZ, P3, !PT ;  /* 0x0000002303087c10 */ /* 0x002fe20009ffe4ff */
[----:B------:R0:W-:Y:S04]  /*ada0*/  STL [R1+0x8d8], R7 ;  /* 0x0008d80701007387 */ /* 0x0001e80000100800 */
[----:B------:R1:W-:Y:S04]  /*adb0*/  STL [R1+0x914], R9 ;  /* 0x0009140901007387 */ /* 0x0003e80000100800 */
[----:B------:R2:W-:Y:S01]  /*adc0*/  STL [R1+0x8e0], R8 ;  /* 0x0008e00801007387 */ /* 0x0005e20000100800 */
[----:B0-----:R-:W-:-:S02]  /*add0*/  IADD3 R7, P3, R5, UR61, RZ ;  /* 0x0000003d05077c10 */ /* 0x001fc4000ff7e0ff */
[----:B-1----:R-:W-:-:S03]  /*ade0*/  IADD3.X R9, R4, UR38, RZ, P2, !PT ;  /* 0x0000002604097c10 */ /* 0x002fc600097fe4ff */
[----:B------:R0:W-:Y:S01]  /*adf0*/  STL [R1+0x91c], R7 ;  /* 0x00091c0701007387 */ /* 0x0001e20000100800 */
[----:B--2---:R-:W-:-:S03]  /*ae00*/  IADD3 R8, P2, R6, UR21, RZ ;  /* 0x0000001506087c10 */ /* 0x004fc6000ff5e0ff */
[----:B------:R1:W-:Y:S04]  /*ae10*/  STL [R1+0x8e8], R9 ;  /* 0x0008e80901007387 */ /* 0x0003e80000100800 */
[----:B------:R2:W-:Y:S01]  /*ae20*/  STL [R1+0x924], R8 ;  /* 0x0009240801007387 */ /* 0x0005e20000100800 */
[----:B0-----:R-:W-:Y:S02]  /*ae30*/  IADD3.X R7, R3, UR38, RZ, P1, !PT ;  /* 0x0000002603077c10 */ /* 0x001fe40008ffe4ff */
[----:B-1----:R-:W-:-:S03]  /*ae40*/  IADD3.X R9, R4, UR39, RZ, P0, !PT ;  /* 0x0000002704097c10 */ /* 0x002fc600087fe4ff */
[----:B------:R0:W-:Y:S01]  /*ae50*/  STL [R1+0x8f0], R7 ;  /* 0x0008f00701007387 */ /* 0x0001e20000100800 */
[----:B--2---:R-:W-:-:S03]  /*ae60*/  IADD3.X R8, R3, UR39, RZ, P5, !PT ;  /* 0x0000002703087c10 */ /* 0x004fc6000affe4ff */
        /* <DEDUP_REMOVED lines=8> */
[----:B0-----:R-:W-:-:S05]  /*aef0*/  IADD3.X R7, R3, UR30, RZ, P2, !PT ;  /* 0x0000001e03077c10 */ /* 0x001fca00097fe4ff */
[----:B------:R1:W-:Y:S02]  /*af00*/  STL [R1+0x920], R7 ;  /* 0x0009200701007387 */ /* 0x0003e40000100800 */
.L_x_2:
[----:B-1----:R-:W2:Y:S04]  /*af10*/  LDL R7, [R1+0x118] ;  /* 0x0001180001077983 */ /* 0x002ea80000100800 */
[----:B------:R-:W-:Y:S04]  /*af20*/  STL [R1+0x10a0], R223 ;  /* 0x0010a0df01007387 */ /* 0x000fe80000100800 */
        /* <DEDUP_REMOVED lines=133> */
[----:B------:R-:W-:Y:S01]  /*b780*/  STL [R1+0xe94], R225 ;  /* 0x000e94e101007387 */ /* 0x000fe20000100800 */
[----:B------:R-:W-:-:S03]  /*b790*/  MOV R9, UR49 ;  /* 0x0000003100097c02 */ /* 0x000fc60008000f00 */
[----:B------:R-:W-:Y:S01]  /*b7a0*/  STL [R1+0xe90], R220 ;  /* 0x000e90dc01007387 */ /* 0x000fe20000100800 */
[----:B------:R-:W-:-:S03]  /*b7b0*/  MOV R8, UR48 ;  /* 0x0000003000087c02 */ /* 0x000fc60008000f00 */
[----:B------:R-:W-:Y:S01]  /*b7c0*/  STL [R1+0xe8c], R215 ;  /* 0x000e8cd701007387 */ /* 0x000fe20000100800 */
[----:B------:R-:W-:-:S03]  /*b7d0*/  MOV R14, UR53 ;  /* 0x00000035000e7c02 */ /* 0x000fc60008000f00 */
[----:B------:R-:W-:Y:S04]  /*b7e0*/  STL [R1+0xe88], R224 ;  /* 0x000e88e001007387 */ /* 0x000fe80000100800 */
[----:B------:R-:W-:Y:S04]  /*b7f0*/  STL [R1+0xe84], R219 ;  /* 0x000e84db01007387 */ /* 0x000fe80000100800 */
[----:B------:R-:W-:Y:S04]  /*b800*/  STL [R1+0xe80], R214 ;  /* 0x000e80d601007387 */ /* 0x000fe80000100800 */
[----:B-----5:R-:W-:Y:S04]  /*b810*/  STL [R1+0xd54], R2 ;  /* 0x000d540201007387 */ /* 0x020fe80000100800 */
[----:B------:R0:W-:Y:S04]  /*b820*/  STL [R1+0xd50], R0 ;  /* 0x000d500001007387 */ /* 0x0001e80000100800 */
[----:B0-----:R-:W3:Y:S04]  /*b830*/  LDL.LU R0, [R1+0x238] ;  /* 0x0002380001007983 */ /* 0x001ee80000300800 */
[----:B------:R0:W-:Y:S04]  /*b840*/  STL [R1+0xc68], R9 ;  /* 0x000c680901007387 */ /* 0x0001e80000100800 */
[----:B------:R1:W-:Y:S04]  /*b850*/  STL [R1+0xc64], R8 ;  /* 0x000c640801007387 */ /* 0x0003e80000100800 */
[----:B------:R4:W-:Y:S01]  /*b860*/  STL [R1+0xc60], R14 ;  /* 0x000c600e01007387 */ /* 0x0009e20000100800 */
[----:B0-----:R-:W-:-:S02]  /*b870*/  MOV R9, UR52 ;  /* 0x0000003400097c02 */ /* 0x001fc40008000f00 */
[----:B-1----:R-:W-:-:S03]  /*b880*/  MOV R8, UR7 ;  /* 0x0000000700087c02 */ /* 0x002fc60008000f00 */
[----:B------:R0:W-:Y:S01]  /*b890*/  STL [R1+0xc5c], R9 ;  /* 0x000c5c0901007387 */ /* 0x0001e20000100800 */
[----:B----4-:R-:W-:-:S03]  /*b8a0*/  MOV R14, UR6 ;  /* 0x00000006000e7c02 */ /* 0x010fc60008000f00 */
[----:B------:R1:W-:Y:S04]  /*b8b0*/  STL [R1+0xc58], R8 ;  /* 0x000c580801007387 */ /* 0x0003e80000100800 */
[----:B------:R4:W-:Y:S01]  /*b8c0*/  STL [R1+0xc54], R14 ;  /* 0x000c540e01007387 */ /* 0x0009e20000100800 */
[----:B0-----:R-:W-:Y:S02]  /*b8d0*/  MOV R9, UR5 ;  /* 0x0000000500097c02 */ /* 0x001fe40008000f00 */
[----:B-1----:R-:W-:-:S03]  /*b8e0*/  MOV R8, UR4 ;  /* 0x0000000400087c02 */ /* 0x002fc60008000f00 */
[----:B------:R-:W-:Y:S01]  /*b8f0*/  STL [R1+0xc50], R9 ;  /* 0x000c500901007387 */ /* 0x000fe20000100800 */
[----:B----4-:R-:W2:Y:S03]  /*b900*/  LDC R14, c[0x0][0x230] ;  /* 0x00008c00ff0e7b82 */ /* 0x010ea60000000800 */
[----:B------:R0:W-:Y:S01]  /*b910*/  STL [R1+0xc4c], R8 ;  /* 0x000c4c0801007387 */ /* 0x0001e20000100800 */
[----:B------:R-:W-:-:S03]  /*b920*/  PRMT R197, RZ, 0x7610, R197 ;  /* 0x00007610ffc57816 */ /* 0x000fc600000000c5 */
[----:B------:R-:W4:Y:S04]  /*b930*/  LDL R21, [R1+0x918] ;  /* 0x0009180001157983 */ /* 0x000f280000100800 */
[----:B------:R-:W3:Y:S01]  /*b940*/  LDL R20, [R1+0x91c] ;  /* 0x00091c0001147983 */ /* 0x000ee20000100800 */
[----:B--2---:R-:W-:-:S05]  /*b950*/  IMAD R14, R7, -0x80, R14 ;  /* 0xffffff80070e7824 */ /* 0x004fca00078e020e */
[----:B------:R-:W-:Y:S01]  /*b960*/  ISETP.GT.AND P0, PT, R14, RZ, PT ;  /* 0x000000ff0e00720c */ /* 0x000fe20003f04270 */
[----:B------:R-:W-:Y:S04]  /*b970*/  STL [R1+0xd68], R3 ;  /* 0x000d680301007387 */ /* 0x000fe80000100800 */
[----:B------:R-:W-:Y:S04]  /*b980*/  STL [R1+0xd6c], R6 ;  /* 0x000d6c0601007387 */ /* 0x000fe80000100800 */
[----:B------:R-:W-:Y:S04]  /*b990*/  STL [R1+0xd74], R5 ;  /* 0x000d740501007387 */ /* 0x000fe80000100800 */
[----:B0-----:R-:W-:-:S02]  /*b9a0*/  @P0 IMAD.MOV.U32 R8, RZ, RZ, R5 ;  /* 0x000000ffff080224 */ /* 0x001fc400078e0005 */
[----:B------:R-:W-:Y:S01]  /*b9b0*/  @P0 IMAD.MOV.U32 R9, RZ, RZ, R4 ;  /* 0x000000ffff090224 */ /* 0x000fe200078e0004 */
[----:B------:R-:W-:Y:S04]  /*b9c0*/  STL [R1+0xd70], R4 ;  /* 0x000d700401007387 */ /* 0x000fe80000100800 */
[----:B------:R0:W2:Y:S04]  /*b9d0*/  @P0 LDG.E.U8 R197, desc[UR56][R8.64] ;  /* 0x0000003808c50981 */ /* 0x0000a8000c1e1100 */
[----:B------:R-:W0:Y:S04]  /*b9e0*/  LDL R8, [R1+0x920] ;  /* 0x0009200001087983 */ /* 0x000e280000100800 */
[----:B------:R-:W0:Y:S01]  /*b9f0*/  LDL R9, [R1+0x924] ;  /* 0x0009240001097983 */ /* 0x000e220000100800 */
[----:B------:R-:W-:-:S02]  /*ba00*/  ISETP.GT.AND P1, PT, R14, 0x1, PT ;  /* 0x000000010e00780c */ /* 0x000fc40003f24270 */
[----:B------:R-:W-:Y:S02]  /*ba10*/  PRMT R203, RZ, 0x7610, R203 ;  /* 0x00007610ffcb7816 */ /* 0x000fe400000000cb */
[----:B------:R-:W-:-:S09]  /*ba20*/  PRMT R198, RZ, 0x7610, R198 ;  /* 0x00007610ffc67816 */ /* 0x000fd200000000c6 */
[----:B0-----:R-:W-:-:S04]  /*ba30*/  @P1 LOP3.LUT R9, R9, R8, RZ, 0x3c, !PT ;  /* 0x0000000809091212 */ /* 0x001fc800078e3cff */
[----:B------:R-:W-:-:S04]  /*ba40*/  @P1 LOP3.LUT R8, R9, R8, RZ, 0x3c, !PT ;  /* 0x0000000809081212 */ /* 0x000fc800078e3cff */
[----:B------:R-:W-:-:S05]  /*ba50*/  @P1 LOP3.LUT R9, R9, R8, RZ, 0x3c, !PT ;  /* 0x0000000809091212 */ /* 0x000fca00078e3cff */
[----:B------:R3:W2:Y:S02]  /*ba60*/  @P1 LDG.E.U8 R203, desc[UR56][R8.64] ;  /* 0x0000003808cb1981 */ /* 0x0006a4000c1e1100 */
[----:B---3--:R-:W-:Y:S02]  /*ba70*/  @P1 IMAD.MOV.U32 R8, RZ, RZ, R20 ;  /* 0x000000ffff081224 */ /* 0x008fe400078e0014 */
[----:B----4-:R-:W-:Y:S01]  /*ba80*/  @P1 IMAD.MOV.U32 R9, RZ, RZ, R21 ;  /* 0x000000ffff091224 */ /* 0x010fe200078e0015 */
[----:B------:R-:W-:Y:S02]  /*ba90*/  ISETP.GT.AND P2, PT, R14, 0x2, PT ;  /* 0x000000020e00780c */ /* 0x000fe40003f44270 */
[----:B------:R-:W-:Y:S02]  /*baa0*/  PRMT R161, RZ, 0x7610, R161 ;  /* 0x00007610ffa17816 */ /* 0x000fe400000000a1 */
[----:B------:R-:W-:Y:S01]  /*bab0*/  PRMT R195, RZ, 0x7610, R195 ;  /* 0x00007610ffc37816 */ /* 0x000fe200000000c3 */
[----:B------:R0:W3:Y:S01]  /*bac0*/  @P1 LDG.E.U8 R198, desc[UR56][R8.64] ;  /* 0x0000003808c61981 */ /* 0x0000e2000c1e1100 */
[----:B------:R-:W-:Y:S01]  /*bad0*/  PRMT R168, RZ, 0x7610, R168 ;  /* 0x00007610ffa87816 */ /* 0x000fe200000000a8 */
[----:B------:R-:W-:Y:S01]  /*bae0*/  @P0 IMAD.MOV.U32 R7, RZ, RZ, R3 ;  /* 0x000000ffff070224 */ /* 0x000fe200078e0003 */
[----:B------:R-:W-:Y:S01]  /*baf0*/  PRMT R202, RZ, 0x7610, R202 ;  /* 0x00007610ffca7816 */ /* 0x000fe200000000ca */
[----:B------:R-:W4:Y:S04]  /*bb00*/  LDL R21, [R1+0x8f0] ;  /* 0x0008f00001157983 */ /* 0x000f280000100800 */
[----:B------:R-:W2:Y:S04]  /*bb10*/  @P0 LDG.E.U8 R168, desc[UR56][R6.64] ;  /* 0x0000003806a80981 */ /* 0x000ea8000c1e1100 */
[----:B------:R-:W0:Y:S04]  /*bb20*/  LDL R8, [R1+0x910] ;  /* 0x0009100001087983 */ /* 0x000e280000100800 */
[----:B------:R-:W0:Y:S04]  /*bb30*/  LDL R9, [R1+0x914] ;  /* 0x0009140001097983 */ /* 0x000e280000100800 */
[----:B------:R-:W3:Y:S01]  /*bb40*/  LDL R20, [R1+0x8f4] ;  /* 0x0008f40001147983 */ /* 0x000ee20000100800 */
[----:B0-----:R-:W-:-:S04]  /*bb50*/  @P2 LOP3.LUT R9, R9, R8, RZ, 0x3c, !PT ;  /* 0x0000000809092212 */ /* 0x001fc800078e3cff */
[----:B------:R-:W-:-:S04]  /*bb60*/  @P2 LOP3.LUT R8, R9, R8, RZ, 0x3c, !PT ;  /* 0x0000000809082212 */ /* 0x000fc800078e3cff */
[----:B------:R-:W-:-:S05]  /*bb70*/  @P2 LOP3.LUT R9, R9, R8, RZ, 0x3c, !PT ;  /* 0x0000000809092212 */ /* 0x000fca00078e3cff */
[----:B------:R0:W2:Y:S04]  /*bb80*/  @P2 LDG.E.U8 R161, desc[UR56][R8.64] ;  /* 0x0000003808a12981 */ /* 0x0000a8000c1e1100 */
[----:B------:R-:W0:Y:S04]  /*bb90*/  LDL R8, [R1+0x908] ;  /* 0x0009080001087983 */ /* 0x000e280000100800 */
[----:B------:R-:W0:Y:S02]  /*bba0*/  LDL R9, [R1+0x90c] ;  /* 0x00090c0001097983 */ /* 0x000e240000100800 */
[----:B0-----:R-:W-:-:S04]  /*bbb0*/  @P2 LOP3.LUT R9, R9, R8, RZ, 0x3c, !PT ;  /* 0x0000000809092212 */ /* 0x001fc800078e3cff */
[----:B------:R-:W-:-:S04]  /*bbc0*/  @P2 LOP3.LUT R8, R9, R8, RZ, 0x3c, !PT ;  /* 0x0000000809082212 */ /* 0x000fc800078e3cff */
[----:B------:R-:W-:-:S05]  /*bbd0*/  @P2 LOP3.LUT R9, R9, R8, RZ, 0x3c, !PT ;  /* 0x0000000809092212 */ /* 0x000fca00078e3cff */
[----:B------:R0:W2:Y:S04]  /*bbe0*/  @P2 LDG.E.U8 R195, desc[UR56][R8.64] ;  /* 0x0000003808c32981 */ /* 0x0000a8000c1e1100 */
[----:B------:R-:W0:Y:S04]  /*bbf0*/  LDL R8, [R1+0x900] ;  /* 0x0009000001087983 */ /* 0x000e280000100800 */
[----:B------:R-:W0:Y:S01]  /*bc00*/  LDL R9, [R1+0x904] ;  /* 0x0009040001097983 */ /* 0x000e220000100800 */
[----:B------:R-:W-:-:S13]  /*bc10*/  ISETP.GT.AND P0, PT, R14, 0x3, PT ;  /* 0x000000030e00780c */ /* 0x000fda0003f04270 */
[----:B0-----:R-:W-:-:S04]  /*bc20*/  @P0 LOP3.LUT R9, R9, R8, RZ, 0x3c, !PT ;  /* 0x0000000809090212 */ /* 0x001fc800078e3cff */
[----:B------:R-:W-:-:S04]  /*bc30*/  @P0 LOP3.LUT R8, R9, R8, RZ, 0x3c, !PT ;  /* 0x0000000809080212 */ /* 0x000fc800078e3cff */
[----:B------:R-:W-:-:S05]  /*bc40*/  @P0 LOP3.LUT R9, R9, R8, RZ, 0x3c, !PT ;  /* 0x0000000809090212 */ /* 0x000fca00078e3cff */
[----:B------:R0:W2:Y:S04]  /*bc50*/  @P0 LDG.E.U8 R202, desc[UR56][R8.64] ;  /* 0x0000003808ca0981 */ /* 0x0000a8000c1e1100 */
[----:B------:R-:W0:Y:S04]  /*bc60*/  LDL R8, [R1+0x8f8] ;  /* 0x0008f80001087983 */ /* 0x000e280000100800 */
[----:B------:R-:W0:Y:S01]  /*bc70*/  LDL R9, [R1+0x8fc] ;  /* 0x0008fc0001097983 */ /* 0x000e220000100800 */
[----:B------:R-:W-:Y:S02]  /*bc80*/  ISETP.GT.AND P1, PT, R14, 0x4, PT ;  /* 0x000000040e00780c */ /* 0x000fe40003f24270 */
[----:B------:R-:W-:-:S02]  /*bc90*/  PRMT R196, RZ, 0x7610, R196 ;  /* 0x00007610ffc47816 */ /* 0x000fc400000000c4 */
[----:B------:R-:W-:Y:S02]  /*bca0*/  PRMT R163, RZ, 0x7610, R163 ;  /* 0x00007610ffa37816 */ /* 0x000fe400000000a3 */
[----:B0-----:R-:W-:-:S04]  /*bcb0*/  @P0 LOP3.LUT R9, R9, R8, RZ, 0x3c, !PT ;  /* 0x0000000809090212 */ /* 0x001fc800078e3cff */
[----:B------:R-:W-:-:S04]  /*bcc0*/  @P0 LOP3.LUT R8, R9, R8, RZ, 0x3c, !PT ;  /* 0x0000000809080212 */ /* 0x000fc800078e3cff */
[----:B------:R-:W-:-:S05]  /*bcd0*/  @P0 LOP3.LUT R9, R9, R8, RZ, 0x3c, !PT ;  /* 0x0000000809090212 */ /* 0x000fca00078e3cff */
[----:B------:R3:W2:Y:S02]  /*bce0*/  @P0 LDG.E.U8 R196, desc[UR56][R8.64] ;  /* 0x0000003808c40981 */ /* 0x0006a4000c1e1100 */
[----:B---3--:R-:W-:Y:S02]  /*bcf0*/  @P1 IMAD.MOV.U32 R8, RZ, RZ, R20 ;  /* 0x000000ffff081224 */ /* 0x008fe400078e0014 */
[----:B----4-:R-:W-:Y:S01]  /*bd00*/  @P1 IMAD.MOV.U32 R9, RZ, RZ, R21 ;  /* 0x000000ffff091224 */ /* 0x010fe200078e0015 */
[----:B------:R-:W-:Y:S01]  /*bd10*/  PRMT R193, RZ, 0x7610, R193 ;  /* 0x00007610ffc17816 */ /* 0x000fe200000000c1 */
[----:B------:R-:W3:Y:S04]  /*bd20*/  LDL R21, [R1+0x8c8] ;  /* 0x0008c80001157983 */ /* 0x000ee80000100800 */
[----:B------:R0:W4:Y:S01]  /*bd30*/  @P1 LDG.E.U8 R163, desc[UR56][R8.64] ;  /* 0x0000003808a31981 */ /* 0x000122000c1e1100 */
[----:B------:R-:W-:-:S02]  /*bd40*/  ISETP.GT.AND P2, PT, R14, 0x5, PT ;  /* 0x000000050e00780c */ /* 0x000fc40003f44270 */
[----:B------:R-:W-:Y:S01]  /*bd50*/  PRMT R201, RZ, 0x7610, R201 ;  /* 0x00007610ffc97816 */ /* 0x000fe200000000c9 */
[----:B------:R-:W2:Y:S04]  /*bd60*/  LDL R20, [R1+0x8cc] ;  /* 0x0008cc0001147983 */ /* 0x000ea80000100800 */
[----:B------:R-:W0:Y:S04]  /*bd70*/  LDL R8, [R1+0x8e8] ;  /* 0x0008e80001087983 */ /* 0x000e280000100800 */
[----:B------:R-:W0:Y:S02]  /*bd80*/  LDL R9, [R1+0x8ec] ;  /* 0x0008ec0001097983 */ /* 0x000e240000100800 */
[----:B0-----:R-:W-:-:S04]  /*bd90*/  @P1 LOP3.LUT R9, R9, R8, RZ, 0x3c, !PT ;  /* 0x0000000809091212 */ /* 0x001fc800078e3cff */
[----:B------:R-:W-:-:S04]  /*bda0*/  @P1 LOP3.LUT R8, R9, R8, RZ, 0x3c, !PT ;  /* 0x0000000809081212 */ /* 0x000fc800078e3cff */
[----:B------:R-:W-:-:S05]  /*bdb0*/  @P1 LOP3.LUT R9, R9, R8, RZ, 0x3c, !PT ;  /* 0x0000000809091212 */ /* 0x000fca00078e3cff */
[----:B------:R0:W4:Y:S04]  /*bdc0*/  @P1 LDG.E.U8 R193, desc[UR56][R8.64] ;  /* 0x0000003808c11981 */ /* 0x000128000c1e1100 */
[----:B------:R-:W0:Y:S04]  /*bdd0*/  LDL R8, [R1+0x8e0] ;  /* 0x0008e00001087983 */ /* 0x000e280000100800 */
[----:B------:R-:W0:Y:S02]  /*bde0*/  LDL R9, [R1+0x8e4] ;  /* 0x0008e40001097983 */ /* 0x000e240000100800 */
[----:B0-----:R-:W-:-:S04]  /*bdf0*/  @P2 LOP3.LUT R9, R9, R8, RZ, 0x3c, !PT ;  /* 0x0000000809092212 */ /* 0x001fc800078e3cff */
[----:B------:R-:W-:-:S04]  /*be00*/  @P2 LOP3.LUT R8, R9, R8, RZ, 0x3c, !PT ;  /* 0x0000000809082212 */ /* 0x000fc800078e3cff */
[----:B------:R-:W-:-:S05]  /*be10*/  @P2 LOP3.LUT R9, R9, R8, RZ, 0x3c, !PT ;  /* 0x0000000809092212 */ /* 0x000fca00078e3cff */
[----:B------:R0:W4:Y:S04]  /*be20*/  @P2 LDG.E.U8 R201, desc[UR56][R8.64] ;  /* 0x0000003808c92981 */ /* 0x000128000c1e1100 */
[----:B------:R-:W0:Y:S04]  /*be30*/  LDL R8, [R1+0x8d8] ;  /* 0x0008d80001087983 */ /* 0x000e280000100800 */
[----:B------:R-:W0:Y:S01]  /*be40*/  LDL R9, [R1+0x8dc] ;  /* 0x0008dc0001097983 */ /* 0x000e220000100800 */
[----:B------:R-:W-:Y:S02]  /*be50*/  PRMT R194, RZ, 0x7610, R194 ;  /* 0x00007610ffc27816 */ /* 0x000fe400000000c2 */
[----:B0-----:R-:W-:-:S04]  /*be60*/  @P2 LOP3.LUT R9, R9, R8, RZ, 0x3c, !PT ;  /* 0x0000000809092212 */ /* 0x001fc800078e3cff */
[----:B------:R-:W-:-:S04]  /*be70*/  @P2 LOP3.LUT R8, R9, R8, RZ, 0x3c, !PT ;  /* 0x0000000809082212 */ /* 0x000fc800078e3cff */
[----:B------:R-:W-:-:S05]  /*be80*/  @P2 LOP3.LUT R9, R9, R8, RZ, 0x3c, !PT ;  /* 0x0000000809092212 */ /* 0x000fca00078e3cff */
[----:B------:R0:W4:Y:S04]  /*be90*/  @P2 LDG.E.U8 R194, desc[UR56][R8.64] ;  /* 0x0000003808c22981 */ /* 0x000128000c1e1100 */
[----:B------:R-:W0:Y:S04]  /*bea0*/  LDL R8, [R1+0x8d0] ;  /* 0x0008d00001087983 */ /* 0x000e280000100800 */
[----:B------:R-:W0:Y:S01]  /*beb0*/  LDL R9, [R1+0x8d4] ;  /* 0x0008d40001097983 */ /* 0x000e220000100800 */
[----:B------:R-:W-:Y:S02]  /*bec0*/  ISETP.GT.AND P0, PT, R14, 0x6, PT ;  /* 0x000000060e00780c */ /* 0x000fe40003f04270 */
[----:B------:R-:W-:-:S02]  /*bed0*/  PRMT R162, RZ, 0x7610, R162 ;  /* 0x00007610ffa27816 */ /* 0x000fc400000000a2 */
[----:B------:R-:W-:-:S09]  /*bee0*/  PRMT R191, RZ, 0x7610, R191 ;  /* 0x00007610ffbf7816 */ /* 0x000fd200000000bf */
[----:B0-----:R-:W-:-:S04]  /*bef0*/  @P0 LOP3.LUT R9, R9, R8, RZ, 0x3c, !PT ;  /* 0x0000000809090212 */ /* 0x001fc800078e3cff */
[----:B------:R-:W-:-:S04]  /*bf00*/  @P0 LOP3.LUT R8, R9, R8, RZ, 0x3c, !PT ;  /* 0x0000000809080212 */ /* 0x000fc800078e3cff */
[----:B------:R-:W-:-:S05]  /*bf10*/  @P0 LOP3.LUT R9, R9, R8, RZ, 0x3c, !PT ;  /* 0x0000000809090212 */ /* 0x000fca00078e3cff */
[----:B------:R2:W4:Y:S02]  /*bf20*/  @P0 LDG.E.U8 R162, desc[UR56][R8.64] ;  /* 0x0000003808a20981 */ /* 0x000524000c1e1100 */
[----:B--2---:R-:W-:Y:S02]  /*bf30*/  @P0 IMAD.MOV.U32 R8, RZ, RZ, R20 ;  /* 0x000000ffff080224 */ /* 0x004fe400078e0014 */
[----:B---3--:R-:W-:Y:S01]  /*bf40*/  @P0 IMAD.MOV.U32 R9, RZ, RZ, R21 ;  /* 0x000000ffff090224 */ /* 0x008fe200078e0015 */
[----:B------:R-:W-:Y:S01]  /*bf50*/  ISETP.GT.AND P1, PT, R14, 0x7, PT ;  /* 0x000000070e00780c */ /* 0x000fe20003f24270 */
[----:B------:R-:W2:Y:S04]  /*bf60*/  LDL R21, [R1+0x8a0] ;  /* 0x0008a00001157983 */ /* 0x000ea80000100800 */
[----:B------:R0:W3:Y:S01]  /*bf70*/  @P0 LDG.E.U8 R191, desc[UR56][R8.64] ;  /* 0x0000003808bf0981 */ /* 0x0000e2000c1e1100 */
[----:B------:R-:W-:-:S02]  /*bf80*/  PRMT R200, RZ, 0x7610, R200 ;  /* 0x00007610ffc87816 */ /* 0x000fc400000000c8 */
[----:B------:R-:W-:Y:S01]  /*bf90*/  PRMT R192, RZ, 0x7610, R192 ;  /* 0x00007610ffc07816 */ /* 0x000fe200000000c0 */
[----:B------:R-:W4:Y:S04]  /*bfa0*/  LDL R20, [R1+0x8a4] ;  /* 0x0008a40001147983 */ /* 0x000f280000100800 */
[----:B------:R-:W0:Y:S04]  /*bfb0*/  LDL R8, [R1+0x8c0] ;  /* 0x0008c00001087983 */ /* 0x000e280000100800 */
[----:B------:R-:W0:Y:S02]  /*bfc0*/  LDL R9, [R1+0x8c4] ;  /* 0x0008c40001097983 */ /* 0x000e240000100800 */
[----:B0-----:R-:W-:-:S04]  /*bfd0*/  @P1 LOP3.LUT R9, R9, R8, RZ, 0x3c, !PT ;  /* 0x0000000809091212 */ /* 0x001fc800078e3cff */
[----:B------:R-:W-:-:S04]  /*bfe0*/  @P1 LOP3.LUT R8, R9, R8, RZ, 0x3c, !PT ;  /* 0x0000000809081212 */ /* 0x000fc800078e3cff */
[----:B------:R-:W-:-:S05]  /*bff0*/  @P1 LOP3.LUT R9, R9, R8, RZ, 0x3c, !PT ;  /* 0x0000000809091212 */ /* 0x000fca00078e3cff */
[----:B------:R0:W3:Y:S04]  /*c000*/  @P1 LDG.E.U8 R200, desc[UR56][R8.64] ;  /* 0x0000003808c81981 */ /* 0x0000e8000c1e1100 */
[----:B------:R-:W0:Y:S04]  /*c010*/  LDL R8, [R1+0x8b8] ;  /* 0x0008b80001087983 */ /* 0x000e280000100800 */
[----:B------:R-:W0:Y:S02]  /*c020*/  LDL R9, [R1+0x8bc] ;  /* 0x0008bc0001097983 */ /* 0x000e240000100800 */
[----:B0-----:R-:W-:-:S04]  /*c030*/  @P1 LOP3.LUT R9, R9, R8, RZ, 0x3c, !PT ;  /* 0x0000000809091212 */ /* 0x001fc800078e3cff */
[----:B------:R-:W-:-:S04]  /*c040*/  @P1 LOP3.LUT R8, R9, R8, RZ, 0x3c, !PT ;  /* 0x0000000809081212 */ /* 0x000fc800078e3cff */
[----:B------:R-:W-:-:S05]  /*c050*/  @P1 LOP3.LUT R9, R9, R8, RZ, 0x3c, !PT ;  /* 0x0000000809091212 */ /* 0x000fca00078e3cff */
[----:B------:R0:W3:Y:S04]  /*c060*/  @P1 LDG.E.U8 R192, desc[UR56][R8.64] ;  /* 0x0000003808c01981 */ /* 0x0000e8000c1e1100 */
[----:B------:R-:W0:Y:S04]  /*c070*/  LDL R8, [R1+0x8b0] ;  /* 0x0008b00001087983 */ /* 0x000e280000100800 */
[----:B------:R-:W0:Y:S01]  /*c080*/  LDL R9, [R1+0x8b4] ;  /* 0x0008b40001097983 */ /* 0x000e220000100800 */
[----:B------:R-:W-:Y:S02]  /*c090*/  ISETP.GT.AND P2, PT, R14, 0x8, PT ;  /* 0x000000080e00780c */ /* 0x000fe40003f44270 */
[----:B------:R-:W-:-:S11]  /*c0a0*/  PRMT R199, RZ, 0x7610, R199 ;  /* 0x00007610ffc77816 */ /* 0x000fd600000000c7 */
[----:B0-----:R-:W-:-:S04]  /*c0b0*/  @P2 LOP3.LUT R9, R9, R8, RZ, 0x3c, !PT ;  /* 0x0000000809092212 */ /* 0x001fc800078e3cff */
[----:B------:R-:W-:-:S04]  /*c0c0*/  @P2 LOP3.LUT R8, R9, R8, RZ, 0x3c, !PT ;  /* 0x0000000809082212 */ /* 0x000fc800078e3cff */
[----:B------:R-:W-:-:S05]  /*c0d0*/  @P2 LOP3.LUT R9, R9, R8, RZ, 0x3c, !PT ;  /* 0x0000000809092212 */ /* 0x000fca00078e3cff */
[----:B------:R0:W3:Y:S04]  /*c0e0*/  @P2 LDG.E.U8 R199, desc[UR56][R8.64] ;  /* 0x0000003808c72981 */ /* 0x0000e8000c1e1100 */
        /* <DEDUP_REMOVED lines=8> */
[----:B------:R4:W3:Y:S02]  /*c170*/  @P2 LDG.E.U8 R189, desc[UR56][R8.64] ;  /* 0x0000003808bd2981 */ /* 0x0008e4000c1e1100 */
[----:B----4-:R-:W-:Y:S02]  /*c180*/  @P0 IMAD.MOV.U32 R8, RZ, RZ, R20 ;  /* 0x000000ffff080224 */ /* 0x010fe400078e0014 */
[----:B--2---:R-:W-:Y:S01]  /*c190*/  @P0 IMAD.MOV.U32 R9, RZ, RZ, R21 ;  /* 0x000000ffff090224 */ /* 0x004fe200078e0015 */
[----:B------:R-:W-:Y:S01]  /*c1a0*/  PRMT R190, RZ, 0x7610, R190 ;  /* 0x00007610ffbe7816 */ /* 0x000fe200000000be */
[----:B------:R-:W2:Y:S04]  /*c1b0*/  LDL R21, [R1+0x878] ;  /* 0x0008780001157983 */ /* 0x000ea80000100800 */
[----:B------:R0:W4:Y:S01]  /*c1c0*/  @P0 LDG.E.U8 R160, desc[UR56][R8.64] ;  /* 0x0000003808a00981 */ /* 0x000122000c1e1100 */
[----:B------:R-:W-:-:S02]  /*c1d0*/  ISETP.GT.AND P1, PT, R14, 0xa, PT ;  /* 0x0000000a0e00780c */ /* 0x000fc40003f24270 */
[----:B------:R-:W-:Y:S01]  /*c1e0*/  PRMT R187, RZ, 0x7610, R187 ;  /* 0x00007610ffbb7816 */ /* 0x000fe200000000bb */
[----:B------:R-:W3:Y:S04]  /*c1f0*/  LDL R20, [R1+0x87c] ;  /* 0x00087c0001147983 */ /* 0x000ee80000100800 */
        /* <DEDUP_REMOVED lines=28> */
[----:B---3--:R-:W-:Y:S02]  /*c3c0*/  @P2 IMAD.MOV.U32 R8, RZ, RZ, R20 ;  /* 0x000000ffff082224 */ /* 0x008fe400078e0014 */
[----:B--2---:R-:W-:Y:S01]  /*c3d0*/  @P2 IMAD.MOV.U32 R9, RZ, RZ, R21 ;  /* 0x000000ffff092224 */ /* 0x004fe200078e0015 */
        /* <DEDUP_REMOVED lines=151> */
[----:B------:R-:W2:Y:S04]  /*cd50*/  LDL R20, [R1+0x7b4] ;  /* 0x0007b40001147983 */ /* 0x000ea80000100800 */
        /* <DEDUP_REMOVED lines=14> */
[C---:B------:R-:W-:Y:S02]  /*ce40*/  ISETP.GT.AND P2, PT, R14.reuse, 0x17, PT ;  /* 0x000000170e00780c */ /* 0x040fe40003f44270 */
[----:B------:R-:W-:-:S02]  /*ce50*/  ISETP.GT.AND P0, PT, R14, 0x18, PT ;  /* 0x000000180e00780c */ /* 0x000fc40003f04270 */
[----:B------:R-:W-:Y:S02]  /*ce60*/  PRMT R16, RZ, 0x7610, R16 ;  /* 0x00007610ff107816 */ /* 0x000fe40000000010 */
[----:B------:R-:W-:-:S09]  /*ce70*/  PRMT R10, RZ, 0x7610, R10 ;  /* 0x00007610ff0a7816 */ /* 0x000fd2000000000a */
[----:B--2---:R1:W2:Y:S04]  /*ce80*/  @P0 LDG.E.U8 R10, desc[UR56][R20.64] ;  /* 0x00000038140a0981 */ /* 0x0042a8000c1e1100 */
[----:B------:R-:W1:Y:S04]  /*ce90*/  LDL R20, [R1+0x7a8] ;  /* 0x0007a80001147983 */ /* 0x000e680000100800 */
[----:B------:R-:W1:Y:S01]  /*cea0*/  LDL R21, [R1+0x7ac] ;  /* 0x0007ac0001157983 */ /* 0x000e620000100800 */
[----:B0-----:R-:W-:-:S04]  /*ceb0*/  @P2 LOP3.LUT R9, R9, R8, RZ, 0x3c, !PT ;  /* 0x0000000809092212 */ /* 0x001fc800078e3cff */
[----:B------:R-:W-:-:S04]  /*cec0*/  @P2 LOP3.LUT R8, R9, R8, RZ, 0x3c, !PT ;  /* 0x0000000809082212 */ /* 0x000fc800078e3cff */
[----:B------:R-:W-:-:S05]  /*ced0*/  @P2 LOP3.LUT R9, R9, R8, RZ, 0x3c, !PT ;  /* 0x0000000809092212 */ /* 0x000fca00078e3cff */
[----:B------:R0:W2:Y:S04]  /*cee0*/  @P2 LDG.E.U8 R16, desc[UR56][R8.64] ;  /* 0x0000003808102981 */ /* 0x0000a8000c1e1100 */
[----:B------:R-:W0:Y:S04]  /*cef0*/  LDL R8, [R1+0x7b8] ;  /* 0x0007b80001087983 */ /* 0x000e280000100800 */
[----:B------:R-:W0:Y:S01]  /*cf00*/  LDL R9, [R1+0x7bc] ;  /* 0x0007bc0001097983 */ /* 0x000e220000100800 */
[----:B------:R-:W-:Y:S02]  /*cf10*/  PRMT R13, RZ, 0x7610, R13 ;  /* 0x00007610ff0d7816 */ /* 0x000fe4000000000d */
[----:B-1----:R-:W-:-:S04]  /*cf20*/  @P0 LOP3.LUT R21, R21, R20, RZ, 0x3c, !PT ;  /* 0x0000001415150212 */ /* 0x002fc800078e3cff */
[----:B------:R-:W-:-:S04]  /*cf30*/  @P0 LOP3.LUT R20, R21, R20, RZ, 0x3c, !PT ;  /* 0x0000001415140212 */ /* 0x000fc800078e3cff */
[----:B------:R-:W-:Y:S02]  /*cf40*/  @P0 LOP3.LUT R21, R21, R20, RZ, 0x3c, !PT ;  /* 0x0000001415150212 */ /* 0x000fe400078e3cff */
[----:B0-----:R-:W-:-:S04]  /*cf50*/  @P2 LOP3.LUT R9, R9, R8, RZ, 0x3c, !PT ;  /* 0x0000000809092212 */ /* 0x001fc800078e3cff */
[----:B------:R-:W-:-:S04]  /*cf60*/  @P2 LOP3.LUT R8, R9, R8, RZ, 0x3c, !PT ;  /* 0x0000000809082212 */ /* 0x000fc800078e3cff */
[----:B------:R-:W-:-:S05]  /*cf70*/  @P2 LOP3.LUT R9, R9, R8, RZ, 0x3c, !PT ;  /* 0x0000000809092212 */ /* 0x000fca00078e3cff */
[----:B------:R0:W2:Y:S02]  /*cf80*/  @P2 LDG.E.U8 R13, desc[UR56][R8.64] ;  /* 0x00000038080d2981 */ /* 0x0000a4000c1e1100 */
[----:B0-----:R-:W-:-:S06]  /*cf90*/  PRMT R8, RZ, 0x7610, R8 ;  /* 0x00007610ff087816 */ /* 0x001fcc0000000008 */
[----:B------:R0:W2:Y:S04]  /*cfa0*/  @P0 LDG.E.U8 R8, desc[UR56][R20.64] ;  /* 0x0000003814080981 */ /* 0x0000a8000c1e1100 */
[----:B------:R-:W0:Y:S04]  /*cfb0*/  LDL R20, [R1+0x7a0] ;  /* 0x0007a00001147983 */ /* 0x000e280000100800 */
[----:B------:R-:W0:Y:S01]  /*cfc0*/  LDL R21, [R1+0x7a4] ;  /* 0x0007a40001157983 */ /* 0x000e220000100800 */
[----:B------:R-:W-:Y:S02]  /*cfd0*/  ISETP.GT.AND P1, PT, R14, 0x19, PT ;  /* 0x000000190e00780c */ /* 0x000fe40003f24270 */
[----:B------:R-:W-:-:S11]  /*cfe0*/  PRMT R11, RZ, 0x7610, R11 ;  /* 0x00007610ff0b7816 */ /* 0x000fd6000000000b */
[----:B0-----:R-:W-:-:S04]  /*cff0*/  @P1 LOP3.LUT R21, R21, R20, RZ, 0x3c, !PT ;  /* 0x0000001415151212 */ /* 0x001fc800078e3cff */
[----:B------:R-:W-:-:S04]  /*d000*/  @P1 LOP3.LUT R20, R21, R20, RZ, 0x3c, !PT ;  /* 0x0000001415141212 */ /* 0x000fc800078e3cff */
[----:B------:R-:W-:-:S05]  /*d010*/  @P1 LOP3.LUT R21, R21, R20, RZ, 0x3c, !PT ;  /* 0x0000001415151212 */ /* 0x000fca00078e3cff */
[----:B------:R0:W2:Y:S04]  /*d020*/  @P1 LDG.E.U8 R11, desc[UR56][R20.64] ;  /* 0x00000038140b1981 */ /* 0x0000a8000c1e1100 */
[----:B------:R-:W0:Y:S04]  /*d030*/  LDL R20, [R1+0x798] ;  /* 0x0007980001147983 */ /* 0x000e280000100800 */
[----:B------:R-:W0:Y:S01]  /*d040*/  LDL R21, [R1+0x79c] ;  /* 0x00079c0001157983 */ /* 0x000e220000100800 */
[----:B------:R-:W-:Y:S02]  /*d050*/  PRMT R9, RZ, 0x7610, R9 ;  /* 0x00007610ff097816 */ /* 0x000fe40000000009 */
[----:B0-----:R-:W-:-:S04]  /*d060*/  @P1 LOP3.LUT R21, R21, R20, RZ, 0x3c, !PT ;  /* 0x0000001415151212 */ /* 0x001fc800078e3cff */
[----:B------:R-:W-:-:S04]  /*d070*/  @P1 LOP3.LUT R20, R21, R20, RZ, 0x3c, !PT ;  /* 0x0000001415141212 */ /* 0x000fc800078e3cff */
[----:B------:R-:W-:-:S05]  /*d080*/  @P1 LOP3.LUT R21, R21, R20, RZ, 0x3c, !PT ;  /* 0x0000001415151212 */ /* 0x000fca00078e3cff */
        /* <DEDUP_REMOVED lines=8> */
[----:B------:R-:W4:Y:S04]  /*d110*/  @P2 LDG.E.U8 R252, desc[UR56][R20.64] ;  /* 0x0000003814fc2981 */ /* 0x000f28000c1e1100 */
[----:B----4-:R0:W-:Y:S04]  /*d120*/  STL [R1+0x7c], R252 ;  /* 0x00007cfc01007387 */ /* 0x0101e80000100800 */
[----:B0-----:R-:W4:Y:S04]  /*d130*/  LDL.LU R252, [R1+0x10ac] ;  /* 0x0010ac0001fc7983 */ /* 0x001f280000300800 */
[----:B------:R-:W3:Y:S04]  /*d140*/  LDL R20, [R1+0x788] ;  /* 0x0007880001147983 */ /* 0x000ee80000100800 */
[----:B------:R-:W3:Y:S01]  /*d150*/  LDL R21, [R1+0x78c] ;  /* 0x00078c0001157983 */ /* 0x000ee20000100800 */
[----:B------:R-:W-:-:S02]  /*d160*/  PRMT R223, RZ, 0x7610, R223 ;  /* 0x00007610ffdf7816 */ /* 0x000fc400000000df */
[----:B---3--:R-:W-:-:S04]  /*d170*/  @P2 LOP3.LUT R21, R21, R20, RZ, 0x3c, !PT ;  /* 0x0000001415152212 */ /* 0x008fc800078e3cff */
[----:B------:R-:W-:-:S04]  /*d180*/  @P2 LOP3.LUT R20, R21, R20, RZ, 0x3c, !PT ;  /* 0x0000001415142212 */ /* 0x000fc800078e3cff */
[----:B------:R-:W-:-:S05]  /*d190*/  @P2 LOP3.LUT R21, R21, R20, RZ, 0x3c, !PT ;  /* 0x0000001415152212 */ /* 0x000fca00078e3cff */
[----:B------:R-:W3:Y:S01]  /*d1a0*/  @P2 LDG.E.U8 R223, desc[UR56][R20.64] ;  /* 0x0000003814df2981 */ /* 0x000ee2000c1e1100 */
[----:B------:R-:W-:-:S03]  /*d1b0*/  ISETP.GT.AND P0, PT, R14, 0x1b, PT ;  /* 0x0000001b0e00780c */ /* 0x000fc60003f04270 */
[----:B---3--:R0:W-:Y:S04]  /*d1c0*/  STL [R1+0x88], R223 ;  /* 0x000088df01007387 */ /* 0x0081e80000100800 */
[----:B0-----:R-:W3:Y:S04]  /*d1d0*/  LDL.LU R223, [R1+0x10a8] ;  /* 0x0010a80001df7983 */ /* 0x001ee80000300800 */
[----:B------:R-:W2:Y:S04]  /*d1e0*/  LDL R20, [R1+0x780] ;  /* 0x0007800001147983 */ /* 0x000ea80000100800 */
[----:B------:R-:W2:Y:S01]  /*d1f0*/  LDL R21, [R1+0x784] ;  /* 0x0007840001157983 */ /* 0x000ea20000100800 */
[----:B------:R-:W-:-:S02]  /*d200*/  PRMT R7, RZ, 0x7610, R7 ;  /* 0x00007610ff077816 */ /* 0x000fc40000000007 */
[----:B--2---:R-:W-:-:S04]  /*d210*/  @P0 LOP3.LUT R21, R21, R20, RZ, 0x3c, !PT ;  /* 0x0000001415150212 */ /* 0x004fc800078e3cff */
[----:B------:R-:W-:-:S04]  /*d220*/  @P0 LOP3.LUT R20, R21, R20, RZ, 0x3c, !PT ;  /* 0x0000001415140212 */ /* 0x000fc800078e3cff */
[----:B------:R-:W-:-:S05]  /*d230*/  @P0 LOP3.LUT R21, R21, R20, RZ, 0x3c, !PT ;  /* 0x0000001415150212 */ /* 0x000fca00078e3cff */
[----:B------:R0:W2:Y:S04]  /*d240*/  @P0 LDG.E.U8 R7, desc[UR56][R20.64] ;  /* 0x0000003814070981 */ /* 0x0000a8000c1e1100 */
[----:B------:R-:W0:Y:S04]  /*d250*/  LDL R20, [R1+0x778] ;  /* 0x0007780001147983 */ /* 0x000e280000100800 */
[----:B------:R-:W0:Y:S01]  /*d260*/  LDL R21, [R1+0x77c] ;  /* 0x00077c0001157983 */ /* 0x000e220000100800 */
[----:B----4-:R-:W-:Y:S02]  /*d270*/  PRMT R252, RZ, 0x7610, R252 ;  /* 0x00007610fffc7816 */ /* 0x010fe400000000fc */
[----:B0-----:R-:W-:-:S04]  /*d280*/  @P0 LOP3.LUT R21, R21, R20, RZ, 0x3c, !PT ;  /* 0x0000001415150212 */ /* 0x001fc800078e3cff */
[----:B------:R-:W-:-:S04]  /*d290*/  @P0 LOP3.LUT R20, R21, R20, RZ, 0x3c, !PT ;  /* 0x0000001415140212 */ /* 0x000fc800078e3cff */
[----:B------:R-:W-:-:S05]  /*d2a0*/  @P0 LOP3.LUT R21, R21, R20, RZ, 0x3c, !PT ;  /* 0x0000001415150212 */ /* 0x000fca00078e3cff */
[----:B------:R-:W4:Y:S01]  /*d2b0*/  @P0 LDG.E.U8 R252, desc[UR56][R20.64] ;  /* 0x0000003814fc0981 */ /* 0x000f22000c1e1100 */
[----:B------:R-:W-:-:S03]  /*d2c0*/  ISETP.GT.AND P1, PT, R14, 0x1c, PT ;  /* 0x0000001c0e00780c */ /* 0x000fc60003f24270 */
[----:B----4-:R0:W-:Y:S04]  /*d2d0*/  STL [R1+0x80], R252 ;  /* 0x000080fc01007387 */ /* 0x0101e80000100800 */
[----:B0-----:R-:W4:Y:S04]  /*d2e0*/  LDL.LU R252, [R1+0x10a4] ;  /* 0x0010a40001fc7983 */ /* 0x001f280000300800 */
[----:B------:R-:W2:Y:S04]  /*d2f0*/  LDL R20, [R1+0x770] ;  /* 0x0007700001147983 */ /* 0x000ea80000100800 */
[----:B------:R-:W2:Y:S01]  /*d300*/  LDL R21, [R1+0x774] ;  /* 0x0007740001157983 */ /* 0x000ea20000100800 */
[----:B---3--:R-:W-:-:S02]  /*d310*/  PRMT R223, RZ, 0x7610, R223 ;  /* 0x00007610ffdf7816 */ /* 0x008fc400000000df */
[----:B--2---:R-:W-:-:S04]  /*d320*/  @P1 LOP3.LUT R21, R21, R20, RZ, 0x3c, !PT ;  /* 0x0000001415151212 */ /* 0x004fc800078e3cff */
[----:B------:R-:W-:-:S04]  /*d330*/  @P1 LOP3.LUT R20, R21, R20, RZ, 0x3c, !PT ;  /* 0x0000001415141212 */ /* 0x000fc800078e3cff */
[----:B------:R-:W-:-:S05]  /*d340*/  @P1 LOP3.LUT R21, R21, R20, RZ, 0x3c, !PT ;  /* 0x0000001415151212 */ /* 0x000fca00078e3cff */
[----:B------:R-:W2:Y:S04]  /*d350*/  @P1 LDG.E.U8 R223, desc[UR56][R20.64] ;  /* 0x0000003814df1981 */ /* 0x000ea8000c1e1100 */
[----:B--2---:R0:W-:Y:S04]  /*d360*/  STL [R1+0x84], R223 ;  /* 0x000084df01007387 */ /* 0x0041e80000100800 */
[----:B0-----:R-:W2:Y:S04]  /*d370*/  LDL.LU R223, [R1+0x10a0] ;  /* 0x0010a00001df7983 */ /* 0x001ea80000300800 */
[----:B------:R-:W3:Y:S04]  /*d380*/  LDL R20, [R1+0x768] ;  /* 0x0007680001147983 */ /* 0x000ee80000100800 */
[----:B------:R-:W3:Y:S01]  /*d390*/  LDL R21, [R1+0x76c] ;  /* 0x00076c0001157983 */ /* 0x000ee20000100800 */
[----:B----4-:R-:W-:-:S02]  /*d3a0*/  PRMT R252, RZ, 0x7610, R252 ;  /* 0x00007610fffc7816 */ /* 0x010fc400000000fc */
[----:B---3--:R-:W-:-:S04]  /*d3b0*/  @P1 LOP3.LUT R21, R21, R20, RZ, 0x3c, !PT ;  /* 0x0000001415151212 */ /* 0x008fc800078e3cff */
[----:B------:R-:W-:-:S04]  /*d3c0*/  @P1 LOP3.LUT R20, R21, R20, RZ, 0x3c, !PT ;  /* 0x0000001415141212 */ /* 0x000fc800078e3cff */
[----:B------:R-:W-:-:S05]  /*d3d0*/  @P1 LOP3.LUT R21, R21, R20, RZ, 0x3c, !PT ;  /* 0x0000001415151212 */ /* 0x000fca00078e3cff */
[----:B------:R-:W3:Y:S01]  /*d3e0*/  @P1 LDG.E.U8 R252, desc[UR56][R20.64] ;  /* 0x0000003814fc1981 */ /* 0x000ee2000c1e1100 */
[----:B------:R-:W-:-:S03]  /*d3f0*/  ISETP.GT.AND P2, PT, R14, 0x1d, PT ;  /* 0x0000001d0e00780c */ /* 0x000fc60003f44270 */
[----:B---3--:R0:W-:Y:S04]  /*d400*/  STL [R1+0x90], R252 ;  /* 0x000090fc01007387 */ /* 0x0081e80000100800 */
[----:B0-----:R-:W3:Y:S04]  /*d410*/  LDL.LU R252, [R1+0x109c] ;  /* 0x00109c0001fc7983 */ /* 0x001ee80000300800 */
[----:B------:R-:W4:Y:S04]  /*d420*/  LDL R20, [R1+0x760] ;  /* 0x0007600001147983 */ /* 0x000f280000100800 */
[----:B------:R-:W4:Y:S01]  /*d430*/  LDL R21, [R1+0x764] ;  /* 0x0007640001157983 */ /* 0x000f220000100800 */
[----:B--2---:R-:W-:-:S02]  /*d440*/  PRMT R223, RZ, 0x7610, R223 ;  /* 0x00007610ffdf7816 */ /* 0x004fc400000000df */
[----:B----4-:R-:W-:-:S04]  /*d450*/  @P2 LOP3.LUT R21, R21, R20, RZ, 0x3c, !PT ;  /* 0x0000001415152212 */ /* 0x010fc800078e3cff */
[----:B------:R-:W-:-:S04]  /*d460*/  @P2 LOP3.LUT R20, R21, R20, RZ, 0x3c, !PT ;  /* 0x0000001415142212 */ /* 0x000fc800078e3cff */
[----:B------:R-:W-:-:S05]  /*d470*/  @P2 LOP3.LUT R21, R21, R20, RZ, 0x3c, !PT ;  /* 0x0000001415152212 */ /* 0x000fca00078e3cff */
[----:B------:R0:W2:Y:S04]  /*d480*/  @P2 LDG.E.U8 R223, desc[UR56][R20.64] ;  /* 0x0000003814df2981 */ /* 0x0000a8000c1e1100 */
[----:B------:R-:W0:Y:S04]  /*d490*/  LDL R20, [R1+0x758] ;  /* 0x0007580001147983 */ /* 0x000e280000100800 */
[----:B------:R-:W0:Y:S01]  /*d4a0*/  LDL R21, [R1+0x75c] ;  /* 0x00075c0001157983 */ /* 0x000e220000100800 */
[----:B---3--:R-:W-:Y:S02]  /*d4b0*/  PRMT R252, RZ, 0x7610, R252 ;  /* 0x00007610fffc7816 */ /* 0x008fe400000000fc */
        /* <DEDUP_REMOVED lines=14> */
[----:B------:R-:W2:Y:S04]  /*d5a0*/  LDL R20, [R1+0x748] ;  /* 0x0007480001147983 */ /* 0x000ea80000100800 */
[----:B------:R-:W2:Y:S01]  /*d5b0*/  LDL R21, [R1+0x74c] ;  /* 0x00074c0001157983 */ /* 0x000ea20000100800 */
[----:B------:R-:W-:-:S02]  /*d5c0*/  PRMT R251, RZ, 0x7610, R251 ;  /* 0x00007610fffb7816 */ /* 0x000fc400000000fb */
[----:B--2---:R-:W-:-:S04]  /*d5d0*/  @P0 LOP3.LUT R21, R21, R20, RZ, 0x3c, !PT ;  /* 0x0000001415150212 */ /* 0x004fc800078e3cff */
[----:B------:R-:W-:-:S04]  /*d5e0*/  @P0 LOP3.LUT R20, R21, R20, RZ, 0x3c, !PT ;  /* 0x0000001415140212 */ /* 0x000fc800078e3cff */
[----:B------:R-:W-:-:S05]  /*d5f0*/  @P0 LOP3.LUT R21, R21, R20, RZ, 0x3c, !PT ;  /* 0x0000001415150212 */ /* 0x000fca00078e3cff */
[----:B------:R-:W2:Y:S01]  /*d600*/  @P0 LDG.E.U8 R251, desc[UR56][R20.64] ;  /* 0x0000003814fb0981 */ /* 0x000ea2000c1e1100 */
[----:B------:R-:W-:-:S03]  /*d610*/  ISETP.GT.AND P1, PT, R14, 0x1f, PT ;  /* 0x0000001f0e00780c */ /* 0x000fc60003f24270 */
        /* <DEDUP_REMOVED lines=8> */
[----:B------:R0:W3:Y:S04]  /*d6a0*/  @P1 LDG.E.U8 R218, desc[UR56][R20.64] ;  /* 0x0000003814da1981 */ /* 0x0000e8000c1e1100 */
[----:B------:R-:W0:Y:S04]  /*d6b0*/  LDL R20, [R1+0x738] ;  /* 0x0007380001147983 */ /* 0x000e280000100800 */
[----:B------:R-:W0:Y:S01]  /*d6c0*/  LDL R21, [R1+0x73c] ;  /* 0x00073c0001157983 */ /* 0x000e220000100800 */
[----:B--2---:R-:W-:Y:S02]  /*d6d0*/  PRMT R251, RZ, 0x7610, R251 ;  /* 0x00007610fffb7816 */ /* 0x004fe400000000fb */
        /* <DEDUP_REMOVED lines=26> */
[----:B----4-:R-:W-:-:S02]  /*d880*/  PRMT R217, RZ, 0x7610, R217 ;  /* 0x00007610ffd97816 */ /* 0x010fc400000000d9 */
[----:B--2---:R-:W-:-:S04]  /*d890*/  @P0 LOP3.LUT R21, R21, R20, RZ, 0x3c, !PT ;  /* 0x0000001415150212 */ /* 0x004fc800078e3cff */
        /* <DEDUP_REMOVED lines=39> */
[----:B------:R-:W-:Y:S02]  /*db10*/  PRMT R250, RZ, 0x7610, R250 ;  /* 0x00007610fffa7816 */ /* 0x000fe400000000fa */
[----:B0-----:R-:W-:-:S04]  /*db20*/  @P2 LOP3.LUT R21, R21, R20, RZ, 0x3c, !PT ;  /* 0x0000001415152212 */ /* 0x001fc800078e3cff */
[----:B------:R-:W-:-:S04]  /*db30*/  @P2 LOP3.LUT R20, R21, R20, RZ, 0x3c, !PT ;  /* 0x0000001415142212 */ /* 0x000fc800078e3cff */
[----:B------:R-:W-:-:S05]  /*db40*/  @P2 LOP3.LUT R21, R21, R20, RZ, 0x3c, !PT ;  /* 0x0000001415152212 */ /* 0x000fca00078e3cff */
[----:B------:R-:W4:Y:S01]  /*db50*/  @P2 LDG.E.U8 R250, desc[UR56][R20.64] ;  /* 0x0000003814fa2981 */ /* 0x000f22000c1e1100 */
[----:B------:R-:W-:-:S03]  /*db60*/  ISETP.GT.AND P0, PT, R14, 0x24, PT ;  /* 0x000000240e00780c */ /* 0x000fc60003f04270 */
[----:B----4-:R0:W-:Y:S04]  /*db70*/  STL [R1+0xa0], R250 ;  /* 0x0000a0fa01007387 */ /* 0x0101e80000100800 */
[----:B0-----:R-:W4:Y:S04]  /*db80*/  LDL.LU R250, [R1+0x1080] ;  /* 0x0010800001fa7983 */ /* 0x001f280000300800 */
[----:B------:R-:W3:Y:S04]  /*db90*/  LDL R20, [R1+0x6f0] ;  /* 0x0006f00001147983 */ /* 0x000ee80000100800 */
[----:B------:R-:W3:Y:S01]  /*dba0*/  LDL R21, [R1+0x6f4] ;  /* 0x0006f40001157983 */ /* 0x000ee20000100800 */
[----:B--2---:R-:W-:-:S02]  /*dbb0*/  PRMT R213, RZ, 0x7610, R213 ;  /* 0x00007610ffd57816 */ /* 0x004fc400000000d5 */
[----:B---3--:R-:W-:-:S04]  /*dbc0*/  @P0 LOP3.LUT R21, R21, R20, RZ, 0x3c, !PT ;  /* 0x0000001415150212 */ /* 0x008fc800078e3cff */
        /* <DEDUP_REMOVED lines=34> */
[----:B------:R-:W-:-:S02]  /*ddf0*/  PRMT R249, RZ, 0x7610, R249 ;  /* 0x00007610fff97816 */ /* 0x000fc400000000f9 */
[----:B----4-:R-:W-:-:S04]  /*de00*/  @P2 LOP3.LUT R21, R21, R20, RZ, 0x3c, !PT ;  /* 0x0000001415152212 */ /* 0x010fc800078e3cff */
[----:B------:R-:W-:-:S04]  /*de10*/  @P2 LOP3.LUT R20, R21, R20, RZ, 0x3c, !PT ;  /* 0x0000001415142212 */ /* 0x000fc800078e3cff */
[----:B------:R-:W-:-:S05]  /*de20*/  @P2 LOP3.LUT R21, R21, R20, RZ, 0x3c, !PT ;  /* 0x0000001415152212 */ /* 0x000fca00078e3cff */
[----:B------:R-:W4:Y:S04]  /*de30*/  @P2 LDG.E.U8 R249, desc[UR56][R20.64] ;  /* 0x0000003814f92981 */ /* 0x000f28000c1e1100 */
        /* <DEDUP_REMOVED lines=18> */
[----:B------:R-:W3:Y:S04]  /*df60*/  @P0 LDG.E.U8 R249, desc[UR56][R20.64] ;  /* 0x0000003814f90981 */ /* 0x000ee8000c1e1100 */
        /* <DEDUP_REMOVED lines=8> */
[----:B------:R-:W2:Y:S01]  /*dff0*/  @P0 LDG.E.U8 R250, desc[UR56][R20.64] ;  /* 0x0000003814fa0981 */ /* 0x000ea2000c1e1100 */
[----:B------:R-:W-:-:S03]  /*e000*/  ISETP.GT.AND P1, PT, R14, 0x28, PT ;  /* 0x000000280e00780c */ /* 0x000fc60003f24270 */
[----:B--2---:R0:W-:Y:S04]  /*e010*/  STL [R1+0xd4], R250 ;  /* 0x0000d4fa01007387 */ /* 0x0041e80000100800 */
[----:B0-----:R-:W2:Y:S04]  /*e020*/  LDL.LU R250, [R1+0x1064] ;  /* 0x0010640001fa7983 */ /* 0x001ea80000300800 */
[----:B------:R-:W4:Y:S04]  /*e030*/  LDL R20, [R1+0x6b0] ;  /* 0x0006b00001147983 */ /* 0x000f280000100800 */
[----:B------:R-:W4:Y:S01]  /*e040*/  LDL R21, [R1+0x6b4] ;  /* 0x0006b40001157983 */ /* 0x000f220000100800 */
[----:B---3--:R-:W-:-:S02]  /*e050*/  PRMT R249, RZ, 0x7610, R249 ;  /* 0x00007610fff97816 */ /* 0x008fc400000000f9 */
[----:B----4-:R-:W-:-:S04]  /*e060*/  @P1 LOP3.LUT R21, R21, R20, RZ, 0x3c, !PT ;  /* 0x0000001415151212 */ /* 0x010fc800078e3cff */
        /* <DEDUP_REMOVED lines=340> */
[----:B------:R-:W-:-:S02]  /*f5b0*/  PRMT R2, RZ, 0x7610, R2 ;  /* 0x00007610ff027816 */ /* 0x000fc40000000002 */
[----:B----4-:R-:W-:-:S04]  /*f5c0*/  @P1 LOP3.LUT R21, R21, R20, RZ, 0x3c, !PT ;  /* 0x0000001415151212 */ /* 0x010fc800078e3cff */
[----:B------:R-:W-:-:S04]  /*f5d0*/  @P1 LOP3.LUT R20, R21, R20, RZ, 0x3c, !PT ;  /* 0x0000001415141212 */ /* 0x000fc800078e3cff */
[----:B------:R-:W-:-:S05]  /*f5e0*/  @P1 LOP3.LUT R21, R21, R20, RZ, 0x3c, !PT ;  /* 0x0000001415151212 */ /* 0x000fca00078e3cff */
[----:B------:R0:W4:Y:S04]  /*f5f0*/  @P1 LDG.E.U8 R2, desc[UR56][R20.64] ;  /* 0x0000003814021981 */ /* 0x000128000c1e1100 */
        /* <DEDUP_REMOVED lines=16> */
[----:B------:R-:W2:Y:S04]  /*f700*/  @P2 LDG.E.U8 R250, desc[UR56][R20.64] ;  /* 0x0000003814fa2981 */ /* 0x000ea8000c1e1100 */
        /* <DEDUP_REMOVED lines=318> */
[----:B------:R-:W-:-:S02]  /*10af0*/  PRMT R246, RZ, 0x7610, R246 ;  /* 0x00007610fff67816 */ /* 0x000fc400000000f6 */
        /* <DEDUP_REMOVED lines=477> */
[----:B------:R-:W4:Y:S04]  /*128d0*/  @P0 LDG.E.U8 R215, desc[UR56][R20.64] ;  /* 0x0000003814d70981 */ /* 0x000f28000c1e1100 */
[----:B---3--:R0:W-:Y:S04]  /*128e0*/  STL [R1+0xc], R219 ;  /* 0x00000cdb01007387 */ /* 0x0081e80000100800 */
[----:B0-----:R-:W3:Y:S04]  /*128f0*/  LDL R219, [R1+0x5c0] ;  /* 0x0005c00001db7983 */ /* 0x001ee80000100800 */
[----:B----4-:R0:W-:Y:S04]  /*12900*/  STL [R1+0x8], R215 ;  /* 0x000008d701007387 */ /* 0x0101e80000100800 */
[----:B0-----:R-:W4:Y:S04]  /*12910*/  LDL.LU R215, [R1+0xe8c] ;  /* 0x000e8c0001d77983 */ /* 0x001f280000300800 */
[----:B------:R-:W2:Y:S04]  /*12920*/  LDL R20, [R1+0x5d4] ;  /* 0x0005d40001147983 */ /* 0x000ea80000100800 */
[----:B------:R-:W2:Y:S01]  /*12930*/  LDL R21, [R1+0x5d8] ;  /* 0x0005d80001157983 */ /* 0x000ea20000100800 */
[----:B------:R-:W-:-:S02]  /*12940*/  ISETP.GT.AND P1, PT, R14, 0x66, PT ;  /* 0x000000660e00780c */ /* 0x000fc40003f24270 */
[----:B------:R-:W-:-:S11]  /*12950*/  PRMT R224, RZ, 0x7610, R224 ;  /* 0x00007610ffe07816 */ /* 0x000fd600000000e0 */
        /* <DEDUP_REMOVED lines=19> */
[----:B------:R-:W-:Y:S01]  /*12a90*/  @P0 LOP3.LUT R21, R21, R20, RZ, 0x3c, !PT ;  /* 0x0000001415150212 */ /* 0x000fe200078e3cff */
[----:B---3--:R0:W-:Y:S04]  /*12aa0*/  STL [R1], R214 ;  /* 0x000000d601007387 */ /* 0x0081e80000100800 */
[----:B------:R1:W3:Y:S01]  /*12ab0*/  @P0 LDG.E.U8 R250, desc[UR56][R20.64] ;  /* 0x0000003814fa0981 */ /* 0x0002e2000c1e1100 */
[----:B------:R-:W-:Y:S02]  /*12ac0*/  PRMT R249, RZ, 0x7610, R249 ;  /* 0x00007610fff97816 */ /* 0x000fe400000000f9 */
[----:B------:R-:W-:Y:S02]  /*12ad0*/  ISETP.GT.AND P1, PT, R14, 0x68, PT ;  /* 0x000000680e00780c */ /* 0x000fe40003f24270 */
[----:B------:R-:W-:-:S02]  /*12ae0*/  PRMT R248, RZ, 0x7610, R248 ;  /* 0x00007610fff87816 */ /* 0x000fc400000000f8 */
[----:B------:R-:W-:Y:S01]  /*12af0*/  PRMT R247, RZ, 0x7610, R247 ;  /* 0x00007610fff77816 */ /* 0x000fe200000000f7 */
[----:B0-----:R-:W4:Y:S04]  /*12b00*/  LDL R214, [R1+0x5a8] ;  /* 0x0005a80001d67983 */ /* 0x001f280000100800 */
[----:B------:R-:W2:Y:S01]  /*12b10*/  LDL R21, [R1+0x5bc] ;  /* 0x0005bc0001157983 */ /* 0x000ea20000100800 */
[----:B-1----:R-:W-:Y:S01]  /*12b20*/  @P0 IMAD.MOV.U32 R20, RZ, RZ, R219 ;  /* 0x000000ffff140224 */ /* 0x002fe200078e00db */
[----:B------:R-:W-:Y:S02]  /*12b30*/  PRMT R246, RZ, 0x7610, R246 ;  /* 0x00007610fff67816 */ /* 0x000fe400000000f6 */
[----:B------:R-:W-:Y:S01]  /*12b40*/  PRMT R245, RZ, 0x7610, R245 ;  /* 0x00007610fff57816 */ /* 0x000fe200000000f5 */
[----:B------:R-:W3:Y:S04]  /*12b50*/  LDL R219, [R1+0x598] ;  /* 0x0005980001db7983 */ /* 0x000ee80000100800 */
[----:B--2---:R0:W2:Y:S04]  /*12b60*/  @P0 LDG.E.U8 R249, desc[UR56][R20.64] ;  /* 0x0000003814f90981 */ /* 0x0040a8000c1e1100 */
        /* <DEDUP_REMOVED lines=8> */
[----:B------:R-:W-:Y:S02]  /*12bf0*/  ISETP.GT.AND P0, PT, R14, 0x69, PT ;  /* 0x000000690e00780c */ /* 0x000fe40003f04270 */
[----:B0-----:R-:W-:-:S04]  /*12c00*/  @P1 LOP3.LUT R21, R21, R20, RZ, 0x3c, !PT ;  /* 0x0000001415151212 */ /* 0x001fc800078e3cff */
[----:B------:R-:W-:-:S04]  /*12c10*/  @P1 LOP3.LUT R20, R21, R20, RZ, 0x3c, !PT ;  /* 0x0000001415141212 */ /* 0x000fc800078e3cff */
[----:B------:R-:W-:-:S05]  /*12c20*/  @P1 LOP3.LUT R21, R21, R20, RZ, 0x3c, !PT ;  /* 0x0000001415151212 */ /* 0x000fca00078e3cff */
[----:B------:R4:W2:Y:S04]  /*12c30*/  @P1 LDG.E.U8 R247, desc[UR56][R20.64] ;  /* 0x0000003814f71981 */ /* 0x0008a8000c1e1100 */
[----:B------:R-:W3:Y:S01]  /*12c40*/  LDL R21, [R1+0x5a4] ;  /* 0x0005a40001157983 */ /* 0x000ee20000100800 */
[----:B----4-:R-:W-:Y:S01]  /*12c50*/  @P0 IMAD.MOV.U32 R20, RZ, RZ, R214 ;  /* 0x000000ffff140224 */ /* 0x010fe200078e00d6 */
[----:B------:R-:W-:Y:S02]  /*12c60*/  ISETP.GT.AND P1, PT, R14, 0x6a, PT ;  /* 0x0000006a0e00780c */ /* 0x000fe40003f24270 */
[----:B------:R-:W-:Y:S02]  /*12c70*/  PRMT R244, RZ, 0x7610, R244 ;  /* 0x00007610fff47816 */ /* 0x000fe400000000f4 */
[----:B------:R-:W-:-:S02]  /*12c80*/  PRMT R243, RZ, 0x7610, R243 ;  /* 0x00007610fff37816 */ /* 0x000fc400000000f3 */
[----:B------:R-:W-:Y:S01]  /*12c90*/  PRMT R242, RZ, 0x7610, R242 ;  /* 0x00007610fff27816 */ /* 0x000fe200000000f2 */
[----:B------:R-:W4:Y:S04]  /*12ca0*/  LDL R214, [R1+0x580] ;  /* 0x0005800001d67983 */ /* 0x000f280000100800 */
[----:B---3--:R0:W3:Y:S04]  /*12cb0*/  @P0 LDG.E.U8 R246, desc[UR56][R20.64] ;  /* 0x0000003814f60981 */ /* 0x0080e8000c1e1100 */
[----:B------:R-:W0:Y:S04]  /*12cc0*/  LDL R20, [R1+0x59c] ;  /* 0x00059c0001147983 */ /* 0x000e280000100800 */
[----:B------:R-:W0:Y:S02]  /*12cd0*/  LDL R21, [R1+0x5a0] ;  /* 0x0005a00001157983 */ /* 0x000e240000100800 */
[----:B0-----:R-:W-:-:S04]  /*12ce0*/  @P0 LOP3.LUT R21, R21, R20, RZ, 0x3c, !PT ;  /* 0x0000001415150212 */ /* 0x001fc800078e3cff */
[----:B------:R-:W-:-:S04]  /*12cf0*/  @P0 LOP3.LUT R20, R21, R20, RZ, 0x3c, !PT ;  /* 0x0000001415140212 */ /* 0x000fc800078e3cff */
[----:B------:R-:W-:-:S05]  /*12d00*/  @P0 LOP3.LUT R21, R21, R20, RZ, 0x3c, !PT ;  /* 0x0000001415150212 */ /* 0x000fca00078e3cff */
[----:B------:R0:W3:Y:S04]  /*12d10*/  @P0 LDG.E.U8 R245, desc[UR56][R20.64] ;  /* 0x0000003814f50981 */ /* 0x0000e8000c1e1100 */
[----:B------:R-:W2:Y:S01]  /*12d20*/  LDL R21, [R1+0x594] ;  /* 0x0005940001157983 */ /* 0x000ea20000100800 */
[----:B0-----:R-:W-:Y:S01]  /*12d30*/  @P1 IMAD.MOV.U32 R20, RZ, RZ, R219 ;  /* 0x000000ffff141224 */ /* 0x001fe200078e00db */
[----:B------:R-:W-:Y:S02]  /*12d40*/  ISETP.GT.AND P0, PT, R14, 0x6b, PT ;  /* 0x0000006b0e00780c */ /* 0x000fe40003f04270 */
        /* <DEDUP_REMOVED lines=63> */
[----:B------:R0:W2:Y:S04]  /*13140*/  @P1 LDG.E.U8 R235, desc[UR56][R20.64] ;  /* 0x0000003814eb1981 */ /* 0x0000a8000c1e1100 */
[----:B------:R-:W4:Y:S01]  /*13150*/  LDL R21, [R1+0x544] ;  /* 0x0005440001157983 */ /* 0x000f220000100800 */
[----:B0-----:R-:W-:Y:S01]  /*13160*/  @P0 IMAD.MOV.U32 R20, RZ, RZ, R219 ;  /* 0x000000ffff140224 */ /* 0x001fe200078e00db */
[----:B------:R-:W-:Y:S02]  /*13170*/  ISETP.GT.AND P1, PT, R14, 0x70, PT ;  /* 0x000000700e00780c */ /* 0x000fe40003f24270 */
[----:B------:R-:W-:Y:S02]  /*13180*/  PRMT R231, RZ, 0x7610, R231 ;  /* 0x00007610ffe77816 */ /* 0x000fe400000000e7 */
[----:B------:R-:W-:Y:S01]  /*13190*/  PRMT R230, RZ, 0x7610, R230 ;  /* 0x00007610ffe67816 */ /* 0x000fe200000000e6 */
[----:B------:R-:W3:Y:S04]  /*131a0*/  LDL R219, [R1+0x520] ;  /* 0x0005200001db7983 */ /* 0x000ee80000100800 */
[----:B----4-:R0:W4:Y:S04]  /*131b0*/  @P0 LDG.E.U8 R234, desc[UR56][R20.64] ;  /* 0x0000003814ea0981 */ /* 0x010128000c1e1100 */
        /* <DEDUP_REMOVED lines=13> */
[----:B0-----:R-:W-:Y:S01]  /*13290*/  @P1 IMAD.MOV.U32 R20, RZ, RZ, R214 ;  /* 0x000000ffff141224 */ /* 0x001fe200078e00d6 */
        /* <DEDUP_REMOVED lines=167> */
[----:B------:R-:W-:Y:S02]  /*13d10*/  LOP3.LUT R168, R168, 0xffff, RZ, 0xc0, !PT ;  /* 0x0000ffffa8a87812 */ /* 0x000fe400078ec0ff */
[----:B------:R-:W-:Y:S01]  /*13d20*/  LOP3.LUT R203, R203, 0xffff, RZ, 0xc0, !PT ;  /* 0x0000ffffcbcb7812 */ /* 0x000fe200078ec0ff */
[----:B------:R-:W4:Y:S04]  /*13d30*/  LDL R214, [R1+0x450] ;  /* 0x0004500001d67983 */ /* 0x000f280000100800 */
[----:B---3--:R0:W3:Y:S04]  /*13d40*/  @P0 LDG.E.U8 R173, desc[UR56][R20.64] ;  /* 0x0000003814ad0981 */ /* 0x0080e8000c1e1100 */
[----:B------:R-:W2:Y:S01]  /*13d50*/  LDL R21, [R1+0x45c] ;  /* 0x00045c0001157983 */ /* 0x000ea20000100800 */
[----:B0-----:R-:W-:-:S02]  /*13d60*/  PRMT R20, R168, 0x3340, R203 ;  /* 0x00003340a8147816 */ /* 0x001fc400000000cb */
[----:B------:R-:W-:-:S03]  /*13d70*/  PRMT R168, RZ, 0x7610, R168 ;  /* 0x00007610ffa87816 */ /* 0x000fc600000000a8 */
[----:B------:R0:W-:Y:S02]  /*13d80*/  STL [R1+0xd24], R20 ;  /* 0x000d241401007387 */ /* 0x0001e40000100800 */
[----:B0-----:R-:W-:-:S05]  /*13d90*/  @P0 IMAD.MOV.U32 R20, RZ, RZ, R219 ;  /* 0x000000ffff140224 */ /* 0x001fca00078e00db */
[----:B--2---:R0:W2:Y:S04]  /*13da0*/  @P0 LDG.E.U8 R168, desc[UR56][R20.64] ;  /* 0x0000003814a80981 */ /* 0x0040a8000c1e1100 */
[----:B------:R-:W0:Y:S04]  /*13db0*/  LDL R20, [R1+0x454] ;  /* 0x0004540001147983 */ /* 0x000e280000100800 */
[----:B------:R-:W0:Y:S01]  /*13dc0*/  LDL R21, [R1+0x458] ;  /* 0x0004580001157983 */ /* 0x000e220000100800 */
[----:B------:R-:W-:Y:S02]  /*13dd0*/  ISETP.GT.AND P0, PT, R14, 0x7e, PT ;  /* 0x0000007e0e00780c */ /* 0x000fe40003f04270 */
[----:B------:R-:W-:-:S02]  /*13de0*/  LOP3.LUT R161, R161, 0xffff, RZ, 0xc0, !PT ;  /* 0x0000ffffa1a17812 */ /* 0x000fc400078ec0ff */
[----:B------:R-:W-:-:S04]  /*13df0*/  LOP3.LUT R202, R202, 0xffff, RZ, 0xc0, !PT ;  /* 0x0000ffffcaca7812 */ /* 0x000fc800078ec0ff */
[----:B------:R-:W-:Y:S02]  /*13e00*/  PRMT R219, R161, 0x3340, R202 ;  /* 0x00003340a1db7816 */ /* 0x000fe400000000ca */
[----:B------:R-:W-:-:S03]  /*13e10*/  PRMT R161, RZ, 0x7610, R161 ;  /* 0x00007610ffa17816 */ /* 0x000fc600000000a1 */
[----:B------:R1:W-:Y:S04]  /*13e20*/  STL [R1+0xd20], R219 ;  /* 0x000d20db01007387 */ /* 0x0003e80000100800 */
[----:B-1----:R-:W3:Y:S01]  /*13e30*/  LDL.LU R219, [R1+0xe84] ;  /* 0x000e840001db7983 */ /* 0x002ee20000300800 */
[----:B0-----:R-:W-:-:S04]  /*13e40*/  @P0 LOP3.LUT R21, R21, R20, RZ, 0x3c, !PT ;  /* 0x0000001415150212 */ /* 0x001fc800078e3cff */
[----:B------:R-:W-:-:S04]  /*13e50*/  @P0 LOP3.LUT R20, R21, R20, RZ, 0x3c, !PT ;  /* 0x0000001415140212 */ /* 0x000fc800078e3cff */
[----:B------:R-:W-:-:S05]  /*13e60*/  @P0 LOP3.LUT R21, R21, R20, RZ, 0x3c, !PT ;  /* 0x0000001415150212 */ /* 0x000fca00078e3cff */
[----:B------:R4:W2:Y:S04]  /*13e70*/  @P0 LDG.E.U8 R161, desc[UR56][R20.64] ;  /* 0x0000003814a10981 */ /* 0x0008a8000c1e1100 */
[----:B------:R-:W3:Y:S01]  /*13e80*/  LDL R21, [R1+0x44c] ;  /* 0x00044c0001157983 */ /* 0x000ee20000100800 */
[----:B------:R-:W-:Y:S02]  /*13e90*/  LOP3.LUT R163, R163, 0xffff, RZ, 0xc0, !PT ;  /* 0x0000ffffa3a37812 */ /* 0x000fe400078ec0ff */
[----:B------:R-:W-:Y:S01]  /*13ea0*/  LOP3.LUT R201, R201, 0xffff, RZ, 0xc0, !PT ;  /* 0x0000ffffc9c97812 */ /* 0x000fe200078ec0ff */
[----:B----4-:R-:W-:Y:S01]  /*13eb0*/  @P0 IMAD.MOV.U32 R20, RZ, RZ, R214 ;  /* 0x000000ffff140224 */ /* 0x010fe200078e00d6 */
[----:B--2---:R0:W-:Y:S02]  /*13ec0*/  STL [R1+0xe74], R161 ;  /* 0x000e74a101007387 */ /* 0x0041e40000100800 */
[----:B0-----:R-:W-:-:S02]  /*13ed0*/  PRMT R161, R163, 0x3340, R201 ;  /* 0x00003340a3a17816 */ /* 0x001fc400000000c9 */
[----:B------:R-:W-:-:S03]  /*13ee0*/  PRMT R163, RZ, 0x7610, R163 ;  /* 0x00007610ffa37816 */ /* 0x000fc600000000a3 */
[----:B------:R0:W-:Y:S04]  /*13ef0*/  STL [R1+0xd1c], R161 ;  /* 0x000d1ca101007387 */ /* 0x0001e80000100800 */
[----:B---3--:R1:W2:Y:S01]  /*13f00*/  @P0 LDG.E.U8 R163, desc[UR56][R20.64] ;  /* 0x0000003814a30981 */ /* 0x0082a2000c1e1100 */
[----:B------:R-:W-:Y:S02]  /*13f10*/  LOP3.LUT R162, R162, 0xffff, RZ, 0xc0, !PT ;  /* 0x0000ffffa2a27812 */ /* 0x000fe400078ec0ff */
[----:B------:R-:W-:Y:S01]  /*13f20*/  LOP3.LUT R200, R200, 0xffff, RZ, 0xc0, !PT ;  /* 0x0000ffffc8c87812 */ /* 0x000fe200078ec0ff */
[----:B0-----:R-:W3:Y:S04]  /*13f30*/  LDL R161, [R1+0x23c] ;  /* 0x00023c0001a17983 */ /* 0x001ee80000100800 */
[----:B------:R-:W1:Y:S04]  /*13f40*/  LDL R20, [R1+0x444] ;  /* 0x0004440001147983 */ /* 0x000e680000100800 */
[----:B------:R-:W1:Y:S01]  /*13f50*/  LDL R21, [R1+0x448] ;  /* 0x0004480001157983 */ /* 0x000e620000100800 */
[----:B------:R-:W-:-:S02]  /*13f60*/  ISETP.GT.AND P0, PT, R14, 0x7f, PT ;  /* 0x0000007f0e00780c */ /* 0x000fc40003f04270 */
[----:B------:R-:W-:Y:S02]  /*13f70*/  PRMT R214, R162, 0x3340, R200 ;  /* 0x00003340a2d67816 */ /* 0x000fe400000000c8 */
[----:B------:R-:W-:-:S09]  /*13f80*/  PRMT R162, RZ, 0x7610, R162 ;  /* 0x00007610ffa27816 */ /* 0x000fd200000000a2 */
[----:B-1----:R-:W-:-:S04]  /*13f90*/  @P0 LOP3.LUT R21, R21, R20, RZ, 0x3c, !PT ;  /* 0x0000001415150212 */ /* 0x002fc800078e3cff */
[----:B------:R-:W-:-:S04]  /*13fa0*/  @P0 LOP3.LUT R20, R21, R20, RZ, 0x3c, !PT ;  /* 0x0000001415140212 */ /* 0x000fc800078e3cff */
[----:B------:R-:W-:Y:S01]  /*13fb0*/  @P0 LOP3.LUT R21, R21, R20, RZ, 0x3c, !PT ;  /* 0x0000001415150212 */ /* 0x000fe200078e3cff */
[----:B--2---:R0:W-:Y:S04]  /*13fc0*/  STL [R1+0xe78], R163 ;  /* 0x000e78a301007387 */ /* 0x0041e80000100800 */
[----:B------:R-:W2:Y:S04]  /*13fd0*/  @P0 LDG.E.U8 R162, desc[UR56][R20.64] ;  /* 0x0000003814a20981 */ /* 0x000ea8000c1e1100 */
[----:B0-----:R-:W4:Y:S04]  /*13fe0*/  LDL R163, [R1+0x440] ;  /* 0x0004400001a37983 */ /* 0x001f280000100800 */
[----:B------:R0:W-:Y:S04]  /*13ff0*/  STL [R1+0xd18], R214 ;  /* 0x000d18d601007387 */ /* 0x0001e80000100800 */
[----:B0-----:R-:W3:Y:S04]  /*14000*/  LDL.LU R214, [R1+0xe80] ;  /* 0x000e800001d67983 */ /* 0x001ee80000300800 */
[----:B------:R-:W3:Y:S01]  /*14010*/  LDL R21, [R1+0x43c] ;  /* 0x00043c0001157983 */ /* 0x000ee20000100800 */
[----:B------:R-:W-:-:S02]  /*14020*/  LOP3.LUT R199, R199, 0xffff, RZ, 0xc0, !PT ;  /* 0x0000ffffc7c77812 */ /* 0x000fc400078ec0ff */
[----:B------:R-:W-:Y:S01]  /*14030*/  LOP3.LUT R160, R160, 0xffff, RZ, 0xc0, !PT ;  /* 0x0000ffffa0a07812 */ /* 0x000fe200078ec0ff */
[----:B--2---:R0:W-:Y:S01]  /*14040*/  STL [R1+0xe7c], R162 ;  /* 0x000e7ca201007387 */ /* 0x0041e20000100800 */
[----:B----4-:R-:W-:Y:S02]  /*14050*/  @P0 IMAD.MOV.U32 R20, RZ, RZ, R163 ;  /* 0x000000ffff140224 */ /* 0x010fe400078e00a3 */
[--C-:B0-----:R-:W-:Y:S02]  /*14060*/  PRMT R162, R199, 0x3340, R160.reuse ;  /* 0x00003340c7a27816 */ /* 0x101fe400000000a0 */
[----:B------:R-:W-:-:S06]  /*14070*/  PRMT R160, RZ, 0x7610, R160 ;  /* 0x00007610ffa07816 */ /* 0x000fcc00000000a0 */
[----:B---3--:R0:W2:Y:S01]  /*14080*/  @P0 LDG.E.U8 R160, desc[UR56][R20.64] ;  /* 0x0000003814a00981 */ /* 0x0080a2000c1e1100 */
[----:B------:R-:W-:Y:S06]  /*14090*/  BAR.SYNC.DEFER_BLOCKING 0x0 ;  /* 0x0000000000007b1d */ /* 0x000fec0000010000 */
[----:B0-----:R-:W0:Y:S01]  /*140a0*/  S2R R20, SR_TID.X ;  /* 0x0000000000147919 */ /* 0x001e220000002100 */
[----:B------:R-:W-:Y:S01]  /*140b0*/  STL [R1+0xd14], R162 ;  /* 0x000d14a201007387 */ /* 0x000fe20000100800 */
[----:B0-----:R-:W-:-:S04]  /*140c0*/  LOP3.LUT R20, R20, 0x7f, RZ, 0xc0, !PT ;  /* 0x0000007f14147812 */ /* 0x001fc800078ec0ff */
[----:B------:R-:W-:Y:S02]  /*140d0*/  ISETP.GE.AND P0, PT, R20, R14, PT ;  /* 0x0000000e1400720c */ /* 0x000fe40003f06270 */
[----:B------:R-:W-:-:S11]  /*140e0*/  PRMT R14, RZ, 0x7610, R14 ;  /* 0x00007610ff0e7816 */ /* 0x000fd6000000000e */
[----:B------:R-:W-:Y:S02]  /*140f0*/  @!P0 IMAD.MOV.U32 R20, RZ, RZ, R161 ;  /* 0x000000ffff148224 */ /* 0x000fe400078e00a1 */
[----:B------:R-:W-:Y:S01]  /*14100*/  @!P0 IMAD.MOV.U32 R21, RZ, RZ, R0 ;  /* 0x000000ffff158224 */ /* 0x000fe200078e0000 */
[----:B------:R-:W3:Y:S04]  /*14110*/  LDL R161, [R1+0x3f8] ;  /* 0x0003f80001a17983 */ /* 0x000ee80000100800 */
[----:B------:R0:W-:Y:S04]  /*14120*/  STL [R1+0xd58], R0 ;  /* 0x000d580001007387 */ /* 0x0001e80000100800 */
[----:B------:R-:W4:Y:S04]  /*14130*/  @!P0 LDG.E.U8 R14, desc[UR56][R20.64] ;  /* 0x00000038140e8981 */ /* 0x000f28000c1e1100 */
[----:B0-----:R-:W2:Y:S04]  /*14140*/  LDL.LU R0, [R1+0x268] ;  /* 0x0002680001007983 */ /* 0x001ea80000300800 */
[----:B------:R-:W3:Y:S04]  /*14150*/  LDL R20, [R1+0x434] ;  /* 0x0004340001147983 */ /* 0x000ee80000100800 */
[----:B------:R-:W3:Y:S01]  /*14160*/  LDL R21, [R1+0x438] ;  /* 0x0004380001157983 */ /* 0x000ee20000100800 */
[----:B------:R-:W-:-:S02]  /*14170*/  LOP3.LUT R197, R197, 0xffff, RZ, 0xc0, !PT ;  /* 0x0000ffffc5c57812 */ /* 0x000fc400078ec0ff */
[----:B------:R-:W-:Y:S02]  /*14180*/  LOP3.LUT R198, R198, 0xffff, RZ, 0xc0, !PT ;  /* 0x0000ffffc6c67812 */ /* 0x000fe400078ec0ff */
[----:B------:R-:W-:Y:S02]  /*14190*/  PRMT R226, RZ, 0x7610, R226 ;  /* 0x00007610ffe27816 */ /* 0x000fe400000000e2 */
[----:B------:R-:W-:Y:S01]  /*141a0*/  PRMT R162, R197, 0x3340, R198 ;  /* 0x00003340c5a27816 */ /* 0x000fe200000000c6 */
[----:B----4-:R0:W-:Y:S04]  /*141b0*/  STL [R1+0xd78], R14 ;  /* 0x000d780e01007387 */ /* 0x0101e80000100800 */
[----:B------:R-:W4:Y:S01]  /*141c0*/  LDL R163, [R1+0x3b0] ;  /* 0x0003b00001a37983 */ /* 0x000f220000100800 */
[----:B---3--:R-:W-:-:S03]  /*141d0*/  @!P0 LOP3.LUT R21, R21, R20, RZ, 0x3c, !PT ;  /* 0x0000001415158212 */ /* 0x008fc600078e3cff */
[----:B0-----:R-:W3:Y:S01]  /*141e0*/  LDL R14, [R1+0x3f4] ;  /* 0x0003f400010e7983 */ /* 0x001ee20000100800 */
[----:B------:R-:W-:-:S03]  /*141f0*/  @!P0 LOP3.LUT R20, R21, R20, RZ, 0x3c, !PT ;  /* 0x0000001415148212 */ /* 0x000fc600078e3cff */
[----:B------:R0:W-:Y:S01]  /*14200*/  STL [R1+0xd10], R162 ;  /* 0x000d10a201007387 */ /* 0x0001e20000100800 */
[----:B------:R-:W-:-:S05]  /*14210*/  @!P0 LOP3.LUT R21, R21, R20, RZ, 0x3c, !PT ;  /* 0x0000001415158212 */ /* 0x000fca00078e3cff */
[----:B------:R1:W2:Y:S04]  /*14220*/  @!P0 LDG.E.U8 R226, desc[UR56][R20.64] ;  /* 0x0000003814e28981 */ /* 0x0002a8000c1e1100 */
[----:B0-----:R-:W4:Y:S01]  /*14230*/  LDL R162, [R1+0x3b4] ;  /* 0x0003b40001a27983 */ /* 0x001f220000100800 */
[----:B------:R-:W-:Y:S02]  /*14240*/  PRMT R222, RZ, 0x7610, R222 ;  /* 0x00007610ffde7816 */ /* 0x000fe400000000de */
[----:B------:R-:W-:Y:S02]  /*14250*/  LOP3.LUT R195, R195, 0xffff, RZ, 0xc0, !PT ;  /* 0x0000ffffc3c37812 */ /* 0x000fe400078ec0ff */
[----:B------:R-:W-:Y:S01]  /*14260*/  LOP3.LUT R196, R196, 0xffff, RZ, 0xc0, !PT ;  /* 0x0000ffffc4c47812 */ /* 0x000fe200078ec0ff */
[----:B-1----:R-:W-:Y:S01]  /*14270*/  @!P0 IMAD.MOV.U32 R20, RZ, RZ, R161 ;  /* 0x000000ffff148224 */ /* 0x002fe200078e00a1 */
[----:B------:R-:W-:Y:S01]  /*14280*/  PRMT R216, RZ, 0x7610, R216 ;  /* 0x00007610ffd87816 */ /* 0x000fe200000000d8 */
[----:B---3--:R-:W-:-:S05]  /*14290*/  @!P0 IMAD.MOV.U32 R21, RZ, RZ, R14 ;  /* 0x000000ffff158224 */ /* 0x008fca00078e000e */
[----:B------:R4:W3:Y:S04]  /*142a0*/  @!P0 LDG.E.U8 R222, desc[UR56][R20.64] ;  /* 0x0000003814de8981 */ /* 0x0008e8000c1e1100 */
[----:B--2---:R0:W-:Y:S01]  /*142b0*/  STL [R1+0xd7c], R226 ;  /* 0x000d7ce201007387 */ /* 0x0041e20000100800 */
[----:B----4-:R-:W-:Y:S02]  /*142c0*/  @!P0 IMAD.MOV.U32 R20, RZ, RZ, R162 ;  /* 0x000000ffff148224 */ /* 0x010fe400078e00a2 */
[----:B------:R-:W-:-:S05]  /*142d0*/  @!P0 IMAD.MOV.U32 R21, RZ, RZ, R163 ;  /* 0x000000ffff158224 */ /* 0x000fca00078e00a3 */
[----:B------:R1:W2:Y:S01]  /*142e0*/  @!P0 LDG.E.U8 R216, desc[UR56][R20.64] ;  /* 0x0000003814d88981 */ /* 0x0002a2000c1e1100 */
[----:B0-----:R-:W-:-:S05]  /*142f0*/  PRMT R226, R195, 0x3340, R196 ;  /* 0x00003340c3e27816 */ /* 0x001fca00000000c4 */
[----:B------:R-:W-:Y:S04]  /*14300*/  STL [R1+0xd0c], R226 ;  /* 0x000d0ce201007387 */ /* 0x000fe80000100800 */
[----:B------:R-:W4:Y:S04]  /*14310*/  LDL R161, [R1+0x370] ;  /* 0x0003700001a17983 */ /* 0x000f280000100800 */
[----:B------:R-:W4:Y:S01]  /*14320*/  LDL R14, [R1+0x374] ;  /* 0x00037400010e7983 */ /* 0x000f220000100800 */
[----:B------:R-:W-:Y:S02]  /*14330*/  LOP3.LUT R193, R193, 0xffff, RZ, 0xc0, !PT ;  /* 0x0000ffffc1c17812 */ /* 0x000fe400078ec0ff */
[----:B------:R-:W-:-:S02]  /*14340*/  LOP3.LUT R194, R194, 0xffff, RZ, 0xc0, !PT ;  /* 0x0000ffffc2c27812 */ /* 0x000fc400078ec0ff */
[----:B------:R-:W-:Y:S02]  /*14350*/  LOP3.LUT R191, R191, 0xffff, RZ, 0xc0, !PT ;  /* 0x0000ffffbfbf7812 */ /* 0x000fe400078ec0ff */
[----:B------:R-:W-:-:S04]  /*14360*/  LOP3.LUT R192, R192, 0xffff, RZ, 0xc0, !PT ;  /* 0x0000ffffc0c07812 */ /* 0x000fc800078ec0ff */
[----:B-1----:R-:W-:Y:S02]  /*14370*/  PRMT R20, R191, 0x3340, R192 ;  /* 0x00003340bf147816 */ /* 0x002fe400000000c0 */
[----:B------:R-:W-:Y:S01]  /*14380*/  PRMT R203, RZ, 0x7610, R203 ;  /* 0x00007610ffcb7816 */ /* 0x000fe200000000cb */
[----:B---3--:R0:W-:Y:S02]  /*14390*/  STL [R1+0xd80], R222 ;  /* 0x000d80de01007387 */ /* 0x0081e40000100800 */
[----:B0-----:R-:W-:-:S05]  /*143a0*/  PRMT R222, R193, 0x3340, R194 ;  /* 0x00003340c1de7816 */ /* 0x001fca00000000c2 */
[----:B------:R0:W-:Y:S04]  /*143b0*/  STL [R1+0xd08], R222 ;  /* 0x000d08de01007387 */ /* 0x0001e80000100800 */
[----:B------:R-:W3:Y:S04]  /*143c0*/  LDL R162, [R1+0x334] ;  /* 0x0003340001a27983 */ /* 0x000ee80000100800 */
[----:B0-----:R-:W3:Y:S04]  /*143d0*/  LDL R222, [R1+0x330] ;  /* 0x0003300001de7983 */ /* 0x001ee80000100800 */
[----:B--2---:R0:W-:Y:S04]  /*143e0*/  STL [R1+0xd84], R216 ;  /* 0x000d84d801007387 */ /* 0x0041e80000100800 */
[----:B------:R-:W2:Y:S01]  /*143f0*/  LDL R163, [R1+0x2f4] ;  /* 0x0002f40001a37983 */ /* 0x000ea20000100800 */
[----:B----4-:R-:W-:-:S03]  /*14400*/  @!P0 IMAD.MOV.U32 R21, RZ, RZ, R161 ;  /* 0x000000ffff158224 */ /* 0x010fc600078e00a1 */
[----:B0-----:R-:W4:Y:S04]  /*14410*/  LDL R216, [R1+0x2f0] ;  /* 0x0002f00001d87983 */ /* 0x001f280000100800 */
[----:B------:R0:W-:Y:S02]  /*14420*/  STL [R1+0xd04], R20 ;  /* 0x000d041401007387 */ /* 0x0001e40000100800 */
[----:B0-----:R-:W-:-:S05]  /*14430*/  @!P0 IMAD.MOV.U32 R20, RZ, RZ, R14 ;  /* 0x000000ffff148224 */ /* 0x001fca00078e000e */
[----:B------:R0:W2:Y:S01]  /*14440*/  @!P0 LDG.E.U8 R203, desc[UR56][R20.64] ;  /* 0x0000003814cb8981 */ /* 0x0000a2000c1e1100 */
[----:B------:R-:W-:Y:S02]  /*14450*/  LOP3.LUT R189, R189, 0xffff, RZ, 0xc0, !PT ;  /* 0x0000ffffbdbd7812 */ /* 0x000fe400078ec0ff */
[----:B------:R-:W-:Y:S02]  /*14460*/  LOP3.LUT R190, R190, 0xffff, RZ, 0xc0, !PT ;  /* 0x0000ffffbebe7812 */ /* 0x000fe400078ec0ff */
[----:B------:R-:W-:Y:S02]  /*14470*/  PRMT R202, RZ, 0x7610, R202 ;  /* 0x00007610ffca7816 */ /* 0x000fe400000000ca */
[----:B0-----:R-:W-:Y:S01]  /*14480*/  PRMT R20, R189, 0x3340, R190 ;  /* 0x00003340bd147816 */ /* 0x001fe200000000be */
[----:B---3--:R-:W-:Y:S01]  /*14490*/  @!P0 IMAD.MOV.U32 R21, RZ, RZ, R222 ;  /* 0x000000ffff158224 */ /* 0x008fe200078e00de */
[----:B--2---:R-:W-:Y:S04]  /*144a0*/  STL [R1+0xd88], R203 ;  /* 0x000d88cb01007387 */ /* 0x004fe80000100800 */
[----:B------:R-:W2:Y:S04]  /*144b0*/  LDL R161, [R1+0x2b0] ;  /* 0x0002b00001a17983 */ /* 0x000ea80000100800 */
[----:B------:R-:W3:Y:S04]  /*144c0*/  LDL R14, [R1+0x2b4] ;  /* 0x0002b400010e7983 */ /* 0x000ee80000100800 */
[----:B------:R0:W-:Y:S02]  /*144d0*/  STL [R1+0xd00], R20 ;  /* 0x000d001401007387 */ /* 0x0001e40000100800 */
[----:B0-----:R-:W-:-:S05]  /*144e0*/  @!P0 IMAD.MOV.U32 R20, RZ, RZ, R162 ;  /* 0x000000ffff148224 */ /* 0x001fca00078e00a2 */
[----:B------:R4:W2:Y:S01]  /*144f0*/  @!P0 LDG.E.U8 R202, desc[UR56][R20.64] ;  /* 0x0000003814ca8981 */ /* 0x0008a2000c1e1100 */
[----:B------:R-:W-:Y:S01]  /*14500*/  PRMT R201, RZ, 0x7610, R201 ;  /* 0x00007610ffc97816 */ /* 0x000fe200000000c9 */
[----:B----4-:R-:W-:Y:S02]  /*14510*/  @!P0 IMAD.MOV.U32 R21, RZ, RZ, R216 ;  /* 0x000000ffff158224 */ /* 0x010fe400078e00d8 */
[----:B------:R-:W-:-:S05]  /*14520*/  @!P0 IMAD.MOV.U32 R20, RZ, RZ, R163 ;  /* 0x000000ffff148224 */ /* 0x000fca00078e00a3 */
[----:B------:R3:W4:Y:S04]  /*14530*/  @!P0 LDG.E.U8 R201, desc[UR56][R20.64] ;  /* 0x0000003814c98981 */ /* 0x000728000c1e1100 */
[----:B--2---:R0:W-:Y:S04]  /*14540*/  STL [R1+0xd8c], R202 ;  /* 0x000d8cca01007387 */ /* 0x0041e80000100800 */
[----:B------:R-:W2:Y:S04]  /*14550*/  LDL R216, [R1+0x270] ;  /* 0x0002700001d87983 */ /* 0x000ea80000100800 */
[----:B------:R-:W2:Y:S01]  /*14560*/  LDL R203, [R1+0x274] ;  /* 0x0002740001cb7983 */ /* 0x000ea20000100800 */
[----:B------:R-:W-:Y:S01]  /*14570*/  PRMT R200, RZ, 0x7610, R200 ;  /* 0x00007610ffc87816 */ /* 0x000fe200000000c8 */
[----:B---3--:R-:W-:-:S02]  /*14580*/  @!P0 IMAD.MOV.U32 R20, RZ, RZ, R14 ;  /* 0x000000ffff148224 */ /* 0x008fc400078e000e */
[----:B------:R-:W-:Y:S01]  /*14590*/  @!P0 IMAD.MOV.U32 R21, RZ, RZ, R161 ;  /* 0x000000ffff158224 */ /* 0x000fe200078e00a1 */
[----:B------:R-:W-:Y:S02]  /*145a0*/  LOP3.LUT R185, R185, 0xffff, RZ, 0xc0, !PT ;  /* 0x0000ffffb9b97812 */ /* 0x000fe400078ec0ff */
[----:B------:R-:W-:Y:S02]  /*145b0*/  LOP3.LUT R186, R186, 0xffff, RZ, 0xc0, !PT ;  /* 0x0000ffffbaba7812 */ /* 0x000fe400078ec0ff */
[----:B------:R-:W-:Y:S01]  /*145c0*/  PRMT R199, RZ, 0x7610, R199 ;  /* 0x00007610ffc77816 */ /* 0x000fe200000000c7 */
[----:B------:R2:W3:Y:S01]  /*145d0*/  @!P0 LDG.E.U8 R200, desc[UR56][R20.64] ;  /* 0x0000003814c88981 */ /* 0x0004e2000c1e1100 */
[----:B------:R-:W-:-:S03]  /*145e0*/  PRMT R163, R185, 0x3340, R186 ;  /* 0x00003340b9a37816 */ /* 0x000fc600000000ba */
[----:B----4-:R1:W-:Y:S04]  /*145f0*/  STL [R1+0xd90], R201 ;  /* 0x000d90c901007387 */ /* 0x0103e80000100800 */
[----:B------:R4:W-:Y:S04]  /*14600*/  STL [R1+0xcfc], R163 ;  /* 0x000cfca301007387 */ /* 0x0009e80000100800 */
[----:B0-----:R-:W3:Y:S04]  /*14610*/  LDL R202, [R1+0x42c] ;  /* 0x00042c0001ca7983 */ /* 0x001ee80000100800 */
[----:B------:R-:W3:Y:S04]  /*14620*/  LDL R14, [R1+0x3f0] ;  /* 0x0003f000010e7983 */ /* 0x000ee80000100800 */
[----:B-1----:R-:W3:Y:S04]  /*14630*/  LDL R201, [R1+0x3e8] ;  /* 0x0003e80001c97983 */ /* 0x002ee80000100800 */
[----:B----4-:R-:W4:Y:S01]  /*14640*/  LDL R163, [R1+0x430] ;  /* 0x0004300001a37983 */ /* 0x010f220000100800 */
[----:B--2---:R-:W-:-:S02]  /*14650*/  @!P0 IMAD.MOV.U32 R21, RZ, RZ, R216 ;  /* 0x000000ffff158224 */ /* 0x004fc400078e00d8 */
[----:B------:R-:W-:-:S05]  /*14660*/  @!P0 IMAD.MOV.U32 R20, RZ, RZ, R203 ;  /* 0x000000ffff148224 */ /* 0x000fca00078e00cb */
[----:B------:R0:W2:Y:S01]  /*14670*/  @!P0 LDG.E.U8 R199, desc[UR56][R20.64] ;  /* 0x0000003814c78981 */ /* 0x0000a2000c1e1100 */
[----:B------:R-:W-:Y:S02]  /*14680*/  LOP3.LUT R181, R181, 0xffff, RZ, 0xc0, !PT ;  /* 0x0000ffffb5b57812 */ /* 0x000fe400078ec0ff */
[----:B------:R-:W-:Y:S01]  /*14690*/  LOP3.LUT R182, R182, 0xffff, RZ, 0xc0, !PT ;  /* 0x0000ffffb6b67812 */ /* 0x000fe200078ec0ff */
[----:B---3--:R1:W-:Y:S01]  /*146a0*/  STL [R1+0xd94], R200 ;  /* 0x000d94c801007387 */ /* 0x0083e20000100800 */
[----:B------:R-:W-:Y:S02]  /*146b0*/  PRMT R225, RZ, 0x7610, R225 ;  /* 0x00007610ffe17816 */ /* 0x000fe400000000e1 */
[----:B0-----:R-:W-:Y:S01]  /*146c0*/  PRMT R20, R181, 0x3340, R182 ;  /* 0x00003340b5147816 */ /* 0x001fe200000000b6 */
[----:B-1----:R-:W3:Y:S01]  /*146d0*/  LDL R200, [R1+0x3ac] ;  /* 0x0003ac0001c87983 */ /* 0x002ee20000100800 */
[----:B------:R-:W-:Y:S01]  /*146e0*/  @!P0 IMAD.MOV.U32 R21, RZ, RZ, R202 ;  /* 0x000000ffff158224 */ /* 0x000fe200078e00ca */
[----:B------:R-:W-:-:S02]  /*146f0*/  PRMT R220, RZ, 0x7610, R220 ;  /* 0x00007610ffdc7816 */ /* 0x000fc400000000dc */
[----:B--2---:R0:W-:Y:S04]  /*14700*/  STL [R1+0xd98], R199 ;  /* 0x000d98c701007387 */ /* 0x0041e80000100800 */
[----:B0-----:R-:W2:Y:S04]  /*14710*/  LDL R199, [R1+0x3a8] ;  /* 0x0003a80001c77983 */ /* 0x001ea80000100800 */
[----:B------:R4:W-:Y:S02]  /*14720*/  STL [R1+0xcf4], R20 ;  /* 0x000cf41401007387 */ /* 0x0009e40000100800 */
[----:B----4-:R-:W-:-:S05]  /*14730*/  @!P0 IMAD.MOV.U32 R20, RZ, RZ, R163 ;  /* 0x000000ffff148224 */ /* 0x010fca00078e00a3 */
[----:B------:R0:W4:Y:S02]  /*14740*/  @!P0 LDG.E.U8 R225, desc[UR56][R20.64] ;  /* 0x0000003814e18981 */ /* 0x000124000c1e1100 */
[----:B0-----:R-:W-:Y:S02]  /*14750*/  @!P0 IMAD.MOV.U32 R20, RZ, RZ, R14 ;  /* 0x000000ffff148224 */ /* 0x001fe400078e000e */
[----:B------:R-:W-:-:S05]  /*14760*/  @!P0 IMAD.MOV.U32 R21, RZ, RZ, R201 ;  /* 0x000000ffff158224 */ /* 0x000fca00078e00c9 */
[----:B------:R-:W3:Y:S01]  /*14770*/  @!P0 LDG.E.U8 R220, desc[UR56][R20.64] ;  /* 0x0000003814dc8981 */ /* 0x000ee2000c1e1100 */
[----:B------:R-:W-:Y:S02]  /*14780*/  LOP3.LUT R177, R177, 0xffff, RZ, 0xc0, !PT ;  /* 0x0000ffffb1b17812 */ /* 0x000fe400078ec0ff */
[----:B------:R-:W-:-:S04]  /*14790*/  LOP3.LUT R178, R178, 0xffff, RZ, 0xc0, !PT ;  /* 0x0000ffffb2b27812 */ /* 0x000fc800078ec0ff */
[----:B------:R-:W-:Y:S01]  /*147a0*/  PRMT R201, R177, 0x3340, R178 ;  /* 0x00003340b1c97816 */ /* 0x000fe200000000b2 */
[----:B----4-:R-:W-:Y:S04]  /*147b0*/  STL [R1+0xd9c], R225 ;  /* 0x000d9ce101007387 */ /* 0x010fe80000100800 */
[----:B------:R-:W4:Y:S04]  /*147c0*/  LDL R203, [R1+0x368] ;  /* 0x0003680001cb7983 */ /* 0x000f280000100800 */
[----:B------:R-:W4:Y:S04]  /*147d0*/  LDL R14, [R1+0x36c] ;  /* 0x00036c00010e7983 */ /* 0x000f280000100800 */
[----:B---3--:R-:W-:Y:S04]  /*147e0*/  STL [R1+0xda0], R220 ;  /* 0x000da0dc01007387 */ /* 0x008fe80000100800 */
[----:B------:R0:W-:Y:S04]  /*147f0*/  STL [R1+0xcec], R201 ;  /* 0x000cecc901007387 */ /* 0x0001e80000100800 */
[----:B------:R-:W3:Y:S04]  /*14800*/  LDL R202, [R1+0x328] ;  /* 0x0003280001ca7983 */ /* 0x000ee80000100800 */
[----:B0-----:R-:W3:Y:S01]  /*14810*/  LDL R201, [R1+0x32c] ;  /* 0x00032c0001c97983 */ /* 0x001ee20000100800 */
[----:B------:R-:W-:Y:S01]  /*14820*/  PRMT R215, RZ, 0x7610, R215 ;  /* 0x00007610ffd77816 */ /* 0x000fe200000000d7 */
[----:B------:R-:W-:-:S02]  /*14830*/  @!P0 IMAD.MOV.U32 R20, RZ, RZ, R200 ;  /* 0x000000ffff148224 */ /* 0x000fc400078e00c8 */
[----:B--2---:R-:W-:Y:S01]  /*14840*/  @!P0 IMAD.MOV.U32 R21, RZ, RZ, R199 ;  /* 0x000000ffff158224 */ /* 0x004fe200078e00c7 */
[----:B------:R-:W-:Y:S02]  /*14850*/  PRMT R198, RZ, 0x7610, R198 ;  /* 0x00007610ffc67816 */ /* 0x000fe400000000c6 */
[----:B------:R-:W-:Y:S01]  /*14860*/  PRMT R197, RZ, 0x7610, R197 ;  /* 0x00007610ffc57816 */ /* 0x000fe200000000c5 */
[----:B------:R-:W2:Y:S04]  /*14870*/  LDL R199, [R1+0x2ec] ;  /* 0x0002ec0001c77983 */ /* 0x000ea80000100800 */
[----:B------:R4:W2:Y:S04]  /*14880*/  @!P0 LDG.E.U8 R215, desc[UR56][R20.64] ;  /* 0x0000003814d78981 */ /* 0x0008a8000c1e1100 */
[----:B------:R-:W2:Y:S01]  /*14890*/  LDL R200, [R1+0x2e8] ;  /* 0x0002e80001c87983 */ /* 0x000ea20000100800 */
[----:B----4-:R-:W-:-:S02]  /*148a0*/  @!P0 IMAD.MOV.U32 R21, RZ, RZ, R203 ;  /* 0x000000ffff158224 */ /* 0x010fc400078e00cb */
[----:B------:R-:W-:-:S05]  /*148b0*/  @!P0 IMAD.MOV.U32 R20, RZ, RZ, R14 ;  /* 0x000000ffff148224 */ /* 0x000fca00078e000e */
[----:B------:R3:W4:Y:S02]  /*148c0*/  @!P0 LDG.E.U8 R198, desc[UR56][R20.64] ;  /* 0x0000003814c68981 */ /* 0x000724000c1e1100 */
[----:B---3--:R-:W-:Y:S02]  /*148d0*/  @!P0 IMAD.MOV.U32 R21, RZ, RZ, R202 ;  /* 0x000000ffff158224 */ /* 0x008fe400078e00ca */
[----:B------:R-:W-:-:S05]  /*148e0*/  @!P0 IMAD.MOV.U32 R20, RZ, RZ, R201 ;  /* 0x000000ffff148224 */ /* 0x000fca00078e00c9 */
[----:B------:R0:W3:Y:S01]  /*148f0*/  @!P0 LDG.E.U8 R197, desc[UR56][R20.64] ;  /* 0x0000003814c58981 */ /* 0x0000e2000c1e1100 */
[----:B------:R-:W-:Y:S02]  /*14900*/  LOP3.LUT R159, R159, 0xffff, RZ, 0xc0, !PT ;  /* 0x0000ffff9f9f7812 */ /* 0x000fe400078ec0ff */
[----:B------:R-:W-:Y:S02]  /*14910*/  LOP3.LUT R176, R176, 0xffff, RZ, 0xc0, !PT ;  /* 0x0000ffffb0b07812 */ /* 0x000fe400078ec0ff */
[----:B------:R-:W-:Y:S02]  /*14920*/  LOP3.LUT R155, R155, 0xffff, RZ, 0xc0, !PT ;  /* 0x0000ffff9b9b7812 */ /* 0x000fe400078ec0ff */
[----:B------:R-:W-:Y:S02]  /*14930*/  LOP3.LUT R158, R158, 0xffff, RZ, 0xc0, !PT ;  /* 0x0000ffff9e9e7812 */ /* 0x000fe400078ec0ff */
[----:B------:R-:W-:Y:S01]  /*14940*/  PRMT R159, R159, 0x3340, R176 ;  /* 0x000033409f9f7816 */ /* 0x000fe200000000b0 */
[----:B--2---:R-:W-:Y:S01]  /*14950*/  STL [R1+0xda4], R215 ;  /* 0x000da4d701007387 */ /* 0x004fe20000100800 */
[----:B------:R-:W-:-:S02]  /*14960*/  PRMT R158, R155, 0x3340, R158 ;  /* 0x000033409b9e7816 */ /* 0x000fc4000000009e */
[----:B------:R-:W-:Y:S02]  /*14970*/  LOP3.LUT R153, R153, 0xffff, RZ, 0xc0, !PT ;  /* 0x0000ffff99997812 */ /* 0x000fe400078ec0ff */
[----:B------:R-:W-:Y:S01]  /*14980*/  LOP3.LUT R154, R154, 0xffff, RZ, 0xc0, !PT ;  /* 0x0000ffff9a9a7812 */ /* 0x000fe200078ec0ff */
[----:B------:R1:W-:Y:S04]  /*14990*/  STL [R1+0xce4], R159 ;  /* 0x000ce49f01007387 */ /* 0x0003e80000100800 */
[----:B------:R-:W2:Y:S01]  /*149a0*/  LDL R14, [R1+0x2ac] ;  /* 0x0002ac00010e7983 */ /* 0x000ea20000100800 */
[----:B0-----:R-:W-:Y:S01]  /*149b0*/  @!P0 IMAD.MOV.U32 R20, RZ, RZ, R199 ;  /* 0x000000ffff148224 */ /* 0x001fe200078e00c7 */
[----:B------:R-:W-:Y:S02]  /*149c0*/  PRMT R196, RZ, 0x7610, R196 ;  /* 0x00007610ffc47816 */ /* 0x000fe400000000c4 */
[----:B-1----:R-:W-:Y:S01]  /*149d0*/  PRMT R159, R153, 0x3340, R154 ;  /* 0x00003340999f7816 */ /* 0x002fe2000000009a */
[----:B------:R-:W-:-:S05]  /*149e0*/  @!P0 IMAD.MOV.U32 R21, RZ, RZ, R200 ;  /* 0x000000ffff158224 */ /* 0x000fca00078e00c8 */
[----:B------:R2:W2:Y:S04]  /*149f0*/  @!P0 LDG.E.U8 R196, desc[UR56][R20.64] ;  /* 0x0000003814c48981 */ /* 0x0004a8000c1e1100 */
[----:B----4-:R-:W-:Y:S04]  /*14a00*/  STL [R1+0xda8], R198 ;  /* 0x000da8c601007387 */ /* 0x010fe80000100800 */
[----:B------:R0:W-:Y:S04]  /*14a10*/  STL [R1+0xce0], R158 ;  /* 0x000ce09e01007387 */ /* 0x0001e80000100800 */
[----:B0-----:R-:W4:Y:S04]  /*14a20*/  LDL R158, [R1+0x2a8] ;  /* 0x0002a800019e7983 */ /* 0x001f280000100800 */
[----:B---3--:R0:W-:Y:S04]  /*14a30*/  STL [R1+0xdac], R197 ;  /* 0x000dacc501007387 */ /* 0x0081e80000100800 */
[----:B------:R1:W-:Y:S04]  /*14a40*/  STL [R1+0xcdc], R159 ;  /* 0x000cdc9f01007387 */ /* 0x0003e80000100800 */
[----:B------:R-:W3:Y:S01]  /*14a50*/  LDL R199, [R1+0x26c] ;  /* 0x00026c0001c77983 */ /* 0x000ee20000100800 */
[----:B------:R-:W-:-:S02]  /*14a60*/  PRMT R195, RZ, 0x7610, R195 ;  /* 0x00007610ffc37816 */ /* 0x000fc400000000c3 */
[----:B------:R-:W-:Y:S02]  /*14a70*/  LOP3.LUT R23, R23, 0xffff, RZ, 0xc0, !PT ;  /* 0x0000ffff17177812 */ /* 0x000fe400078ec0ff */
[----:B------:R-:W-:Y:S02]  /*14a80*/  LOP3.LUT R152, R152, 0xffff, RZ, 0xc0, !PT ;  /* 0x0000ffff98987812 */ /* 0x000fe400078ec0ff */
[----:B------:R-:W-:Y:S01]  /*14a90*/  PRMT R194, RZ, 0x7610, R194 ;  /* 0x00007610ffc27816 */ /* 0x000fe200000000c2 */
[----:B------:R-:W3:Y:S04]  /*14aa0*/  LDL R198, [R1+0x424] ;  /* 0x0004240001c67983 */ /* 0x000ee80000100800 */
[----:B0-----:R-:W3:Y:S01]  /*14ab0*/  LDL R197, [R1+0x428] ;  /* 0x0004280001c57983 */ /* 0x001ee20000100800 */
[----:B--2---:R-:W-:Y:S01]  /*14ac0*/  @!P0 IMAD.MOV.U32 R20, RZ, RZ, R14 ;  /* 0x000000ffff148224 */ /* 0x004fe200078e000e */
[----:B-1----:R-:W-:-:S02]  /*14ad0*/  PRMT R159, R23, 0x3340, R152 ;  /* 0x00003340179f7816 */ /* 0x002fc40000000098 */
[----:B------:R0:W-:Y:S04]  /*14ae0*/  STL [R1+0xdb0], R196 ;  /* 0x000db0c401007387 */ /* 0x0001e80000100800 */
[----:B------:R1:W-:Y:S01]  /*14af0*/  STL [R1+0xcd8], R159 ;  /* 0x000cd89f01007387 */ /* 0x0003e20000100800 */
[----:B------:R-:W-:Y:S02]  /*14b00*/  LOP3.LUT R19, R19, 0xffff, RZ, 0xc0, !PT ;  /* 0x0000ffff13137812 */ /* 0x000fe400078ec0ff */
[----:B------:R-:W-:Y:S01]  /*14b10*/  LOP3.LUT R22, R22, 0xffff, RZ, 0xc0, !PT ;  /* 0x0000ffff16167812 */ /* 0x000fe200078ec0ff */
[----:B------:R-:W2:Y:S04]  /*14b20*/  LDL R14, [R1+0x3a4] ;  /* 0x0003a400010e7983 */ /* 0x000ea80000100800 */
[----:B0-----:R-:W2:Y:S01]  /*14b30*/  LDL R196, [R1+0x3e0] ;  /* 0x0003e00001c47983 */ /* 0x001ea20000100800 */
[----:B----4-:R-:W-:-:S03]  /*14b40*/  @!P0 IMAD.MOV.U32 R21, RZ, RZ, R158 ;  /* 0x000000ffff158224 */ /* 0x010fc600078e009e */
[----:B-1----:R-:W4:Y:S04]  /*14b50*/  LDL R159, [R1+0x3a0] ;  /* 0x0003a000019f7983 */ /* 0x002f280000100800 */
[----:B------:R-:W4:Y:S04]  /*14b60*/  LDL R158, [R1+0x3e4] ;  /* 0x0003e400019e7983 */ /* 0x000f280000100800 */
[----:B------:R0:W2:Y:S02]  /*14b70*/  @!P0 LDG.E.U8 R195, desc[UR56][R20.64] ;  /* 0x0000003814c38981 */ /* 0x0000a4000c1e1100 */
[----:B0-----:R-:W-:-:S02]  /*14b80*/  @!P0 IMAD.MOV.U32 R21, RZ, RZ, R0 ;  /* 0x000000ffff158224 */ /* 0x001fc400078e0000 */
[----:B---3--:R-:W-:-:S05]  /*14b90*/  @!P0 IMAD.MOV.U32 R20, RZ, RZ, R199 ;  /* 0x000000ffff148224 */ /* 0x008fca00078e00c7 */
[----:B------:R-:W3:Y:S01]  /*14ba0*/  @!P0 LDG.E.U8 R194, desc[UR56][R20.64] ;  /* 0x0000003814c28981 */ /* 0x000ee2000c1e1100 */
[----:B------:R-:W-:Y:S02]  /*14bb0*/  PRMT R19, R19, 0x3340, R22 ;  /* 0x0000334013137816 */ /* 0x000fe40000000016 */
[----:B------:R-:W-:Y:S02]  /*14bc0*/  LOP3.LUT R17, R17, 0xffff, RZ, 0xc0, !PT ;  /* 0x0000ffff11117812 */ /* 0x000fe400078ec0ff */
[----:B------:R-:W-:Y:S02]  /*14bd0*/  LOP3.LUT R18, R18, 0xffff, RZ, 0xc0, !PT ;  /* 0x0000ffff12127812 */ /* 0x000fe400078ec0ff */
[----:B------:R-:W-:Y:S02]  /*14be0*/  PRMT R224, RZ, 0x7610, R224 ;  /* 0x00007610ffe07816 */ /* 0x000fe400000000e0 */
[----:B------:R-:W-:Y:S02]  /*14bf0*/  LOP3.LUT R15, R15, 0xffff, RZ, 0xc0, !PT ;  /* 0x0000ffff0f0f7812 */ /* 0x000fe400078ec0ff */
[----:B------:R-:W-:-:S02]  /*14c00*/  LOP3.LUT R16, R16, 0xffff, RZ, 0xc0, !PT ;  /* 0x0000ffff10107812 */ /* 0x000fc400078ec0ff */
[----:B------:R-:W-:Y:S01]  /*14c10*/  PRMT R219, RZ, 0x7610, R219 ;  /* 0x00007610ffdb7816 */ /* 0x000fe200000000db */
[----:B--2---:R-:W-:Y:S04]  /*14c20*/  STL [R1+0xdb4], R195 ;  /* 0x000db4c301007387 */ /* 0x004fe80000100800 */
[----:B------:R-:W-:Y:S04]  /*14c30*/  STL [R1+0xcd4], R19 ;  /* 0x000cd41301007387 */ /* 0x000fe80000100800 */
[----:B------:R0:W-:Y:S02]  /*14c40*/  STL [R1+0xd60], R0 ;  /* 0x000d600001007387 */ /* 0x0001e40000100800 */
[----:B0-----:R-:W-:Y:S01]  /*14c50*/  PRMT R0, R17, 0x3340, R18 ;  /* 0x0000334011007816 */ /* 0x001fe20000000012 */
[----:B------:R-:W-:-:S02]  /*14c60*/  @!P0 IMAD.MOV.U32 R18, RZ, RZ, R197 ;  /* 0x000000ffff128224 */ /* 0x000fc400078e00c5 */
[----:B------:R-:W-:Y:S02]  /*14c70*/  @!P0 IMAD.MOV.U32 R19, RZ, RZ, R198 ;  /* 0x000000ffff138224 */ /* 0x000fe400078e00c6 */
[----:B------:R-:W-:Y:S01]  /*14c80*/  @!P0 IMAD.MOV.U32 R17, RZ, RZ, R196 ;  /* 0x000000ffff118224 */ /* 0x000fe200078e00c4 */
[----:B---3--:R0:W-:Y:S04]  /*14c90*/  STL [R1+0xdb8], R194 ;  /* 0x000db8c201007387 */ /* 0x0081e80000100800 */
[----:B------:R1:W-:Y:S04]  /*14ca0*/  STL [R1+0xcd0], R0 ;  /* 0x000cd00001007387 */ /* 0x0003e80000100800 */
[----:B------:R-:W2:Y:S04]  /*14cb0*/  @!P0 LDG.E.U8 R224, desc[UR56][R18.64] ;  /* 0x0000003812e08981 */ /* 0x000ea8000c1e1100 */
[----:B------:R-:W3:Y:S04]  /*14cc0*/  LDL R195, [R1+0x360] ;  /* 0x0003600001c37983 */ /* 0x000ee80000100800 */
[----:B0-----:R-:W3:Y:S01]  /*14cd0*/  LDL R194, [R1+0x364] ;  /* 0x0003640001c27983 */ /* 0x001ee20000100800 */
[----:B-1----:R-:W-:Y:S01]  /*14ce0*/  PRMT R0, R15, 0x3340, R16 ;  /* 0x000033400f007816 */ /* 0x002fe20000000010 */
[----:B----4-:R-:W-:-:S05]  /*14cf0*/  @!P0 IMAD.MOV.U32 R16, RZ, RZ, R158 ;  /* 0x000000ffff108224 */ /* 0x010fca00078e009e */
[----:B------:R-:W4:Y:S01]  /*14d00*/  @!P0 LDG.E.U8 R219, desc[UR56][R16.64] ;  /* 0x0000003810db8981 */ /* 0x000f22000c1e1100 */
[----:B------:R-:W-:Y:S02]  /*14d10*/  LOP3.LUT R12, R12, 0xffff, RZ, 0xc0, !PT ;  /* 0x0000ffff0c0c7812 */ /* 0x000fe400078ec0ff */
[----:B------:R-:W-:Y:S02]  /*14d20*/  LOP3.LUT R13, R13, 0xffff, RZ, 0xc0, !PT ;  /* 0x0000ffff0d0d7812 */ /* 0x000fe400078ec0ff */
[----:B------:R-:W-:Y:S02]  /*14d30*/  LOP3.LUT R10, R10, 0xffff, RZ, 0xc0, !PT ;  /* 0x0000ffff0a0a7812 */ /* 0x000fe400078ec0ff */
[----:B------:R-:W-:Y:S02]  /*14d40*/  LOP3.LUT R11, R11, 0xffff, RZ, 0xc0, !PT ;  /* 0x0000ffff0b0b7812 */ /* 0x000fe400078ec0ff */
[----:B------:R-:W-:Y:S02]  /*14d50*/  PRMT R196, R12, 0x3340, R13 ;  /* 0x000033400cc47816 */ /* 0x000fe4000000000d */
[----:B------:R-:W-:Y:S01]  /*14d60*/  PRMT R214, RZ, 0x7610, R214 ;  /* 0x00007610ffd67816 */ /* 0x000fe200000000d6 */
[----:B------:R-:W-:-:S02]  /*14d70*/  @!P0 IMAD.MOV.U32 R12, RZ, RZ, R14 ;  /* 0x000000ffff0c8224 */ /* 0x000fc400078e000e */
[----:B------:R-:W-:Y:S01]  /*14d80*/  @!P0 IMAD.MOV.U32 R13, RZ, RZ, R159 ;  /* 0x000000ffff0d8224 */ /* 0x000fe200078e009f */
[----:B------:R-:W-:-:S04]  /*14d90*/  PRMT R193, RZ, 0x7610, R193 ;  /* 0x00007610ffc17816 */ /* 0x000fc800000000c1 */
[----:B------:R-:W3:Y:S04]  /*14da0*/  @!P0 LDG.E.U8 R214, desc[UR56][R12.64] ;  /* 0x000000380cd68981 */ /* 0x000ee8000c1e1100 */
[----:B--2---:R-:W-:Y:S04]  /*14db0*/  STL [R1+0xdbc], R224 ;  /* 0x000dbce001007387 */ /* 0x004fe80000100800 */
[----:B------:R0:W-:Y:S04]  /*14dc0*/  STL [R1+0xccc], R0 ;  /* 0x000ccc0001007387 */ /* 0x0001e80000100800 */
[----:B------:R-:W2:Y:S04]  /*14dd0*/  LDL R158, [R1+0x320] ;  /* 0x00032000019e7983 */ /* 0x000ea80000100800 */
[----:B0-----:R-:W2:Y:S04]  /*14de0*/  LDL R0, [R1+0x324] ;  /* 0x0003240001007983 */ /* 0x001ea80000100800 */
[----:B------:R-:W2:Y:S04]  /*14df0*/  LDL.LU R222, [R1+0x7c] ;  /* 0x00007c0001de7983 */ /* 0x000ea80000300800 */
[----:B----4-:R-:W-:Y:S04]  /*14e00*/  STL [R1+0xdc0], R219 ;  /* 0x000dc0db01007387 */ /* 0x010fe80000100800 */
[----:B------:R0:W-:Y:S04]  /*14e10*/  STL [R1+0xcc8], R196 ;  /* 0x000cc8c401007387 */ /* 0x0001e80000100800 */
[----:B------:R-:W4:Y:S04]  /*14e20*/  LDL R159, [R1+0x2e0] ;  /* 0x0002e000019f7983 */ /* 0x000f280000100800 */
[----:B------:R-:W4:Y:S04]  /*14e30*/  LDL R14, [R1+0x2e4] ;  /* 0x0002e400010e7983 */ /* 0x000f280000100800 */
[----:B------:R-:W4:Y:S04]  /*14e40*/  LDL.LU R202, [R1+0x88] ;  /* 0x0000880001ca7983 */ /* 0x000f280000300800 */
[----:B------:R-:W4:Y:S01]  /*14e50*/  LDL.LU R216, [R1+0x80] ;  /* 0x0000800001d87983 */ /* 0x000f220000300800 */
[----:B0-----:R-:W-:Y:S01]  /*14e60*/  PRMT R196, R10, 0x3340, R11 ;  /* 0x000033400ac47816 */ /* 0x001fe2000000000b */
[----:B---3--:R-:W-:-:S02]  /*14e70*/  @!P0 IMAD.MOV.U32 R10, RZ, RZ, R194 ;  /* 0x000000ffff0a8224 */ /* 0x008fc400078e00c2 */
[----:B------:R-:W-:-:S05]  /*14e80*/  @!P0 IMAD.MOV.U32 R11, RZ, RZ, R195 ;  /* 0x000000ffff0b8224 */ /* 0x000fca00078e00c3 */
[----:B------:R-:W3:Y:S04]  /*14e90*/  @!P0 LDG.E.U8 R193, desc[UR56][R10.64] ;  /* 0x000000380ac18981 */ /* 0x000ee8000c1e1100 */
[----:B------:R-:W-:Y:S01]  /*14ea0*/  STL [R1+0xdc4], R214 ;  /* 0x000dc4d601007387 */ /* 0x000fe20000100800 */
[----:B------:R-:W-:Y:S02]  /*14eb0*/  LOP3.LUT R8, R8, 0xffff, RZ, 0xc0, !PT ;  /* 0x0000ffff08087812 */ /* 0x000fe400078ec0ff */
[----:B------:R-:W-:Y:S01]  /*14ec0*/  LOP3.LUT R9, R9, 0xffff, RZ, 0xc0, !PT ;  /* 0x0000ffff09097812 */ /* 0x000fe200078ec0ff */
[----:B------:R-:W-:Y:S04]  /*14ed0*/  STL [R1+0xcc4], R196 ;  /* 0x000cc4c401007387 */ /* 0x000fe80000100800 */
[----:B------:R-:W4:Y:S01]  /*14ee0*/  LDL.LU R226, [R1+0x84] ;  /* 0x0000840001e27983 */ /* 0x000f220000300800 */
[----:B------:R-:W-:-:S03]  /*14ef0*/  PRMT R192, RZ, 0x7610, R192 ;  /* 0x00007610ffc07816 */ /* 0x000fc600000000c0 */
[----:B---3--:R0:W-:Y:S02]  /*14f00*/  STL [R1+0xdc8], R193 ;  /* 0x000dc8c101007387 */ /* 0x0081e40000100800 */
[----:B0-----:R-:W-:Y:S01]  /*14f10*/  PRMT R193, R8, 0x3340, R9 ;  /* 0x0000334008c17816 */ /* 0x001fe20000000009 */
[----:B--2---:R-:W-:Y:S02]  /*14f20*/  @!P0 IMAD.MOV.U32 R8, RZ, RZ, R0 ;  /* 0x000000ffff088224 */ /* 0x004fe400078e0000 */
[----:B------:R-:W-:-:S05]  /*14f30*/  @!P0 IMAD.MOV.U32 R9, RZ, RZ, R158 ;  /* 0x000000ffff098224 */ /* 0x000fca00078e009e */
[----:B------:R0:W2:Y:S04]  /*14f40*/  @!P0 LDG.E.U8 R192, desc[UR56][R8.64] ;  /* 0x0000003808c08981 */ /* 0x0000a8000c1e1100 */
[----:B------:R1:W-:Y:S04]  /*14f50*/  STL [R1+0xcc0], R193 ;  /* 0x000cc0c101007387 */ /* 0x0003e80000100800 */
[----:B------:R-:W3:Y:S01]  /*14f60*/  LDL R0, [R1+0x2a4] ;  /* 0x0002a40001007983 */ /* 0x000ee20000100800 */
[----:B------:R-:W-:-:S03]  /*14f70*/  LOP3.LUT R7, R7, 0xffff, RZ, 0xc0, !PT ;  /* 0x0000ffff07077812 */ /* 0x000fc600078ec0ff */
[----:B------:R-:W3:Y:S04]  /*14f80*/  LDL R158, [R1+0x264] ;  /* 0x00026400019e7983 */ /* 0x000ee80000100800 */
[----:B-1----:R-:W3:Y:S01]  /*14f90*/  LDL R193, [R1+0x2a0] ;  /* 0x0002a00001c17983 */ /* 0x002ee20000100800 */
[----:B0-----:R-:W-:Y:S02]  /*14fa0*/  LOP3.LUT R8, R222, 0xffff, RZ, 0xc0, !PT ;  /* 0x0000ffffde087812 */ /* 0x001fe400078ec0ff */
[----:B------:R-:W-:Y:S01]  /*14fb0*/  PRMT R191, RZ, 0x7610, R191 ;  /* 0x00007610ffbf7816 */ /* 0x000fe200000000bf */
[----:B------:R-:W3:Y:S01]  /*14fc0*/  LDL.LU R203, [R1+0x90] ;  /* 0x0000900001cb7983 */ /* 0x000ee20000300800 */
[----:B------:R-:W-:Y:S01]  /*14fd0*/  PRMT R7, R8, 0x3340, R7 ;  /* 0x0000334008077816 */ /* 0x000fe20000000007 */
[----:B----4-:R-:W-:-:S02]  /*14fe0*/  @!P0 IMAD.MOV.U32 R8, RZ, RZ, R14 ;  /* 0x000000ffff088224 */ /* 0x010fc400078e000e */
[----:B------:R-:W-:-:S05]  /*14ff0*/  @!P0 IMAD.MOV.U32 R9, RZ, RZ, R159 ;  /* 0x000000ffff098224 */ /* 0x000fca00078e009f */
[----:B------:R0:W4:Y:S01]  /*15000*/  @!P0 LDG.E.U8 R191, desc[UR56][R8.64] ;  /* 0x0000003808bf8981 */ /* 0x000122000c1e1100 */
[----:B------:R-:W-:Y:S02]  /*15010*/  PRMT R190, RZ, 0x7610, R190 ;  /* 0x00007610ffbe7816 */ /* 0x000fe400000000be */
[----:B0-----:R-:W-:Y:S01]  /*15020*/  LOP3.LUT R8, R216, 0xffff, RZ, 0xc0, !PT ;  /* 0x0000ffffd8087812 */ /* 0x001fe200078ec0ff */
[----:B--2---:R0:W-:Y:S04]  /*15030*/  STL [R1+0xdcc], R192 ;  /* 0x000dccc001007387 */ /* 0x0041e80000100800 */
[----:B------:R1:W-:Y:S04]  /*15040*/  STL [R1+0xcbc], R7 ;  /* 0x000cbc0701007387 */ /* 0x0003e80000100800 */
[----:B------:R-:W2:Y:S04]  /*15050*/  LDL R159, [R1+0x260] ;  /* 0x00026000019f7983 */ /* 0x000ea80000100800 */
[----:B------:R-:W2:Y:S04]  /*15060*/  LDL R14, [R1+0x420] ;  /* 0x00042000010e7983 */ /* 0x000ea80000100800 */
[----:B0-----:R-:W2:Y:S01]  /*15070*/  LDL R192, [R1+0x41c] ;  /* 0x00041c0001c07983 */ /* 0x001ea20000100800 */
[----:B-1----:R-:W-:Y:S01]  /*15080*/  LOP3.LUT R7, R202, 0xffff, RZ, 0xc0, !PT ;  /* 0x0000ffffca077812 */ /* 0x002fe200078ec0ff */
[----:B---3--:R-:W-:Y:S01]  /*15090*/  @!P0 IMAD.MOV.U32 R9, RZ, RZ, R193 ;  /* 0x000000ffff098224 */ /* 0x008fe200078e00c1 */
[----:B------:R-:W-:Y:S01]  /*150a0*/  PRMT R189, RZ, 0x7610, R189 ;  /* 0x00007610ffbd7816 */ /* 0x000fe200000000bd */
[----:B------:R-:W3:Y:S01]  /*150b0*/  LDL.LU R222, [R1+0x8c] ;  /* 0x00008c0001de7983 */ /* 0x000ee20000300800 */
[----:B------:R-:W-:Y:S01]  /*150c0*/  PRMT R7, R7, 0x3340, R8 ;  /* 0x0000334007077816 */ /* 0x000fe20000000008 */
[----:B------:R-:W-:-:S05]  /*150d0*/  @!P0 IMAD.MOV.U32 R8, RZ, RZ, R0 ;  /* 0x000000ffff088224 */ /* 0x000fca00078e0000 */
[----:B------:R0:W3:Y:S04]  /*150e0*/  @!P0 LDG.E.U8 R190, desc[UR56][R8.64] ;  /* 0x0000003808be8981 */ /* 0x0000e8000c1e1100 */
[----:B----4-:R1:W-:Y:S04]  /*150f0*/  STL [R1+0xdd0], R191 ;  /* 0x000dd0bf01007387 */ /* 0x0103e80000100800 */
[----:B------:R4:W-:Y:S01]  /*15100*/  STL [R1+0xcb8], R7 ;  /* 0x000cb80701007387 */ /* 0x0009e20000100800 */
[----:B------:R-:W-:-:S03]  /*15110*/  LOP3.LUT R223, R223, 0xffff, RZ, 0xc0, !PT ;  /* 0x0000ffffdfdf7812 */ /* 0x000fc600078ec0ff */
[----:B------:R-:W3:Y:S01]  /*15120*/  LDL R0, [R1+0x3dc] ;  /* 0x0003dc0001007983 */ /* 0x000ee20000100800 */
[----:B0-----:R-:W-:-:S03]  /*15130*/  @!P0 IMAD.MOV.U32 R8, RZ, RZ, R158 ;  /* 0x000000ffff088224 */ /* 0x001fc600078e009e */
[----:B-1----:R-:W3:Y:S01]  /*15140*/  LDL R191, [R1+0x3d8] ;  /* 0x0003d80001bf7983 */ /* 0x002ee20000100800 */
[----:B----4-:R-:W-:-:S03]  /*15150*/  LOP3.LUT R7, R226, 0xffff, RZ, 0xc0, !PT ;  /* 0x0000ffffe2077812 */ /* 0x010fc600078ec0ff */
[----:B------:R-:W4:Y:S01]  /*15160*/  LDL.LU R216, [R1+0x98] ;  /* 0x0000980001d87983 */ /* 0x000f220000300800 */
[--C-:B------:R-:W-:Y:S02]  /*15170*/  PRMT R7, R7, 0x3340, R223.reuse ;  /* 0x0000334007077816 */ /* 0x100fe400000000df */
[----:B------:R-:W-:Y:S01]  /*15180*/  PRMT R223, RZ, 0x7610, R223 ;  /* 0x00007610ffdf7816 */ /* 0x000fe200000000df */
[----:B--2---:R-:W-:-:S05]  /*15190*/  @!P0 IMAD.MOV.U32 R9, RZ, RZ, R159 ;  /* 0x000000ffff098224 */ /* 0x004fca00078e009f */
[----:B------:R0:W2:Y:S02]  /*151a0*/  @!P0 LDG.E.U8 R189, desc[UR56][R8.64] ;  /* 0x0000003808bd8981 */ /* 0x0000a4000c1e1100 */
[----:B0-----:R-:W-:Y:S02]  /*151b0*/  @!P0 IMAD.MOV.U32 R8, RZ, RZ, R14 ;  /* 0x000000ffff088224 */ /* 0x001fe400078e000e */
[----:B------:R-:W-:-:S05]  /*151c0*/  @!P0 IMAD.MOV.U32 R9, RZ, RZ, R192 ;  /* 0x000000ffff098224 */ /* 0x000fca00078e00c0 */
[----:B------:R0:W4:Y:S04]  /*151d0*/  @!P0 LDG.E.U8 R223, desc[UR56][R8.64] ;  /* 0x0000003808df8981 */ /* 0x000128000c1e1100 */
[----:B---3--:R-:W-:Y:S04]  /*151e0*/  STL [R1+0xdd4], R190 ;  /* 0x000dd4be01007387 */ /* 0x008fe80000100800 */
[----:B------:R1:W-:Y:S04]  /*151f0*/  STL [R1+0xcb4], R7 ;  /* 0x000cb40701007387 */ /* 0x0003e80000100800 */
[----:B------:R-:W3:Y:S04]  /*15200*/  LDL R159, [R1+0x398] ;  /* 0x00039800019f7983 */ /* 0x000ee80000100800 */
[----:B------:R-:W3:Y:S01]  /*15210*/  LDL R158, [R1+0x39c] ;  /* 0x00039c00019e7983 */ /* 0x000ee20000100800 */
[----:B------:R-:W-:-:S03]  /*15220*/  LOP3.LUT R252, R252, 0xffff, RZ, 0xc0, !PT ;  /* 0x0000fffffcfc7812 */ /* 0x000fc600078ec0ff */
[----:B------:R-:W3:Y:S01]  /*15230*/  LDL.LU R226, [R1+0x94] ;  /* 0x0000940001e27983 */ /* 0x000ee20000300800 */
[----:B-1----:R-:W-:-:S04]  /*15240*/  LOP3.LUT R7, R203, 0xffff, RZ, 0xc0, !PT ;  /* 0x0000ffffcb077812 */ /* 0x002fc800078ec0ff */
[----:B------:R-:W-:Y:S02]  /*15250*/  PRMT R7, R7, 0x3340, R252 ;  /* 0x0000334007077816 */ /* 0x000fe400000000fc */
[----:B------:R-:W-:Y:S02]  /*15260*/  LOP3.LUT R218, R218, 0xffff, RZ, 0xc0, !PT ;  /* 0x0000ffffdada7812 */ /* 0x000fe400078ec0ff */
[----:B------:R-:W-:Y:S02]  /*15270*/  LOP3.LUT R187, R187, 0xffff, RZ, 0xc0, !PT ;  /* 0x0000ffffbbbb7812 */ /* 0x000fe400078ec0ff */
[----:B------:R-:W-:Y:S01]  /*15280*/  LOP3.LUT R188, R188, 0xffff, RZ, 0xc0, !PT ;  /* 0x0000ffffbcbc7812 */ /* 0x000fe200078ec0ff */
[----:B0-----:R-:W-:Y:S02]  /*15290*/  @!P0 IMAD.MOV.U32 R8, RZ, RZ, R0 ;  /* 0x000000ffff088224 */ /* 0x001fe400078e0000 */
[----:B------:R-:W-:Y:S01]  /*152a0*/  @!P0 IMAD.MOV.U32 R9, RZ, RZ, R191 ;  /* 0x000000ffff098224 */ /* 0x000fe200078e00bf */
[----:B------:R-:W-:-:S02]  /*152b0*/  PRMT R162, R187, 0x3340, R188 ;  /* 0x00003340bba27816 */ /* 0x000fc400000000bc */
[----:B------:R-:W-:Y:S01]  /*152c0*/  PRMT R188, RZ, 0x7610, R188 ;  /* 0x00007610ffbc7816 */ /* 0x000fe200000000bc */
[----:B--2---:R0:W-:Y:S04]  /*152d0*/  STL [R1+0xdd8], R189 ;  /* 0x000dd8bd01007387 */ /* 0x0041e80000100800 */
[----:B------:R1:W-:Y:S04]  /*152e0*/  STL [R1+0xcb0], R7 ;  /* 0x000cb00701007387 */ /* 0x0003e80000100800 */
[----:B------:R-:W2:Y:S04]  /*152f0*/  LDL R190, [R1+0x358] ;  /* 0x0003580001be7983 */ /* 0x000ea80000100800 */
[----:B0-----:R-:W2:Y:S01]  /*15300*/  LDL R189, [R1+0x35c] ;  /* 0x00035c0001bd7983 */ /* 0x001ea20000100800 */
[----:B-1----:R-:W-:-:S03]  /*15310*/  LOP3.LUT R7, R222, 0xffff, RZ, 0xc0, !PT ;  /* 0x0000ffffde077812 */ /* 0x002fc600078ec0ff */
[----:B------:R-:W2:Y:S01]  /*15320*/  LDL.LU R14, [R1+0xb0] ;  /* 0x0000b000010e7983 */ /* 0x000ea20000300800 */
[--C-:B------:R-:W-:Y:S02]  /*15330*/  PRMT R7, R7, 0x3340, R218.reuse ;  /* 0x0000334007077816 */ /* 0x100fe400000000da */
[----:B------:R-:W-:Y:S01]  /*15340*/  PRMT R218, RZ, 0x7610, R218 ;  /* 0x00007610ffda7816 */ /* 0x000fe200000000da */
[----:B----4-:R-:W-:Y:S04]  /*15350*/  STL [R1+0xddc], R223 ;  /* 0x000ddcdf01007387 */ /* 0x010fe80000100800 */
[----:B------:R0:W-:Y:S04]  /*15360*/  STL [R1+0xcac], R7 ;  /* 0x000cac0701007387 */ /* 0x0001e80000100800 */
[----:B------:R-:W4:Y:S04]  /*15370*/  LDL R191, [R1+0x318] ;  /* 0x0003180001bf7983 */ /* 0x000f280000100800 */
[----:B------:R-:W4:Y:S01]  /*15380*/  LDL R0, [R1+0x31c] ;  /* 0x00031c0001007983 */ /* 0x000f220000100800 */
[----:B------:R-:W-:-:S03]  /*15390*/  PRMT R187, RZ, 0x7610, R187 ;  /* 0x00007610ffbb7816 */ /* 0x000fc600000000bb */
[----:B------:R3:W4:Y:S01]  /*153a0*/  @!P0 LDG.E.U8 R218, desc[UR56][R8.64] ;  /* 0x0000003808da8981 */ /* 0x000722000c1e1100 */
[----:B------:R-:W-:Y:S02]  /*153b0*/  LOP3.LUT R251, R251, 0xffff, RZ, 0xc0, !PT ;  /* 0x0000fffffbfb7812 */ /* 0x000fe400078ec0ff */
[----:B------:R-:W-:Y:S01]  /*153c0*/  PRMT R186, RZ, 0x7610, R186 ;  /* 0x00007610ffba7816 */ /* 0x000fe200000000ba */
[----:B------:R-:W4:Y:S01]  /*153d0*/  LDL.LU R222, [R1+0xa4] ;  /* 0x0000a40001de7983 */ /* 0x000f220000300800 */
[----:B---3--:R-:W-:Y:S02]  /*153e0*/  @!P0 IMAD.MOV.U32 R8, RZ, RZ, R158 ;  /* 0x000000ffff088224 */ /* 0x008fe400078e009e */
[----:B------:R-:W-:-:S05]  /*153f0*/  @!P0 IMAD.MOV.U32 R9, RZ, RZ, R159 ;  /* 0x000000ffff098224 */ /* 0x000fca00078e009f */
[----:B------:R2:W3:Y:S01]  /*15400*/  @!P0 LDG.E.U8 R188, desc[UR56][R8.64] ;  /* 0x0000003808bc8981 */ /* 0x0004e2000c1e1100 */
[----:B0-----:R-:W-:-:S04]  /*15410*/  LOP3.LUT R7, R216, 0xffff, RZ, 0xc0, !PT ;  /* 0x0000ffffd8077812 */ /* 0x001fc800078ec0ff */
[----:B------:R-:W-:Y:S02]  /*15420*/  PRMT R7, R7, 0x3340, R251 ;  /* 0x0000334007077816 */ /* 0x000fe400000000fb */
[----:B------:R-:W-:Y:S01]  /*15430*/  LOP3.LUT R217, R217, 0xffff, RZ, 0xc0, !PT ;  /* 0x0000ffffd9d97812 */ /* 0x000fe200078ec0ff */
[----:B--2---:R-:W-:Y:S02]  /*15440*/  @!P0 IMAD.MOV.U32 R9, RZ, RZ, R190 ;  /* 0x000000ffff098224 */ /* 0x004fe400078e00be */
[----:B------:R-:W-:-:S05]  /*15450*/  @!P0 IMAD.MOV.U32 R8, RZ, RZ, R189 ;  /* 0x000000ffff088224 */ /* 0x000fca00078e00bd */
[----:B------:R0:W2:Y:S04]  /*15460*/  @!P0 LDG.E.U8 R187, desc[UR56][R8.64] ;  /* 0x0000003808bb8981 */ /* 0x0000a8000c1e1100 */
[----:B----4-:R-:W-:Y:S01]  /*15470*/  STL [R1+0xde0], R218 ;  /* 0x000de0da01007387 */ /* 0x010fe20000100800 */
[----:B0-----:R-:W-:Y:S02]  /*15480*/  @!P0 IMAD.MOV.U32 R8, RZ, RZ, R0 ;  /* 0x000000ffff088224 */ /* 0x001fe400078e0000 */
[----:B------:R-:W-:Y:S01]  /*15490*/  @!P0 IMAD.MOV.U32 R9, RZ, RZ, R191 ;  /* 0x000000ffff098224 */ /* 0x000fe200078e00bf */
[----:B------:R0:W-:Y:S04]  /*154a0*/  STL [R1+0xca8], R7 ;  /* 0x000ca80701007387 */ /* 0x0001e80000100800 */
[----:B------:R-:W4:Y:S04]  /*154b0*/  LDL R159, [R1+0x2d8] ;  /* 0x0002d800019f7983 */ /* 0x000f280000100800 */
[----:B------:R-:W4:Y:S04]  /*154c0*/  LDL R158, [R1+0x2dc] ;  /* 0x0002dc00019e7983 */ /* 0x000f280000100800 */
[----:B------:R4:W4:Y:S01]  /*154d0*/  @!P0 LDG.E.U8 R186, desc[UR56][R8.64] ;  /* 0x0000003808ba8981 */ /* 0x000922000c1e1100 */
[----:B0-----:R-:W-:-:S03]  /*154e0*/  LOP3.LUT R7, R226, 0xffff, RZ, 0xc0, !PT ;  /* 0x0000ffffe2077812 */ /* 0x001fc600078ec0ff */
[----:B---3--:R-:W-:Y:S04]  /*154f0*/  STL [R1+0xde4], R188 ;  /* 0x000de4bc01007387 */ /* 0x008fe80000100800 */
[----:B------:R-:W3:Y:S04]  /*15500*/  LDL.LU R216, [R1+0xcc] ;  /* 0x0000cc0001d87983 */ /* 0x000ee80000300800 */
[----:B------:R-:W3:Y:S01]  /*15510*/  LDL.LU R226, [R1+0xa0] ;  /* 0x0000a00001e27983 */ /* 0x000ee20000300800 */
[----:B------:R-:W-:-:S05]  /*15520*/  PRMT R7, R7, 0x3340, R217 ;  /* 0x0000334007077816 */ /* 0x000fca00000000d9 */
[----:B------:R0:W-:Y:S04]  /*15530*/  STL [R1+0xca4], R7 ;  /* 0x000ca40701007387 */ /* 0x0001e80000100800 */
[----:B------:R-:W3:Y:S04]  /*15540*/  LDL R190, [R1+0x298] ;  /* 0x0002980001be7983 */ /* 0x000ee80000100800 */
[----:B------:R-:W3:Y:S01]  /*15550*/  LDL R189, [R1+0x29c] ;  /* 0x00029c0001bd7983 */ /* 0x000ee20000100800 */
[----:B------:R-:W-:Y:S02]  /*15560*/  LOP3.LUT R221, R221, 0xffff, RZ, 0xc0, !PT ;  /* 0x0000ffffdddd7812 */ /* 0x000fe400078ec0ff */
[----:B0-----:R-:W-:-:S04]  /*15570*/  LOP3.LUT R7, R14, 0xffff, RZ, 0xc0, !PT ;  /* 0x0000ffff0e077812 */ /* 0x001fc800078ec0ff */
[----:B------:R-:W-:Y:S02]  /*15580*/  PRMT R7, R7, 0x3340, R221 ;  /* 0x0000334007077816 */ /* 0x000fe400000000dd */
[----:B------:R-:W-:Y:S02]  /*15590*/  LOP3.LUT R212, R212, 0xffff, RZ, 0xc0, !PT ;  /* 0x0000ffffd4d47812 */ /* 0x000fe400078ec0ff */
[----:B------:R-:W-:Y:S02]  /*155a0*/  PRMT R185, RZ, 0x7610, R185 ;  /* 0x00007610ffb97816 */ /* 0x000fe400000000b9 */
[----:B------:R-:W-:Y:S02]  /*155b0*/  LOP3.LUT R183, R183, 0xffff, RZ, 0xc0, !PT ;  /* 0x0000ffffb7b77812 */ /* 0x000fe400078ec0ff */
[----:B------:R-:W-:-:S04]  /*155c0*/  LOP3.LUT R184, R184, 0xffff, RZ, 0xc0, !PT ;  /* 0x0000ffffb8b87812 */ /* 0x000fc800078ec0ff */
[--C-:B------:R-:W-:Y:S02]  /*155d0*/  PRMT R161, R183, 0x3340, R184.reuse ;  /* 0x00003340b7a17816 */ /* 0x100fe400000000b8 */
[----:B------:R-:W-:Y:S01]  /*155e0*/  PRMT R184, RZ, 0x7610, R184 ;  /* 0x00007610ffb87816 */ /* 0x000fe200000000b8 */
[----:B--2---:R-:W-:Y:S04]  /*155f0*/  STL [R1+0xde8], R187 ;  /* 0x000de8bb01007387 */ /* 0x004fe80000100800 */
[----:B------:R-:W2:Y:S04]  /*15600*/  LDL.LU R14, [R1+0xc0] ;  /* 0x0000c000010e7983 */ /* 0x000ea80000300800 */
[----:B------:R0:W-:Y:S04]  /*15610*/  STL [R1+0xca0], R7 ;  /* 0x000ca00701007387 */ /* 0x0001e80000100800 */
[----:B------:R-:W2:Y:S01]  /*15620*/  LDL R188, [R1+0x258] ;  /* 0x0002580001bc7983 */ /* 0x000ea20000100800 */
[----:B0-----:R-:W-:Y:S01]  /*15630*/  LOP3.LUT R7, R222, 0xffff, RZ, 0xc0, !PT ;  /* 0x0000ffffde077812 */ /* 0x001fe200078ec0ff */
[----:B----4-:R-:W-:-:S02]  /*15640*/  @!P0 IMAD.MOV.U32 R9, RZ, RZ, R159 ;  /* 0x000000ffff098224 */ /* 0x010fc400078e009f */
[----:B------:R-:W-:Y:S01]  /*15650*/  @!P0 IMAD.MOV.U32 R8, RZ, RZ, R158 ;  /* 0x000000ffff088224 */ /* 0x000fe200078e009e */
[----:B------:R-:W-:Y:S01]  /*15660*/  PRMT R7, R7, 0x3340, R212 ;  /* 0x0000334007077816 */ /* 0x000fe200000000d4 */
[----:B------:R-:W-:Y:S04]  /*15670*/  STL [R1+0xdec], R186 ;  /* 0x000decba01007387 */ /* 0x000fe80000100800 */
[----:B------:R-:W4:Y:S04]  /*15680*/  LDL.LU R0, [R1+0x25c] ;  /* 0x00025c0001007983 */ /* 0x000f280000300800 */
[----:B------:R-:W4:Y:S04]  /*15690*/  LDL.LU R203, [R1+0xe4] ;  /* 0x0000e40001cb7983 */ /* 0x000f280000300800 */
[----:B------:R-:W4:Y:S04]  /*156a0*/  LDL.LU R222, [R1+0xbc] ;  /* 0x0000bc0001de7983 */ /* 0x000f280000300800 */
[----:B------:R3:W-:Y:S04]  /*156b0*/  STL [R1+0xc9c], R7 ;  /* 0x000c9c0701007387 */ /* 0x0007e80000100800 */
[----:B------:R0:W4:Y:S04]  /*156c0*/  @!P0 LDG.E.U8 R185, desc[UR56][R8.64] ;  /* 0x0000003808b98981 */ /* 0x000128000c1e1100 */
[----:B------:R-:W4:Y:S04]  /*156d0*/  LDL R159, [R1+0x414] ;  /* 0x00041400019f7983 */ /* 0x000f280000100800 */
[----:B------:R-:W4:Y:S01]  /*156e0*/  LDL R158, [R1+0x418] ;  /* 0x00041800019e7983 */ /* 0x000f220000100800 */
[----:B---3--:R-:W-:-:S02]  /*156f0*/  LOP3.LUT R7, R216, 0xffff, RZ, 0xc0, !PT ;  /* 0x0000ffffd8077812 */ /* 0x008fc400078ec0ff */
[----:B0-----:R-:W-:Y:S01]  /*15700*/  LOP3.LUT R8, R226, 0xffff, RZ, 0xc0, !PT ;  /* 0x0000ffffe2087812 */ /* 0x001fe200078ec0ff */
[----:B------:R-:W-:-:S03]  /*15710*/  @!P0 IMAD.MOV.U32 R9, RZ, RZ, R190 ;  /* 0x000000ffff098224 */ /* 0x000fc600078e00be */
[----:B------:R-:W-:Y:S01]  /*15720*/  PRMT R7, R7, 0x3340, R8 ;  /* 0x0000334007077816 */ /* 0x000fe20000000008 */
[----:B------:R-:W-:-:S05]  /*15730*/  @!P0 IMAD.MOV.U32 R8, RZ, RZ, R189 ;  /* 0x000000ffff088224 */ /* 0x000fca00078e00bd */
[----:B------:R0:W3:Y:S01]  /*15740*/  @!P0 LDG.E.U8 R184, desc[UR56][R8.64] ;  /* 0x0000003808b88981 */ /* 0x0000e2000c1e1100 */
[----:B------:R-:W-:Y:S02]  /*15750*/  PRMT R183, RZ, 0x7610, R183 ;  /* 0x00007610ffb77816 */ /* 0x000fe400000000b7 */
[----:B0-----:R-:W-:Y:S02]  /*15760*/  LOP3.LUT R8, R213, 0xffff, RZ, 0xc0, !PT ;  /* 0x0000ffffd5087812 */ /* 0x001fe400078ec0ff */
[----:B------:R-:W-:Y:S01]  /*15770*/  PRMT R221, RZ, 0x7610, R221 ;  /* 0x00007610ffdd7816 */ /* 0x000fe200000000dd */
[----:B--2---:R-:W-:Y:S01]  /*15780*/  @!P0 IMAD.MOV.U32 R9, RZ, RZ, R188 ;  /* 0x000000ffff098224 */ /* 0x004fe200078e00bc */
[----:B----4-:R0:W-:Y:S04]  /*15790*/  STL [R1+0xdf0], R185 ;  /* 0x000df0b901007387 */ /* 0x0101e80000100800 */
[----:B------:R-:W2:Y:S04]  /*157a0*/  LDL.LU R216, [R1+0xd8] ;  /* 0x0000d80001d87983 */ /* 0x000ea80000300800 */
[----:B------:R-:W4:Y:S04]  /*157b0*/  LDL.LU R226, [R1+0xac] ;  /* 0x0000ac0001e27983 */ /* 0x000f280000300800 */
[----:B------:R1:W-:Y:S04]  /*157c0*/  STL [R1+0xc98], R7 ;  /* 0x000c980701007387 */ /* 0x0003e80000100800 */
[----:B------:R-:W4:Y:S04]  /*157d0*/  LDL R187, [R1+0x3d0] ;  /* 0x0003d00001bb7983 */ /* 0x000f280000100800 */
[----:B0-----:R-:W4:Y:S01]  /*157e0*/  LDL R185, [R1+0x3d4] ;  /* 0x0003d40001b97983 */ /* 0x001f220000100800 */
[----:B-1----:R-:W-:-:S04]  /*157f0*/  LOP3.LUT R7, R14, 0xffff, RZ, 0xc0, !PT ;  /* 0x0000ffff0e077812 */ /* 0x002fc800078ec0ff */
[----:B------:R-:W-:Y:S01]  /*15800*/  PRMT R7, R7, 0x3340, R8 ;  /* 0x0000334007077816 */ /* 0x000fe20000000008 */
[----:B------:R-:W-:Y:S01]  /*15810*/  @!P0 IMAD.MOV.U32 R8, RZ, RZ, R0 ;  /* 0x000000ffff088224 */ /* 0x000fe200078e0000 */
[----:B---3--:R0:W-:Y:S04]  /*15820*/  STL [R1+0xdf4], R184 ;  /* 0x000df4b801007387 */ /* 0x0081e80000100800 */
[----:B------:R-:W3:Y:S04]  /*15830*/  LDL.LU R202, [R1+0xfc] ;  /* 0x0000fc0001ca7983 */ /* 0x000ee80000300800 */
[----:B------:R-:W3:Y:S04]  /*15840*/  LDL.LU R14, [R1+0xd4] ;  /* 0x0000d400010e7983 */ /* 0x000ee80000300800 */
[----:B------:R1:W-:Y:S04]  /*15850*/  STL [R1+0xc94], R7 ;  /* 0x000c940701007387 */ /* 0x0003e80000100800 */
[----:B------:R1:W3:Y:S04]  /*15860*/  @!P0 LDG.E.U8 R183, desc[UR56][R8.64] ;  /* 0x0000003808b78981 */ /* 0x0002e8000c1e1100 */
[----:B------:R-:W3:Y:S04]  /*15870*/  LDL R186, [R1+0x390] ;  /* 0x0003900001ba7983 */ /* 0x000ee80000100800 */
[----:B0-----:R-:W3:Y:S01]  /*15880*/  LDL R184, [R1+0x394] ;  /* 0x0003940001b87983 */ /* 0x001ee20000100800 */
[----:B-1----:R-:W-:-:S02]  /*15890*/  LOP3.LUT R7, R203, 0xffff, RZ, 0xc0, !PT ;  /* 0x0000ffffcb077812 */ /* 0x002fc400078ec0ff */
[----:B------:R-:W-:Y:S01]  /*158a0*/  LOP3.LUT R8, R222, 0xffff, RZ, 0xc0, !PT ;  /* 0x0000ffffde087812 */ /* 0x000fe200078ec0ff */
[----:B------:R0:W-:Y:S01]  /*158b0*/  STL [R1+0xd64], R0 ;  /* 0x000d640001007387 */ /* 0x0001e20000100800 */
[----:B------:R-:W-:Y:S02]  /*158c0*/  @!P0 IMAD.MOV.U32 R9, RZ, RZ, R159 ;  /* 0x000000ffff098224 */ /* 0x000fe400078e009f */
[----:B0-----:R-:W-:Y:S01]  /*158d0*/  PRMT R0, R7, 0x3340, R8 ;  /* 0x0000334007007816 */ /* 0x001fe20000000008 */
[----:B------:R-:W-:-:S05]  /*158e0*/  @!P0 IMAD.MOV.U32 R8, RZ, RZ, R158 ;  /* 0x000000ffff088224 */ /* 0x000fca00078e009e */
[----:B------:R4:W3:Y:S01]  /*158f0*/  @!P0 LDG.E.U8 R221, desc[UR56][R8.64] ;  /* 0x0000003808dd8981 */ /* 0x0008e2000c1e1100 */
[----:B------:R-:W-:Y:S02]  /*15900*/  PRMT R217, RZ, 0x7610, R217 ;  /* 0x00007610ffd97816 */ /* 0x000fe400000000d9 */
[----:B------:R-:W-:Y:S02]  /*15910*/  PRMT R182, RZ, 0x7610, R182 ;  /* 0x00007610ffb67816 */ /* 0x000fe400000000b6 */
[----:B--2---:R-:W-:Y:S02]  /*15920*/  LOP3.LUT R7, R216, 0xffff, RZ, 0xc0, !PT ;  /* 0x0000ffffd8077812 */ /* 0x004fe400078ec0ff */
[----:B----4-:R-:W-:Y:S01]  /*15930*/  LOP3.LUT R8, R226, 0xffff, RZ, 0xc0, !PT ;  /* 0x0000ffffe2087812 */ /* 0x010fe200078ec0ff */
[----:B------:R-:W-:Y:S01]  /*15940*/  @!P0 IMAD.MOV.U32 R9, RZ, RZ, R187 ;  /* 0x000000ffff098224 */ /* 0x000fe200078e00bb */
[----:B---3--:R-:W-:Y:S04]  /*15950*/  STL [R1+0xdf8], R183 ;  /* 0x000df8b701007387 */ /* 0x008fe80000100800 */
[----:B------:R-:W2:Y:S04]  /*15960*/  LDL.LU R203, [R1+0xf0] ;  /* 0x0000f00001cb7983 */ /* 0x000ea80000300800 */
[----:B------:R-:W3:Y:S04]  /*15970*/  LDL.LU R222, [R1+0xc8] ;  /* 0x0000c80001de7983 */ /* 0x000ee80000300800 */
[----:B------:R0:W-:Y:S04]  /*15980*/  STL [R1+0xc90], R0 ;  /* 0x000c900001007387 */ /* 0x0001e80000100800 */
[----:B------:R-:W4:Y:S04]  /*15990*/  LDL R159, [R1+0x350] ;  /* 0x00035000019f7983 */ /* 0x000f280000100800 */
[----:B------:R-:W4:Y:S01]  /*159a0*/  LDL R158, [R1+0x354] ;  /* 0x00035400019e7983 */ /* 0x000f220000100800 */
[----:B0-----:R-:W-:Y:S01]  /*159b0*/  PRMT R0, R7, 0x3340, R8 ;  /* 0x0000334007007816 */ /* 0x001fe20000000008 */
[----:B------:R-:W-:Y:S01]  /*159c0*/  @!P0 IMAD.MOV.U32 R8, RZ, RZ, R185 ;  /* 0x000000ffff088224 */ /* 0x000fe200078e00b9 */
[----:B------:R-:W-:-:S04]  /*159d0*/  LOP3.LUT R7, R202, 0xffff, RZ, 0xc0, !PT ;  /* 0x0000ffffca077812 */ /* 0x000fc800078ec0ff */
[----:B------:R0:W4:Y:S04]  /*159e0*/  @!P0 LDG.E.U8 R217, desc[UR56][R8.64] ;  /* 0x0000003808d98981 */ /* 0x000128000c1e1100 */
[----:B------:R-:W-:Y:S04]  /*159f0*/  STL [R1+0xdfc], R221 ;  /* 0x000dfcdd01007387 */ /* 0x000fe80000100800 */
[----:B------:R-:W4:Y:S01]  /*15a00*/  LDL.LU R216, [R1+0x114] ;  /* 0x0001140001d87983 */ /* 0x000f220000300800 */
[----:B0-----:R-:W-:-:S03]  /*15a10*/  LOP3.LUT R8, R14, 0xffff, RZ, 0xc0, !PT ;  /* 0x0000ffff0e087812 */ /* 0x001fc600078ec0ff */
[----:B------:R-:W4:Y:S04]  /*15a20*/  LDL.LU R226, [R1+0xec] ;  /* 0x0000ec0001e27983 */ /* 0x000f280000300800 */
[----:B------:R0:W-:Y:S01]  /*15a30*/  STL [R1+0xc8c], R0 ;  /* 0x000c8c0001007387 */ /* 0x0001e20000100800 */
[----:B------:R-:W-:-:S03]  /*15a40*/  @!P0 IMAD.MOV.U32 R9, RZ, RZ, R186 ;  /* 0x000000ffff098224 */ /* 0x000fc600078e00ba */
[----:B------:R-:W4:Y:S04]  /*15a50*/  LDL R185, [R1+0x310] ;  /* 0x0003100001b97983 */ /* 0x000f280000100800 */
[----:B------:R-:W4:Y:S01]  /*15a60*/  LDL R183, [R1+0x314] ;  /* 0x0003140001b77983 */ /* 0x000f220000100800 */
[----:B0-----:R-:W-:Y:S01]  /*15a70*/  PRMT R0, R7, 0x3340, R8 ;  /* 0x0000334007007816 */ /* 0x001fe20000000008 */
[----:B------:R-:W-:-:S05]  /*15a80*/  @!P0 IMAD.MOV.U32 R8, RZ, RZ, R184 ;  /* 0x000000ffff088224 */ /* 0x000fca00078e00b8 */
[----:B------:R3:W4:Y:S01]  /*15a90*/  @!P0 LDG.E.U8 R182, desc[UR56][R8.64] ;  /* 0x0000003808b68981 */ /* 0x000722000c1e1100 */
[----:B------:R-:W-:Y:S02]  /*15aa0*/  PRMT R181, RZ, 0x7610, R181 ;  /* 0x00007610ffb57816 */ /* 0x000fe400000000b5 */
[----:B------:R-:W-:Y:S02]  /*15ab0*/  LOP3.LUT R179, R179, 0xffff, RZ, 0xc0, !PT ;  /* 0x0000ffffb3b37812 */ /* 0x000fe400078ec0ff */
[----:B------:R-:W-:-:S04]  /*15ac0*/  LOP3.LUT R180, R180, 0xffff, RZ, 0xc0, !PT ;  /* 0x0000ffffb4b47812 */ /* 0x000fc800078ec0ff */
[--C-:B------:R-:W-:Y:S02]  /*15ad0*/  PRMT R163, R179, 0x3340, R180.reuse ;  /* 0x00003340b3a37816 */ /* 0x100fe400000000b4 */
[----:B------:R-:W-:Y:S02]  /*15ae0*/  PRMT R180, RZ, 0x7610, R180 ;  /* 0x00007610ffb47816 */ /* 0x000fe400000000b4 */
[----:B--2---:R-:W-:Y:S02]  /*15af0*/  LOP3.LUT R7, R203, 0xffff, RZ, 0xc0, !PT ;  /* 0x0000ffffcb077812 */ /* 0x004fe400078ec0ff */
[----:B---3--:R-:W-:Y:S01]  /*15b00*/  LOP3.LUT R8, R222, 0xffff, RZ, 0xc0, !PT ;  /* 0x0000ffffde087812 */ /* 0x008fe200078ec0ff */
[----:B----4-:R-:W-:-:S03]  /*15b10*/  @!P0 IMAD.MOV.U32 R9, RZ, RZ, R159 ;  /* 0x000000ffff098224 */ /* 0x010fc600078e009f */
[----:B------:R-:W-:Y:S01]  /*15b20*/  PRMT R7, R7, 0x3340, R8 ;  /* 0x0000334007077816 */ /* 0x000fe20000000008 */
[----:B------:R-:W-:-:S05]  /*15b30*/  @!P0 IMAD.MOV.U32 R8, RZ, RZ, R158 ;  /* 0x000000ffff088224 */ /* 0x000fca00078e009e */
[----:B------:R0:W2:Y:S04]  /*15b40*/  @!P0 LDG.E.U8 R181, desc[UR56][R8.64] ;  /* 0x0000003808b58981 */ /* 0x0000a8000c1e1100 */
[----:B------:R-:W-:Y:S04]  /*15b50*/  STL [R1+0xe00], R217 ;  /* 0x000e00d901007387 */ /* 0x000fe80000100800 */
[----:B------:R-:W3:Y:S04]  /*15b60*/  LDL.LU R202, [R1+0x108] ;  /* 0x0001080001ca7983 */ /* 0x000ee80000300800 */
[----:B------:R-:W4:Y:S04]  /*15b70*/  LDL.LU R14, [R1+0xe0] ;  /* 0x0000e000010e7983 */ /* 0x000f280000300800 */
[----:B------:R1:W-:Y:S04]  /*15b80*/  STL [R1+0xc88], R0 ;  /* 0x000c880001007387 */ /* 0x0003e80000100800 */
[----:B------:R-:W3:Y:S04]  /*15b90*/  LDL R184, [R1+0x2d0] ;  /* 0x0002d00001b87983 */ /* 0x000ee80000100800 */
[----:B-1----:R-:W3:Y:S01]  /*15ba0*/  LDL R0, [R1+0x2d4] ;  /* 0x0002d40001007983 */ /* 0x002ee20000100800 */
[----:B0-----:R-:W-:Y:S01]  /*15bb0*/  LOP3.LUT R8, R226, 0xffff, RZ, 0xc0, !PT ;  /* 0x0000ffffe2087812 */ /* 0x001fe200078ec0ff */
[----:B------:R-:W-:-:S02]  /*15bc0*/  @!P0 IMAD.MOV.U32 R9, RZ, RZ, R185 ;  /* 0x000000ffff098224 */ /* 0x000fc400078e00b9 */
[----:B------:R-:W-:Y:S04]  /*15bd0*/  STL [R1+0xe04], R182 ;  /* 0x000e04b601007387 */ /* 0x000fe80000100800 */
[----:B------:R-:W3:Y:S04]  /*15be0*/  LDL.LU R203, [R1+0x130] ;  /* 0x0001300001cb7983 */ /* 0x000ee80000300800 */
[----:B------:R-:W3:Y:S04]  /*15bf0*/  LDL.LU R222, [R1+0x104] ;  /* 0x0001040001de7983 */ /* 0x000ee80000300800 */
[----:B------:R0:W-:Y:S04]  /*15c00*/  STL [R1+0xc84], R7 ;  /* 0x000c840701007387 */ /* 0x0001e80000100800 */
[----:B------:R-:W3:Y:S04]  /*15c10*/  LDL R159, [R1+0x290] ;  /* 0x00029000019f7983 */ /* 0x000ee80000100800 */
[----:B------:R-:W3:Y:S01]  /*15c20*/  LDL R158, [R1+0x294] ;  /* 0x00029400019e7983 */ /* 0x000ee20000100800 */
[----:B0-----:R-:W-:-:S04]  /*15c30*/  LOP3.LUT R7, R216, 0xffff, RZ, 0xc0, !PT ;  /* 0x0000ffffd8077812 */ /* 0x001fc800078ec0ff */
[----:B------:R-:W-:Y:S01]  /*15c40*/  PRMT R7, R7, 0x3340, R8 ;  /* 0x0000334007077816 */ /* 0x000fe20000000008 */
[----:B------:R-:W-:-:S05]  /*15c50*/  @!P0 IMAD.MOV.U32 R8, RZ, RZ, R183 ;  /* 0x000000ffff088224 */ /* 0x000fca00078e00b7 */
[----:B------:R4:W3:Y:S01]  /*15c60*/  @!P0 LDG.E.U8 R180, desc[UR56][R8.64] ;  /* 0x0000003808b48981 */ /* 0x0008e2000c1e1100 */
[----:B------:R-:W-:Y:S02]  /*15c70*/  PRMT R179, RZ, 0x7610, R179 ;  /* 0x00007610ffb37816 */ /* 0x000fe400000000b3 */
[----:B------:R-:W-:Y:S01]  /*15c80*/  PRMT R178, RZ, 0x7610, R178 ;  /* 0x00007610ffb27816 */ /* 0x000fe200000000b2 */
[----:B--2---:R-:W-:Y:S04]  /*15c90*/  STL [R1+0xe08], R181 ;  /* 0x000e08b501007387 */ /* 0x004fe80000100800 */
[----:B------:R-:W2:Y:S04]  /*15ca0*/  LDL.LU R216, [R1+0x124] ;  /* 0x0001240001d87983 */ /* 0x000ea80000300800 */
[----:B------:R-:W2:Y:S04]  /*15cb0*/  LDL.LU R226, [R1+0xf8] ;  /* 0x0000f80001e27983 */ /* 0x000ea80000300800 */
[----:B------:R3:W-:Y:S04]  /*15cc0*/  STL [R1+0xc80], R7 ;  /* 0x000c800701007387 */ /* 0x0007e80000100800 */
[----:B------:R-:W2:Y:S04]  /*15cd0*/  LDL R183, [R1+0x250] ;  /* 0x0002500001b77983 */ /* 0x000ea80000100800 */
[----:B------:R-:W2:Y:S01]  /*15ce0*/  LDL R182, [R1+0x254] ;  /* 0x0002540001b67983 */ /* 0x000ea20000100800 */
[----:B----4-:R-:W-:-:S02]  /*15cf0*/  LOP3.LUT R8, R14, 0xffff, RZ, 0xc0, !PT ;  /* 0x0000ffff0e087812 */ /* 0x010fc400078ec0ff */
[----:B---3--:R-:W-:Y:S01]  /*15d00*/  LOP3.LUT R7, R202, 0xffff, RZ, 0xc0, !PT ;  /* 0x0000ffffca077812 */ /* 0x008fe200078ec0ff */
[----:B------:R-:W-:-:S03]  /*15d10*/  @!P0 IMAD.MOV.U32 R9, RZ, RZ, R184 ;  /* 0x000000ffff098224 */ /* 0x000fc600078e00b8 */
[----:B------:R-:W-:Y:S01]  /*15d20*/  PRMT R7, R7, 0x3340, R8 ;  /* 0x0000334007077816 */ /* 0x000fe20000000008 */
[----:B------:R-:W-:-:S05]  /*15d30*/  @!P0 IMAD.MOV.U32 R8, RZ, RZ, R0 ;  /* 0x000000ffff088224 */ /* 0x000fca00078e0000 */
[----:B------:R0:W3:Y:S02]  /*15d40*/  @!P0 LDG.E.U8 R179, desc[UR56][R8.64] ;  /* 0x0000003808b38981 */ /* 0x0000e4000c1e1100 */
[----:B0-----:R-:W-:Y:S01]  /*15d50*/  LOP3.LUT R8, R222, 0xffff, RZ, 0xc0, !PT ;  /* 0x0000ffffde087812 */ /* 0x001fe200078ec0ff */
[----:B------:R-:W-:Y:S01]  /*15d60*/  @!P0 IMAD.MOV.U32 R9, RZ, RZ, R159 ;  /* 0x000000ffff098224 */ /* 0x000fe200078e009f */
[----:B------:R-:W-:Y:S04]  /*15d70*/  STL [R1+0xe0c], R180 ;  /* 0x000e0cb401007387 */ /* 0x000fe80000100800 */
[----:B------:R-:W4:Y:S04]  /*15d80*/  LDL.LU R202, [R1+0x148] ;  /* 0x0001480001ca7983 */ /* 0x000f280000300800 */
[----:B------:R-:W4:Y:S04]  /*15d90*/  LDL.LU R14, [R1+0x120] ;  /* 0x00012000010e7983 */ /* 0x000f280000300800 */
[----:B------:R0:W-:Y:S04]  /*15da0*/  STL [R1+0xc7c], R7 ;  /* 0x000c7c0701007387 */ /* 0x0001e80000100800 */
[----:B------:R-:W4:Y:S04]  /*15db0*/  LDL R181, [R1+0x40c] ;  /* 0x00040c0001b57983 */ /* 0x000f280000100800 */
[----:B------:R-:W4:Y:S01]  /*15dc0*/  LDL R0, [R1+0x410] ;  /* 0x0004100001007983 */ /* 0x000f220000100800 */
[----:B0-----:R-:W-:-:S04]  /*15dd0*/  LOP3.LUT R7, R203, 0xffff, RZ, 0xc0, !PT ;  /* 0x0000ffffcb077812 */ /* 0x001fc800078ec0ff */
[----:B------:R-:W-:Y:S01]  /*15de0*/  PRMT R7, R7, 0x3340, R8 ;  /* 0x0000334007077816 */ /* 0x000fe20000000008 */
[----:B------:R-:W-:-:S05]  /*15df0*/  @!P0 IMAD.MOV.U32 R8, RZ, RZ, R158 ;  /* 0x000000ffff088224 */ /* 0x000fca00078e009e */
[----:B------:R2:W4:Y:S01]  /*15e00*/  @!P0 LDG.E.U8 R178, desc[UR56][R8.64] ;  /* 0x0000003808b28981 */ /* 0x000522000c1e1100 */
[----:B------:R-:W-:Y:S02]  /*15e10*/  PRMT R177, RZ, 0x7610, R177 ;  /* 0x00007610ffb17816 */ /* 0x000fe400000000b1 */
[----:B------:R-:W-:Y:S02]  /*15e20*/  PRMT R213, RZ, 0x7610, R213 ;  /* 0x00007610ffd57816 */ /* 0x000fe400000000d5 */
[----:B--2---:R-:W-:Y:S01]  /*15e30*/  LOP3.LUT R8, R226, 0xffff, RZ, 0xc0, !PT ;  /* 0x0000ffffe2087812 */ /* 0x004fe200078ec0ff */
[----:B------:R-:W-:Y:S01]  /*15e40*/  @!P0 IMAD.MOV.U32 R9, RZ, RZ, R183 ;  /* 0x000000ffff098224 */ /* 0x000fe200078e00b7 */
[----:B---3--:R-:W-:Y:S04]  /*15e50*/  STL [R1+0xe10], R179 ;  /* 0x000e10b301007387 */ /* 0x008fe80000100800 */
[----:B------:R-:W2:Y:S04]  /*15e60*/  LDL.LU R203, [R1+0x13c] ;  /* 0x00013c0001cb7983 */ /* 0x000ea80000300800 */
[----:B------:R-:W3:Y:S04]  /*15e70*/  LDL.LU R222, [R1+0x110] ;  /* 0x0001100001de7983 */ /* 0x000ee80000300800 */
[----:B------:R0:W-:Y:S04]  /*15e80*/  STL [R1+0xc78], R7 ;  /* 0x000c780701007387 */ /* 0x0001e80000100800 */
[----:B------:R-:W2:Y:S04]  /*15e90*/  LDL R159, [R1+0x3c8] ;  /* 0x0003c800019f7983 */ /* 0x000ea80000100800 */
[----:B------:R-:W2:Y:S01]  /*15ea0*/  LDL R158, [R1+0x3cc] ;  /* 0x0003cc00019e7983 */ /* 0x000ea20000100800 */
[----:B0-----:R-:W-:-:S04]  /*15eb0*/  LOP3.LUT R7, R216, 0xffff, RZ, 0xc0, !PT ;  /* 0x0000ffffd8077812 */ /* 0x001fc800078ec0ff */
[----:B------:R-:W-:Y:S01]  /*15ec0*/  PRMT R7, R7, 0x3340, R8 ;  /* 0x0000334007077816 */ /* 0x000fe20000000008 */
[----:B------:R-:W-:-:S05]  /*15ed0*/  @!P0 IMAD.MOV.U32 R8, RZ, RZ, R182 ;  /* 0x000000ffff088224 */ /* 0x000fca00078e00b6 */
[----:B------:R4:W2:Y:S02]  /*15ee0*/  @!P0 LDG.E.U8 R177, desc[UR56][R8.64] ;  /* 0x0000003808b18981 */ /* 0x0008a4000c1e1100 */
[----:B----4-:R-:W-:Y:S01]  /*15ef0*/  LOP3.LUT R8, R14, 0xffff, RZ, 0xc0, !PT ;  /* 0x0000ffff0e087812 */ /* 0x010fe200078ec0ff */
[----:B------:R-:W-:Y:S01]  /*15f00*/  @!P0 IMAD.MOV.U32 R9, RZ, RZ, R181 ;  /* 0x000000ffff098224 */ /* 0x000fe200078e00b5 */
[----:B------:R0:W-:Y:S04]  /*15f10*/  STL [R1+0xe14], R178 ;  /* 0x000e14b201007387 */ /* 0x0001e80000100800 */
[----:B------:R-:W4:Y:S04]  /*15f20*/  LDL.LU R216, [R1+0x160] ;  /* 0x0001600001d87983 */ /* 0x000f280000300800 */
[----:B------:R-:W4:Y:S04]  /*15f30*/  LDL.LU R226, [R1+0x138] ;  /* 0x0001380001e27983 */ /* 0x000f280000300800 */
[----:B------:R1:W-:Y:S04]  /*15f40*/  STL [R1+0xc74], R7 ;  /* 0x000c740701007387 */ /* 0x0003e80000100800 */
[----:B------:R-:W4:Y:S04]  /*15f50*/  LDL R180, [R1+0x388] ;  /* 0x0003880001b47983 */ /* 0x000f280000100800 */
[----:B0-----:R-:W4:Y:S01]  /*15f60*/  LDL R178, [R1+0x38c] ;  /* 0x00038c0001b27983 */ /* 0x001f220000100800 */
[----:B-1----:R-:W-:-:S04]  /*15f70*/  LOP3.LUT R7, R202, 0xffff, RZ, 0xc0, !PT ;  /* 0x0000ffffca077812 */ /* 0x002fc800078ec0ff */
[----:B------:R-:W-:Y:S01]  /*15f80*/  PRMT R7, R7, 0x3340, R8 ;  /* 0x0000334007077816 */ /* 0x000fe20000000008 */
[----:B------:R-:W-:-:S05]  /*15f90*/  @!P0 IMAD.MOV.U32 R8, RZ, RZ, R0 ;  /* 0x000000ffff088224 */ /* 0x000fca00078e0000 */
[----:B------:R3:W4:Y:S01]  /*15fa0*/  @!P0 LDG.E.U8 R213, desc[UR56][R8.64] ;  /* 0x0000003808d58981 */ /* 0x000722000c1e1100 */
[----:B------:R-:W-:Y:S02]  /*15fb0*/  PRMT R212, RZ, 0x7610, R212 ;  /* 0x00007610ffd47816 */ /* 0x000fe400000000d4 */
[----:B------:R-:W-:Y:S02]  /*15fc0*/  PRMT R176, RZ, 0x7610, R176 ;  /* 0x00007610ffb07816 */ /* 0x000fe400000000b0 */
[----:B---3--:R-:W-:Y:S01]  /*15fd0*/  LOP3.LUT R8, R222, 0xffff, RZ, 0xc0, !PT ;  /* 0x0000ffffde087812 */ /* 0x008fe200078ec0ff */
[----:B--2---:R-:W-:Y:S01]  /*15fe0*/  @!P0 IMAD.MOV.U32 R9, RZ, RZ, R159 ;  /* 0x000000ffff098224 */ /* 0x004fe200078e009f */
[----:B------:R-:W-:Y:S04]  /*15ff0*/  STL [R1+0xe18], R177 ;  /* 0x000e18b101007387 */ /* 0x000fe80000100800 */
        /* <DEDUP_REMOVED lines=30> */
[----:B------:R-:W2:Y:S04]  /*161e0*/  LDL R177, [R1+0x2cc] ;  /* 0x0002cc0001b17983 */ /* 0x000ea80000100800 */
[----:B------:R-:W2:Y:S01]  /*161f0*/  LDL.LU R226, [R1+0x190] ;  /* 0x0001900001e27983 */ /* 0x000ea20000300800 */
        /* <DEDUP_REMOVED lines=23> */
[----:B------:R-:W3:Y:S04]  /*16370*/  LDL R159, [R1+0x248] ;  /* 0x00024800019f7983 */ /* 0x000ee80000100800 */
[----:B------:R-:W3:Y:S01]  /*16380*/  LDL R158, [R1+0x24c] ;  /* 0x00024c00019e7983 */ /* 0x000ee20000100800 */
[----:B0-----:R-:W-:-:S04]  /*16390*/  LOP3.LUT R7, R203, 0xffff, RZ, 0xc0, !PT ;  /* 0x0000ffffcb077812 */ /* 0x001fc800078ec0ff */
[----:B------:R-:W-:Y:S01]  /*163a0*/  PRMT R7, R7, 0x3340, R8 ;  /* 0x0000334007077816 */ /* 0x000fe20000000008 */
[----:B------:R-:W-:-:S05]  /*163b0*/  @!P0 IMAD.MOV.U32 R8, RZ, RZ, R177 ;  /* 0x000000ffff088224 */ /* 0x000fca00078e00b1 */
[----:B------:R4:W3:Y:S02]  /*163c0*/  @!P0 LDG.E.U8 R153, desc[UR56][R8.64] ;  /* 0x0000003808998981 */ /* 0x0008e4000c1e1100 */
[----:B----4-:R-:W-:Y:S01]  /*163d0*/  LOP3.LUT R8, R14, 0xffff, RZ, 0xc0, !PT ;  /* 0x0000ffff0e087812 */ /* 0x010fe200078ec0ff */
[----:B------:R-:W-:Y:S01]  /*163e0*/  @!P0 IMAD.MOV.U32 R9, RZ, RZ, R176 ;  /* 0x000000ffff098224 */ /* 0x000fe200078e00b0 */
[----:B------:R-:W-:Y:S04]  /*163f0*/  STL [R1+0xe2c], R154 ;  /* 0x000e2c9a01007387 */ /* 0x000fe80000100800 */
[----:B------:R-:W4:Y:S04]  /*16400*/  LDL.LU R203, [R1+0x1a8] ;  /* 0x0001a80001cb7983 */ /* 0x000f280000300800 */
[----:B------:R-:W4:Y:S04]  /*16410*/  LDL.LU R216, [R1+0x180] ;  /* 0x0001800001d87983 */ /* 0x000f280000300800 */
[----:B------:R0:W-:Y:S02]  /*16420*/  STL [R1+0x144], R7 ;  /* 0x0001440701007387 */ /* 0x0001e40000100800 */
[----:B0-----:R-:W-:-:S04]  /*16430*/  LOP3.LUT R7, R226, 0xffff, RZ, 0xc0, !PT ;  /* 0x0000ffffe2077812 */ /* 0x001fc800078ec0ff */
[----:B------:R-:W-:Y:S01]  /*16440*/  PRMT R155, R7, 0x3340, R8 ;  /* 0x00003340079b7816 */ /* 0x000fe20000000008 */
[----:B------:R-:W-:-:S05]  /*16450*/  @!P0 IMAD.MOV.U32 R8, RZ, RZ, R0 ;  /* 0x000000ffff088224 */ /* 0x000fca00078e0000 */
[----:B------:R3:W4:Y:S01]  /*16460*/  @!P0 LDG.E.U8 R152, desc[UR56][R8.64] ;  /* 0x0000003808988981 */ /* 0x000722000c1e1100 */
[----:B--2---:R-:W-:Y:S02]  /*16470*/  LOP3.LUT R7, R202, 0xffff, RZ, 0xc0, !PT ;  /* 0x0000ffffca077812 */ /* 0x004fe400078ec0ff */
[----:B---3--:R-:W-:Y:S01]  /*16480*/  LOP3.LUT R8, R222, 0xffff, RZ, 0xc0, !PT ;  /* 0x0000ffffde087812 */ /* 0x008fe200078ec0ff */
[----:B------:R0:W-:Y:S04]  /*16490*/  STL [R1+0xe30], R153 ;  /* 0x000e309901007387 */ /* 0x0001e80000100800 */
[----:B------:R-:W2:Y:S04]  /*164a0*/  LDL R154, [R1+0x404] ;  /* 0x00040400019a7983 */ /* 0x000ea80000100800 */
[----:B0-----:R-:W3:Y:S04]  /*164b0*/  LDL R153, [R1+0x408] ;  /* 0x0004080001997983 */ /* 0x001ee80000100800 */
[----:B------:R-:W3:Y:S04]  /*164c0*/  LDL.LU R226, [R1+0x19c] ;  /* 0x00019c0001e27983 */ /* 0x000ee80000300800 */
[----:B------:R-:W3:Y:S04]  /*164d0*/  LDL.LU R14, [R1+0x174] ;  /* 0x00017400010e7983 */ /* 0x000ee80000300800 */
[----:B------:R-:W-:Y:S01]  /*164e0*/  STL [R1+0xe34], R155 ;  /* 0x000e349b01007387 */ /* 0x000fe20000100800 */
[----:B------:R-:W-:Y:S01]  /*164f0*/  PRMT R212, R7, 0x3340, R8 ;  /* 0x0000334007d47816 */ /* 0x000fe20000000008 */
[----:B------:R-:W-:-:S02]  /*16500*/  @!P0 IMAD.MOV.U32 R8, RZ, RZ, R158 ;  /* 0x000000ffff088224 */ /* 0x000fc400078e009e */
[----:B----4-:R0:W-:Y:S04]  /*16510*/  STL [R1+0xe38], R152 ;  /* 0x000e389801007387 */ /* 0x0101e80000100800 */
[----:B------:R-:W4:Y:S04]  /*16520*/  LDL R0, [R1+0x3c4] ;  /* 0x0003c40001007983 */ /* 0x000f280000100800 */
[----:B0-----:R-:W4:Y:S04]  /*16530*/  LDL R152, [R1+0x3c0] ;  /* 0x0003c00001987983 */ /* 0x001f280000100800 */
[----:B------:R-:W4:Y:S04]  /*16540*/  LDL.LU R202, [R1+0x1c0] ;  /* 0x0001c00001ca7983 */ /* 0x000f280000300800 */
[----:B------:R-:W4:Y:S04]  /*16550*/  LDL.LU R222, [R1+0x198] ;  /* 0x0001980001de7983 */ /* 0x000f280000300800 */
[----:B------:R-:W-:Y:S04]  /*16560*/  STL [R1+0xe3c], R212 ;  /* 0x000e3cd401007387 */ /* 0x000fe80000100800 */
[----:B------:R-:W4:Y:S04]  /*16570*/  LDL R158, [R1+0x380] ;  /* 0x00038000019e7983 */ /* 0x000f280000100800 */
[----:B------:R-:W4:Y:S01]  /*16580*/  LDL R155, [R1+0x384] ;  /* 0x00038400019b7983 */ /* 0x000f220000100800 */
[----:B------:R-:W-:Y:S01]  /*16590*/  PRMT R23, RZ, 0x7610, R23 ;  /* 0x00007610ff177816 */ /* 0x000fe20000000017 */
[----:B------:R-:W-:Y:S01]  /*165a0*/  @!P0 IMAD.MOV.U32 R9, RZ, RZ, R159 ;  /* 0x000000ffff098224 */ /* 0x000fe200078e009f */
[----:B------:R-:W-:-:S04]  /*165b0*/  LOP3.LUT R7, R203, 0xffff, RZ, 0xc0, !PT ;  /* 0x0000ffffcb077812 */ /* 0x000fc800078ec0ff */
[----:B------:R0:W4:Y:S01]  /*165c0*/  @!P0 LDG.E.U8 R23, desc[UR56][R8.64] ;  /* 0x0000003808178981 */ /* 0x000122000c1e1100 */
[----:B------:R-:W-:Y:S02]  /*165d0*/  PRMT R22, RZ, 0x7610, R22 ;  /* 0x00007610ff167816 */ /* 0x000fe40000000016 */
[----:B0-----:R-:W-:-:S04]  /*165e0*/  LOP3.LUT R8, R216, 0xffff, RZ, 0xc0, !PT ;  /* 0x0000ffffd8087812 */ /* 0x001fc800078ec0ff */
[----:B------:R-:W-:Y:S02]  /*165f0*/  PRMT R177, R7, 0x3340, R8 ;  /* 0x0000334007b17816 */ /* 0x000fe40000000008 */
[----:B------:R-:W-:Y:S02]  /*16600*/  PRMT R21, RZ, 0x7610, R21 ;  /* 0x00007610ff157816 */ /* 0x000fe40000000015 */
[----:B------:R-:W-:Y:S01]  /*16610*/  PRMT R20, RZ, 0x7610, R20 ;  /* 0x00007610ff147816 */ /* 0x000fe20000000014 */
[----:B--2---:R-:W-:Y:S02]  /*16620*/  @!P0 IMAD.MOV.U32 R9, RZ, RZ, R154 ;  /* 0x000000ffff098224 */ /* 0x004fe400078e009a */
[----:B---3--:R-:W-:-:S05]  /*16630*/  @!P0 IMAD.MOV.U32 R8, RZ, RZ, R153 ;  /* 0x000000ffff088224 */ /* 0x008fca00078e0099 */
[----:B------:R0:W2:Y:S01]  /*16640*/  @!P0 LDG.E.U8 R22, desc[UR56][R8.64] ;  /* 0x0000003808168981 */ /* 0x0000a2000c1e1100 */
[----:B------:R-:W-:Y:S02]  /*16650*/  LOP3.LUT R7, R226, 0xffff, RZ, 0xc0, !PT ;  /* 0x0000ffffe2077812 */ /* 0x000fe400078ec0ff */
[----:B0-----:R-:W-:-:S04]  /*16660*/  LOP3.LUT R8, R14, 0xffff, RZ, 0xc0, !PT ;  /* 0x0000ffff0e087812 */ /* 0x001fc800078ec0ff */
[----:B------:R-:W-:Y:S01]  /*16670*/  PRMT R176, R7, 0x3340, R8 ;  /* 0x0000334007b07816 */ /* 0x000fe20000000008 */
[----:B----4-:R-:W-:Y:S02]  /*16680*/  @!P0 IMAD.MOV.U32 R8, RZ, RZ, R0 ;  /* 0x000000ffff088224 */ /* 0x010fe400078e0000 */
[----:B------:R-:W-:Y:S01]  /*16690*/  @!P0 IMAD.MOV.U32 R9, RZ, RZ, R152 ;  /* 0x000000ffff098224 */ /* 0x000fe200078e0098 */
[----:B------:R-:W-:-:S04]  /*166a0*/  LOP3.LUT R7, R202, 0xffff, RZ, 0xc0, !PT ;  /* 0x0000ffffca077812 */ /* 0x000fc800078ec0ff */
[----:B------:R0:W3:Y:S02]  /*166b0*/  @!P0 LDG.E.U8 R21, desc[UR56][R8.64] ;  /* 0x0000003808158981 */ /* 0x0000e4000c1e1100 */
[----:B0-----:R-:W-:Y:S01]  /*166c0*/  LOP3.LUT R8, R222, 0xffff, RZ, 0xc0, !PT ;  /* 0x0000ffffde087812 */ /* 0x001fe200078ec0ff */
[----:B------:R-:W-:-:S03]  /*166d0*/  @!P0 IMAD.MOV.U32 R9, RZ, RZ, R158 ;  /* 0x000000ffff098224 */ /* 0x000fc600078e009e */
[----:B------:R-:W-:Y:S01]  /*166e0*/  PRMT R213, R7, 0x3340, R8 ;  /* 0x0000334007d57816 */ /* 0x000fe20000000008 */
[----:B------:R-:W-:-:S05]  /*166f0*/  @!P0 IMAD.MOV.U32 R8, RZ, RZ, R155 ;  /* 0x000000ffff088224 */ /* 0x000fca00078e009b */
[----:B------:R-:W4:Y:S04]  /*16700*/  @!P0 LDG.E.U8 R20, desc[UR56][R8.64] ;  /* 0x0000003808148981 */ /* 0x000f28000c1e1100 */
[----:B------:R0:W-:Y:S04]  /*16710*/  STL [R1+0xe40], R23 ;  /* 0x000e401701007387 */ /* 0x0001e80000100800 */
[----:B------:R-:W4:Y:S04]  /*16720*/  LDL.LU R203, [R1+0x1b4] ;  /* 0x0001b40001cb7983 */ /* 0x000f280000300800 */
[----:B------:R-:W4:Y:S04]  /*16730*/  LDL.LU R216, [R1+0x18c] ;  /* 0x00018c0001d87983 */ /* 0x000f280000300800 */
[----:B------:R-:W-:Y:S04]  /*16740*/  STL [R1+0xe44], R177 ;  /* 0x000e44b101007387 */ /* 0x000fe80000100800 */
[----:B------:R-:W4:Y:S04]  /*16750*/  LDL R154, [R1+0x340] ;  /* 0x00034000019a7983 */ /* 0x000f280000100800 */
[----:B------:R-:W4:Y:S04]  /*16760*/  LDL R153, [R1+0x344] ;  /* 0x0003440001997983 */ /* 0x000f280000100800 */
[----:B--2---:R-:W-:Y:S04]  /*16770*/  STL [R1+0xe48], R22 ;  /* 0x000e481601007387 */ /* 0x004fe80000100800 */
[----:B------:R-:W2:Y:S04]  /*16780*/  LDL.LU R226, [R1+0x1d4] ;  /* 0x0001d40001e27983 */ /* 0x000ea80000300800 */
[----:B------:R-:W2:Y:S04]  /*16790*/  LDL.LU R14, [R1+0x1b0] ;  /* 0x0001b000010e7983 */ /* 0x000ea80000300800 */
[----:B------:R-:W-:Y:S04]  /*167a0*/  STL [R1+0xe4c], R176 ;  /* 0x000e4cb001007387 */ /* 0x000fe80000100800 */
[----:B------:R-:W2:Y:S04]  /*167b0*/  LDL R152, [R1+0x300] ;  /* 0x0003000001987983 */ /* 0x000ea80000100800 */
[----:B------:R-:W2:Y:S04]  /*167c0*/  LDL R0, [R1+0x304] ;  /* 0x0003040001007983 */ /* 0x000ea80000100800 */
[----:B---3--:R-:W-:Y:S04]  /*167d0*/  STL [R1+0xe50], R21 ;  /* 0x000e501501007387 */ /* 0x008fe80000100800 */
[----:B------:R-:W3:Y:S04]  /*167e0*/  LDL.LU R222, [R1+0x1a4] ;  /* 0x0001a40001de7983 */ /* 0x000ee80000300800 */
[----:B------:R-:W-:Y:S04]  /*167f0*/  STL [R1+0xe54], R213 ;  /* 0x000e54d501007387 */ /* 0x000fe80000100800 */
[----:B----4-:R1:W-:Y:S04]  /*16800*/  STL [R1+0xe58], R20 ;  /* 0x000e581401007387 */ /* 0x0103e80000100800 */
[----:B0-----:R-:W4:Y:S04]  /*16810*/  LDL R23, [R1+0x2c0] ;  /* 0x0002c00001177983 */ /* 0x001f280000100800 */
[----:B-1----:R-:W4:Y:S01]  /*16820*/  LDL R20, [R1+0x2c4] ;  /* 0x0002c40001147983 */ /* 0x002f220000100800 */
[----:B------:R-:W-:-:S02]  /*16830*/  LOP3.LUT R7, R203, 0xffff, RZ, 0xc0, !PT ;  /* 0x0000ffffcb077812 */ /* 0x000fc400078ec0ff */
[----:B------:R-:W-:Y:S02]  /*16840*/  LOP3.LUT R8, R216, 0xffff, RZ, 0xc0, !PT ;  /* 0x0000ffffd8087812 */ /* 0x000fe400078ec0ff */
[----:B------:R-:W-:Y:S01]  /*16850*/  PRMT R19, RZ, 0x7610, R19 ;  /* 0x00007610ff137816 */ /* 0x000fe20000000013 */
[----:B------:R-:W-:Y:S01]  /*16860*/  @!P0 IMAD.MOV.U32 R9, RZ, RZ, R154 ;  /* 0x000000ffff098224 */ /* 0x000fe200078e009a */
[----:B------:R-:W-:Y:S02]  /*16870*/  PRMT R18, RZ, 0x7610, R18 ;  /* 0x00007610ff127816 */ /* 0x000fe40000000012 */
[----:B------:R-:W-:Y:S01]  /*16880*/  PRMT R179, R7, 0x3340, R8 ;  /* 0x0000334007b37816 */ /* 0x000fe20000000008 */
[----:B------:R-:W-:Y:S01]  /*16890*/  @!P0 IMAD.MOV.U32 R8, RZ, RZ, R153 ;  /* 0x000000ffff088224 */ /* 0x000fe200078e0099 */
[----:B------:R-:W-:Y:S01]  /*168a0*/  PRMT R17, RZ, 0x7610, R17 ;  /* 0x00007610ff117816 */ /* 0x000fe20000000011 */
[----:B------:R-:W4:Y:S04]  /*168b0*/  LDL.LU R203, [R1+0x1ec] ;  /* 0x0001ec0001cb7983 */ /* 0x000f280000300800 */
[----:B------:R0:W4:Y:S04]  /*168c0*/  @!P0 LDG.E.U8 R19, desc[UR56][R8.64] ;  /* 0x0000003808138981 */ /* 0x000128000c1e1100 */
[----:B------:R-:W4:Y:S01]  /*168d0*/  LDL.LU R216, [R1+0x1c8] ;  /* 0x0001c80001d87983 */ /* 0x000f220000300800 */
[----:B--2---:R-:W-:-:S02]  /*168e0*/  LOP3.LUT R7, R226, 0xffff, RZ, 0xc0, !PT ;  /* 0x0000ffffe2077812 */ /* 0x004fc400078ec0ff */
[----:B0-----:R-:W-:Y:S01]  /*168f0*/  LOP3.LUT R8, R14, 0xffff, RZ, 0xc0, !PT ;  /* 0x0000ffff0e087812 */ /* 0x001fe200078ec0ff */
[----:B------:R-:W-:-:S03]  /*16900*/  @!P0 IMAD.MOV.U32 R9, RZ, RZ, R152 ;  /* 0x000000ffff098224 */ /* 0x000fc600078e0098 */
[----:B------:R-:W-:Y:S01]  /*16910*/  PRMT R181, R7, 0x3340, R8 ;  /* 0x0000334007b57816 */ /* 0x000fe20000000008 */
[----:B------:R-:W-:-:S05]  /*16920*/  @!P0 IMAD.MOV.U32 R8, RZ, RZ, R0 ;  /* 0x000000ffff088224 */ /* 0x000fca00078e0000 */
[----:B------:R3:W2:Y:S01]  /*16930*/  @!P0 LDG.E.U8 R18, desc[UR56][R8.64] ;  /* 0x0000003808128981 */ /* 0x0006a2000c1e1100 */
[----:B------:R-:W-:Y:S02]  /*16940*/  LOP3.LUT R7, R2, 0xffff, RZ, 0xc0, !PT ;  /* 0x0000ffff02077812 */ /* 0x000fe400078ec0ff */
[----:B---3--:R-:W-:-:S04]  /*16950*/  LOP3.LUT R8, R222, 0xffff, RZ, 0xc0, !PT ;  /* 0x0000ffffde087812 */ /* 0x008fc800078ec0ff */
[----:B------:R-:W-:Y:S01]  /*16960*/  PRMT R178, R7, 0x3340, R8 ;  /* 0x0000334007b27816 */ /* 0x000fe20000000008 */
[----:B----4-:R-:W-:Y:S02]  /*16970*/  @!P0 IMAD.MOV.U32 R9, RZ, RZ, R23 ;  /* 0x000000ffff098224 */ /* 0x010fe400078e0017 */
[----:B------:R-:W-:-:S05]  /*16980*/  @!P0 IMAD.MOV.U32 R8, RZ, RZ, R20 ;  /* 0x000000ffff088224 */ /* 0x000fca00078e0014 */
[----:B------:R0:W3:Y:S04]  /*16990*/  @!P0 LDG.E.U8 R17, desc[UR56][R8.64] ;  /* 0x0000003808118981 */ /* 0x0000e8000c1e1100 */
[----:B------:R-:W-:Y:S04]  /*169a0*/  STL [R1+0xe5c], R179 ;  /* 0x000e5cb301007387 */ /* 0x000fe80000100800 */
[----:B------:R-:W4:Y:S04]  /*169b0*/  LDL R22, [R1+0x280] ;  /* 0x0002800001167983 */ /* 0x000f280000100800 */
[----:B------:R-:W4:Y:S04]  /*169c0*/  LDL R21, [R1+0x284] ;  /* 0x0002840001157983 */ /* 0x000f280000100800 */
[----:B------:R1:W-:Y:S04]  /*169d0*/  STL [R1+0xe60], R19 ;  /* 0x000e601301007387 */ /* 0x0003e80000100800 */
[----:B------:R-:W4:Y:S04]  /*169e0*/  LDL.LU R226, [R1+0x1e0] ;  /* 0x0001e00001e27983 */ /* 0x000f280000300800 */
[----:B------:R-:W4:Y:S04]  /*169f0*/  LDL.LU R14, [R1+0x1bc] ;  /* 0x0001bc00010e7983 */ /* 0x000f280000300800 */
[----:B------:R-:W-:Y:S04]  /*16a00*/  STL [R1+0xe64], R181 ;  /* 0x000e64b501007387 */ /* 0x000fe80000100800 */
[----:B------:R-:W4:Y:S01]  /*16a10*/  LDL R0, [R1+0x244] ;  /* 0x0002440001007983 */ /* 0x000f220000100800 */
[----:B------:R-:W-:-:S02]  /*16a20*/  LOP3.LUT R7, R203, 0xffff, RZ, 0xc0, !PT ;  /* 0x0000ffffcb077812 */ /* 0x000fc400078ec0ff */
[----:B0-----:R-:W-:Y:S01]  /*16a30*/  LOP3.LUT R8, R216, 0xffff, RZ, 0xc0, !PT ;  /* 0x0000ffffd8087812 */ /* 0x001fe200078ec0ff */
[----:B--2---:R0:W-:Y:S04]  /*16a40*/  STL [R1+0xe68], R18 ;  /* 0x000e681201007387 */ /* 0x0041e80000100800 */
[----:B------:R-:W2:Y:S04]  /*16a50*/  LDL.LU R2, [R1+0x240] ;  /* 0x0002400001027983 */ /* 0x000ea80000300800 */
[----:B------:R-:W2:Y:S04]  /*16a60*/  LDL.LU R202, [R1+0x204] ;  /* 0x0002040001ca7983 */ /* 0x000ea80000300800 */
[----:B------:R-:W2:Y:S04]  /*16a70*/  LDL.LU R222, [R1+0x1dc] ;  /* 0x0001dc0001de7983 */ /* 0x000ea80000300800 */
[----:B------:R-:W-:Y:S04]  /*16a80*/  STL [R1+0xe6c], R178 ;  /* 0x000e6cb201007387 */ /* 0x000fe80000100800 */
[----:B------:R-:W2:Y:S04]  /*16a90*/  LDL R20, [R1+0x3fc] ;  /* 0x0003fc0001147983 */ /* 0x000ea80000100800 */
[----:B-1----:R-:W2:Y:S04]  /*16aa0*/  LDL R19, [R1+0x400] ;  /* 0x0004000001137983 */ /* 0x002ea80000100800 */
[----:B---3--:R1:W-:Y:S04]  /*16ab0*/  STL [R1+0xe70], R17 ;  /* 0x000e701101007387 */ /* 0x0083e80000100800 */
[----:B------:R-:W3:Y:S04]  /*16ac0*/  LDL.LU R200, [R1+0x1f8] ;  /* 0x0001f80001c87983 */ /* 0x000ee80000300800 */
[----:B------:R-:W3:Y:S04]  /*16ad0*/  LDL.LU R203, [R1+0x1d0] ;  /* 0x0001d00001cb7983 */ /* 0x000ee80000300800 */
[----:B0-----:R-:W3:Y:S04]  /*16ae0*/  LDL R18, [R1+0x3b8] ;  /* 0x0003b80001127983 */ /* 0x001ee80000100800 */
[----:B-1----:R-:W3:Y:S04]  /*16af0*/  LDL R17, [R1+0x3bc] ;  /* 0x0003bc0001117983 */ /* 0x002ee80000100800 */
[----:B------:R-:W3:Y:S01]  /*16b00*/  LDL.LU R216, [R1+0x218] ;  /* 0x0002180001d87983 */ /* 0x000ee20000300800 */
[----:B------:R-:W-:-:S02]  /*16b10*/  PRMT R180, R7, 0x3340, R8 ;  /* 0x0000334007b47816 */ /* 0x000fc40000000008 */
[----:B----4-:R-:W-:Y:S02]  /*16b20*/  LOP3.LUT R7, R226, 0xffff, RZ, 0xc0, !PT ;  /* 0x0000ffffe2077812 */ /* 0x010fe400078ec0ff */
[----:B------:R-:W-:Y:S01]  /*16b30*/  PRMT R16, RZ, 0x7610, R16 ;  /* 0x00007610ff107816 */ /* 0x000fe20000000010 */
[----:B------:R-:W4:Y:S01]  /*16b40*/  LDL.LU R226, [R1+0x1f4] ;  /* 0x0001f40001e27983 */ /* 0x000f220000300800 */
[----:B------:R-:W-:Y:S02]  /*16b50*/  @!P0 IMAD.MOV.U32 R8, RZ, RZ, R21 ;  /* 0x000000ffff088224 */ /* 0x000fe400078e0015 */
[----:B------:R-:W-:Y:S01]  /*16b60*/  @!P0 IMAD.MOV.U32 R9, RZ, RZ, R22 ;  /* 0x000000ffff098224 */ /* 0x000fe200078e0016 */
[----:B------:R-:W4:Y:S04]  /*16b70*/  LDL R21, [R1+0x37c] ;  /* 0x00037c0001157983 */ /* 0x000f280000100800 */
[----:B------:R-:W4:Y:S04]  /*16b80*/  LDL R22, [R1+0x378] ;  /* 0x0003780001167983 */ /* 0x000f280000100800 */
[----:B------:R0:W4:Y:S01]  /*16b90*/  @!P0 LDG.E.U8 R16, desc[UR56][R8.64] ;  /* 0x0000003808108981 */ /* 0x000122000c1e1100 */
[----:B------:R-:W-:-:S02]  /*16ba0*/  PRMT R15, RZ, 0x7610, R15 ;  /* 0x00007610ff0f7816 */ /* 0x000fc4000000000f */
[----:B0-----:R-:W-:Y:S02]  /*16bb0*/  LOP3.LUT R8, R14, 0xffff, RZ, 0xc0, !PT ;  /* 0x0000ffff0e087812 */ /* 0x001fe400078ec0ff */
[----:B------:R-:W4:Y:S02]  /*16bc0*/  LDL.LU R14, [R1+0x210] ;  /* 0x00021000010e7983 */ /* 0x000f240000300800 */
[----:B------:R-:W-:Y:S01]  /*16bd0*/  PRMT R217, R7, 0x3340, R8 ;  /* 0x0000334007d97816 */ /* 0x000fe20000000008 */
[----:B------:R-:W-:Y:S01]  /*16be0*/  @!P0 IMAD.MOV.U32 R8, RZ, RZ, R0 ;  /* 0x000000ffff088224 */ /* 0x000fe200078e0000 */
[----:B------:R-:W-:Y:S01]  /*16bf0*/  PRMT R13, RZ, 0x7610, R13 ;  /* 0x00007610ff0d7816 */ /* 0x000fe2000000000d */
[----:B--2---:R0:W-:Y:S04]  /*16c00*/  STL [R1+0xd5c], R2 ;  /* 0x000d5c0201007387 */ /* 0x0041e80000100800 */
[----:B------:R-:W2:Y:S01]  /*16c10*/  LDL.LU R201, [R1+0x1e8] ;  /* 0x0001e80001c97983 */ /* 0x000ea20000300800 */
[----:B------:R-:W-:-:S03]  /*16c20*/  @!P0 IMAD.MOV.U32 R9, RZ, RZ, R2 ;  /* 0x000000ffff098224 */ /* 0x000fc600078e0002 */
[----:B------:R-:W2:Y:S01]  /*16c30*/  LDL R0, [R1+0x33c] ;  /* 0x00033c0001007983 */ /* 0x000ea20000100800 */
[----:B------:R-:W-:-:S03]  /*16c40*/  LOP3.LUT R7, R202, 0xffff, RZ, 0xc0, !PT ;  /* 0x0000ffffca077812 */ /* 0x000fc600078ec0ff */
[----:B------:R1:W2:Y:S04]  /*16c50*/  @!P0 LDG.E.U8 R15, desc[UR56][R8.64] ;  /* 0x00000038080f8981 */ /* 0x0002a8000c1e1100 */
[----:B0-----:R-:W2:Y:S04]  /*16c60*/  LDL R2, [R1+0x338] ;  /* 0x0003380001027983 */ /* 0x001ea80000100800 */
[----:B------:R-:W2:Y:S01]  /*16c70*/  LDL.LU R202, [R1+0x22c] ;  /* 0x00022c0001ca7983 */ /* 0x000ea20000300800 */
[----:B-1----:R-:W-:Y:S01]  /*16c80*/  LOP3.LUT R8, R222, 0xffff, RZ, 0xc0, !PT ;  /* 0x0000ffffde087812 */ /* 0x002fe200078ec0ff */
[----:B------:R-:W-:-:S02]  /*16c90*/  @!P0 IMAD.MOV.U32 R9, RZ, RZ, R20 ;  /* 0x000000ffff098224 */ /* 0x000fc400078e0014 */
[----:B------:R-:W2:Y:S04]  /*16ca0*/  LDL.LU R222, [R1+0x20c] ;  /* 0x00020c0001de7983 */ /* 0x000ea80000300800 */
[----:B------:R-:W2:Y:S01]  /*16cb0*/  LDL R20, [R1+0x2f8] ;  /* 0x0002f80001147983 */ /* 0x000ea20000100800 */
[----:B------:R-:W-:Y:S01]  /*16cc0*/  PRMT R183, R7, 0x3340, R8 ;  /* 0x0000334007b77816 */ /* 0x000fe20000000008 */
[----:B------:R-:W-:Y:S02]  /*16cd0*/  @!P0 IMAD.MOV.U32 R8, RZ, RZ, R19 ;  /* 0x000000ffff088224 */ /* 0x000fe400078e0013 */
[----:B------:R-:W2:Y:S04]  /*16ce0*/  LDL R19, [R1+0x2fc] ;  /* 0x0002fc0001137983 */ /* 0x000ea80000100800 */
[----:B------:R0:W2:Y:S01]  /*16cf0*/  @!P0 LDG.E.U8 R13, desc[UR56][R8.64] ;  /* 0x00000038080d8981 */ /* 0x0000a2000c1e1100 */
[----:B---3--:R-:W-:-:S02]  /*16d00*/  LOP3.LUT R7, R200, 0xffff, RZ, 0xc0, !PT ;  /* 0x0000ffffc8077812 */ /* 0x008fc400078ec0ff */
[----:B0-----:R-:W-:-:S04]  /*16d10*/  LOP3.LUT R8, R203, 0xffff, RZ, 0xc0, !PT ;  /* 0x0000ffffcb087812 */ /* 0x001fc800078ec0ff */
[----:B------:R-:W-:Y:S02]  /*16d20*/  PRMT R182, R7, 0x3340, R8 ;  /* 0x0000334007b67816 */ /* 0x000fe40000000008 */
[----:B------:R-:W-:Y:S02]  /*16d30*/  LOP3.LUT R7, R216, 0xffff, RZ, 0xc0, !PT ;  /* 0x0000ffffd8077812 */ /* 0x000fe400078ec0ff */
[----:B------:R-:W3:Y:S01]  /*16d40*/  LDL.LU R216, [R1+0x224] ;  /* 0x0002240001d87983 */ /* 0x000ee20000300800 */
[----:B------:R-:W-:Y:S01]  /*16d50*/  PRMT R12, RZ, 0x7610, R12 ;  /* 0x00007610ff0c7816 */ /* 0x000fe2000000000c */
[----:B------:R-:W-:Y:S02]  /*16d60*/  @!P0 IMAD.MOV.U32 R8, RZ, RZ, R17 ;  /* 0x000000ffff088224 */ /* 0x000fe400078e0011 */
[----:B------:R-:W-:Y:S01]  /*16d70*/  @!P0 IMAD.MOV.U32 R9, RZ, RZ, R18 ;  /* 0x000000ffff098224 */ /* 0x000fe200078e0012 */
[----:B------:R-:W3:Y:S01]  /*16d80*/  LDL.LU R203, [R1+0x200] ;  /* 0x0002000001cb7983 */ /* 0x000ee20000300800 */
[----:B------:R-:W-:-:S03]  /*16d90*/  PRMT R11, RZ, 0x7610, R11 ;  /* 0x00007610ff0b7816 */ /* 0x000fc6000000000b */
[----:B------:R-:W3:Y:S04]  /*16da0*/  LDL R18, [R1+0x2b8] ;  /* 0x0002b80001127983 */ /* 0x000ee80000100800 */
[----:B------:R-:W3:Y:S04]  /*16db0*/  LDL R17, [R1+0x2bc] ;  /* 0x0002bc0001117983 */ /* 0x000ee80000100800 */
[----:B------:R4:W3:Y:S02]  /*16dc0*/  @!P0 LDG.E.U8 R12, desc[UR56][R8.64] ;  /* 0x00000038080c8981 */ /* 0x0008e4000c1e1100 */
[----:B----4-:R-:W-:Y:S01]  /*16dd0*/  LOP3.LUT R8, R226, 0xffff, RZ, 0xc0, !PT ;  /* 0x0000ffffe2087812 */ /* 0x010fe200078ec0ff */
[----:B------:R-:W-:Y:S01]  /*16de0*/  @!P0 IMAD.MOV.U32 R9, RZ, RZ, R22 ;  /* 0x000000ffff098224 */ /* 0x000fe200078e0016 */
[----:B------:R-:W4:Y:S02]  /*16df0*/  LDL.LU R226, [R1+0x234] ;  /* 0x0002340001e27983 */ /* 0x000f240000300800 */
[----:B------:R-:W-:Y:S01]  /*16e00*/  PRMT R221, R7, 0x3340, R8 ;  /* 0x0000334007dd7816 */ /* 0x000fe20000000008 */
[----:B------:R-:W-:Y:S01]  /*16e10*/  @!P0 IMAD.MOV.U32 R8, RZ, RZ, R21 ;  /* 0x000000ffff088224 */ /* 0x000fe200078e0015 */
[----:B------:R-:W-:-:S02]  /*16e20*/  LOP3.LUT R7, R14, 0xffff, RZ, 0xc0, !PT ;  /* 0x0000ffff0e077812 */ /* 0x000fc400078ec0ff */
[----:B------:R-:W4:Y:S04]  /*16e30*/  LDL.LU R14, [R1+0x220] ;  /* 0x00022000010e7983 */ /* 0x000f280000300800 */
[----:B------:R2:W4:Y:S01]  /*16e40*/  @!P0 LDG.E.U8 R11, desc[UR56][R8.64] ;  /* 0x00000038080b8981 */ /* 0x000522000c1e1100 */
[----:B------:R-:W-:Y:S02]  /*16e50*/  PRMT R10, RZ, 0x7610, R10 ;  /* 0x00007610ff0a7816 */ /* 0x000fe4000000000a */
[----:B--2---:R-:W-:-:S04]  /*16e60*/  LOP3.LUT R8, R201, 0xffff, RZ, 0xc0, !PT ;  /* 0x0000ffffc9087812 */ /* 0x004fc800078ec0ff */
[----:B------:R-:W-:Y:S01]  /*16e70*/  PRMT R185, R7, 0x3340, R8 ;  /* 0x0000334007b97816 */ /* 0x000fe20000000008 */
[----:B------:R-:W-:Y:S02]  /*16e80*/  @!P0 IMAD.MOV.U32 R8, RZ, RZ, R0 ;  /* 0x000000ffff088224 */ /* 0x000fe400078e0000 */
[----:B------:R-:W-:Y:S01]  /*16e90*/  @!P0 IMAD.MOV.U32 R9, RZ, RZ, R2 ;  /* 0x000000ffff098224 */ /* 0x000fe200078e0002 */
[----:B------:R-:W2:Y:S04]  /*16ea0*/  LDL.LU R0, [R1+0x27c] ;  /* 0x00027c0001007983 */ /* 0x000ea80000300800 */
[----:B------:R-:W2:Y:S04]  /*16eb0*/  LDL.LU R2, [R1+0x278] ;  /* 0x0002780001027983 */ /* 0x000ea80000300800 */
[----:B------:R-:W2:Y:S04]  /*16ec0*/  LDL.LU R196, [R1+0x230] ;  /* 0x0002300001c47983 */ /* 0x000ea80000300800 */
[----:B------:R-:W2:Y:S04]  /*16ed0*/  LDL.LU R197, [R1+0x228] ;  /* 0x0002280001c57983 */ /* 0x000ea80000300800 */
[----:B------:R-:W2:Y:S04]  /*16ee0*/  LDL.LU R200, [R1+0x21c] ;  /* 0x00021c0001c87983 */ /* 0x000ea80000300800 */
[----:B------:R-:W2:Y:S04]  /*16ef0*/  LDL.LU R215, [R1+0x214] ;  /* 0x0002140001d77983 */ /* 0x000ea80000300800 */
[----:B------:R0:W2:Y:S04]  /*16f00*/  @!P0 LDG.E.U8 R10, desc[UR56][R8.64] ;  /* 0x00000038080a8981 */ /* 0x0000a8000c1e1100 */
[----:B------:R-:W2:Y:S01]  /*16f10*/  LDL.LU R225, [R1+0x208] ;  /* 0x0002080001e17983 */ /* 0x000ea20000300800 */
[----:B------:R-:W-:-:S02]  /*16f20*/  LOP3.LUT R7, R202, 0xffff, RZ, 0xc0, !PT ;  /* 0x0000ffffca077812 */ /* 0x000fc400078ec0ff */
[----:B0-----:R-:W-:Y:S02]  /*16f30*/  LOP3.LUT R8, R222, 0xffff, RZ, 0xc0, !PT ;  /* 0x0000ffffde087812 */ /* 0x001fe400078ec0ff */
[----:B------:R-:W2:Y:S02]  /*16f40*/  LDL.LU R222, [R1+0x1fc] ;  /* 0x0001fc0001de7983 */ /* 0x000ea40000300800 */
[----:B------:R-:W-:Y:S02]  /*16f50*/  PRMT R187, R7, 0x3340, R8 ;  /* 0x0000334007bb7816 */ /* 0x000fe40000000008 */
[----:B---3--:R-:W-:Y:S02]  /*16f60*/  LOP3.LUT R7, R216, 0xffff, RZ, 0xc0, !PT ;  /* 0x0000ffffd8077812 */ /* 0x008fe400078ec0ff */
[----:B------:R-:W3:Y:S01]  /*16f70*/  LDL.LU R216, [R1+0x1f0] ;  /* 0x0001f00001d87983 */ /* 0x000ee20000300800 */
[----:B------:R-:W-:Y:S01]  /*16f80*/  PRMT R9, RZ, 0x7610, R9 ;  /* 0x00007610ff097816 */ /* 0x000fe20000000009 */
[----:B------:R-:W-:-:S02]  /*16f90*/  @!P0 IMAD.MOV.U32 R158, RZ, RZ, R19 ;  /* 0x000000ffff9e8224 */ /* 0x000fc400078e0013 */
[----:B------:R-:W-:Y:S01]  /*16fa0*/  @!P0 IMAD.MOV.U32 R159, RZ, RZ, R20 ;  /* 0x000000ffff9f8224 */ /* 0x000fe200078e0014 */
[----:B------:R-:W-:Y:S01]  /*16fb0*/  LOP3.LUT R8, R203, 0xffff, RZ, 0xc0, !PT ;  /* 0x0000ffffcb087812 */ /* 0x000fe200078ec0ff */
[----:B------:R-:W3:Y:S04]  /*16fc0*/  LDL.LU R199, [R1+0x1e4] ;  /* 0x0001e40001c77983 */ /* 0x000ee80000300800 */
[----:B------:R0:W3:Y:S04]  /*16fd0*/  @!P0 LDG.E.U8 R9, desc[UR56][R158.64] ;  /* 0x000000389e098981 */ /* 0x0000e8000c1e1100 */
[----:B------:R-:W3:Y:S01]  /*16fe0*/  LDL.LU R202, [R1+0x1d8] ;  /* 0x0001d80001ca7983 */ /* 0x000ee20000300800 */
[----:B------:R-:W-:-:S02]  /*16ff0*/  PRMT R184, R7, 0x3340, R8 ;  /* 0x0000334007b87816 */ /* 0x000fc40000000008 */
[----:B------:R-:W-:Y:S01]  /*17000*/  PRMT R8, RZ, 0x7610, R8 ;  /* 0x00007610ff087816 */ /* 0x000fe20000000008 */
[----:B------:R-:W3:Y:S01]  /*17010*/  LDL.LU R203, [R1+0x1cc] ;  /* 0x0001cc0001cb7983 */ /* 0x000ee20000300800 */
[----:B0-----:R-:W-:Y:S02]  /*17020*/  @!P0 IMAD.MOV.U32 R158, RZ, RZ, R17 ;  /* 0x000000ffff9e8224 */ /* 0x001fe400078e0011 */
[----:B------:R-:W-:Y:S01]  /*17030*/  @!P0 IMAD.MOV.U32 R159, RZ, RZ, R18 ;  /* 0x000000ffff9f8224 */ /* 0x000fe200078e0012 */
[----:B----4-:R-:W-:-:S04]  /*17040*/  LOP3.LUT R7, R226, 0xffff, RZ, 0xc0, !PT ;  /* 0x0000ffffe2077812 */ /* 0x010fc800078ec0ff */
[----:B------:R0:W4:Y:S02]  /*17050*/  @!P0 LDG.E.U8 R8, desc[UR56][R158.64] ;  /* 0x000000389e088981 */ /* 0x000124000c1e1100 */
[----:B0-----:R-:W-:Y:S02]  /*17060*/  LOP3.LUT R158, R14, 0xffff, RZ, 0xc0, !PT ;  /* 0x0000ffff0e9e7812 */ /* 0x001fe400078ec0ff */
[----:B------:R-:W4:Y:S04]  /*17070*/  LDL.LU R14, [R1+0x1c4] ;  /* 0x0001c400010e7983 */ /* 0x000f280000300800 */
[----:B------:R-:W4:Y:S01]  /*17080*/  LDL.LU R198, [R1+0x1b8] ;  /* 0x0001b80001c67983 */ /* 0x000f220000300800 */
[----:B------:R-:W-:Y:S02]  /*17090*/  PRMT R186, R7, 0x3340, R158 ;  /* 0x0000334007ba7816 */ /* 0x000fe4000000009e */
[----:B------:R-:W-:Y:S01]  /*170a0*/  PRMT R7, RZ, 0x7610, R7 ;  /* 0x00007610ff077816 */ /* 0x000fe20000000007 */
[----:B------:R-:W4:Y:S04]  /*170b0*/  LDL.LU R220, [R1+0x1ac] ;  /* 0x0001ac0001dc7983 */ /* 0x000f280000300800 */
[----:B------:R-:W4:Y:S04]  /*170c0*/  LDL.LU R201, [R1+0x1a0] ;  /* 0x0001a00001c97983 */ /* 0x000f280000300800 */
[----:B------:R-:W4:Y:S01]  /*170d0*/  LDL.LU R226, [R1+0x194] ;  /* 0x0001940001e27983 */ /* 0x000f220000300800 */
[----:B--2---:R-:W-:-:S02]  /*170e0*/  @!P0 IMAD.MOV.U32 R158, RZ, RZ, R0 ;  /* 0x000000ffff9e8224 */ /* 0x004fc400078e0000 */
[----:B------:R-:W-:Y:S01]  /*170f0*/  @!P0 IMAD.MOV.U32 R159, RZ, RZ, R2 ;  /* 0x000000ffff9f8224 */ /* 0x000fe200078e0002 */
[----:B------:R-:W-:Y:S02]  /*17100*/  LOP3.LUT R251, R200, 0xffff, RZ, 0xc0, !PT ;  /* 0x0000ffffc8fb7812 */ /* 0x000fe400078ec0ff */
[----:B------:R-:W-:Y:S02]  /*17110*/  LOP3.LUT R252, R215, 0xffff, RZ, 0xc0, !PT ;  /* 0x0000ffffd7fc7812 */ /* 0x000fe400078ec0ff */
[----:B------:R0:W2:Y:S04]  /*17120*/  @!P0 LDG.E.U8 R7, desc[UR56][R158.64] ;  /* 0x000000389e078981 */ /* 0x0000a8000c1e1100 */
[----:B------:R-:W2:Y:S04]  /*17130*/  LDL.LU R200, [R1+0x188] ;  /* 0x0001880001c87983 */ /* 0x000ea80000300800 */
[----:B------:R-:W2:Y:S01]  /*17140*/  LDL.LU R215, [R1+0x17c] ;  /* 0x00017c0001d77983 */ /* 0x000ea20000300800 */
[----:B0-----:R-:W-:-:S04]  /*17150*/  LOP3.LUT R159, R197, 0xffff, RZ, 0xc0, !PT ;  /* 0x0000ffffc59f7812 */ /* 0x001fc800078ec0ff */
[----:B------:R-:W-:Y:S02]  /*17160*/  PRMT R189, R159, 0x3340, R252 ;  /* 0x000033409fbd7816 */ /* 0x000fe400000000fc */
[----:B------:R-:W-:Y:S02]  /*17170*/  LOP3.LUT R159, R222, 0xffff, RZ, 0xc0, !PT ;  /* 0x0000ffffde9f7812 */ /* 0x000fe400078ec0ff */
[----:B------:R-:W2:Y:S01]  /*17180*/  LDL.LU R222, [R1+0x170] ;  /* 0x0001700001de7983 */ /* 0x000ea20000300800 */
[----:B------:R-:W-:-:S04]  /*17190*/  LOP3.LUT R158, R196, 0xffff, RZ, 0xc0, !PT ;  /* 0x0000ffffc49e7812 */ /* 0x000fc800078ec0ff */
[----:B------:R-:W-:Y:S02]  /*171a0*/  PRMT R218, R158, 0x3340, R251 ;  /* 0x000033409eda7816 */ /* 0x000fe400000000fb */
[----:B------:R-:W-:Y:S02]  /*171b0*/  LOP3.LUT R158, R225, 0xffff, RZ, 0xc0, !PT ;  /* 0x0000ffffe19e7812 */ /* 0x000fe400078ec0ff */
[----:B------:R-:W2:Y:S01]  /*171c0*/  LDL.LU R225, [R1+0x164] ;  /* 0x0001640001e17983 */ /* 0x000ea20000300800 */
[----:B---3--:R-:W-:-:S03]  /*171d0*/  LOP3.LUT R251, R216, 0xffff, RZ, 0xc0, !PT ;  /* 0x0000ffffd8fb7812 */ /* 0x008fc600078ec0ff */
[----:B------:R-:W3:Y:S01]  /*171e0*/  LDL.LU R216, [R1+0x158] ;  /* 0x0001580001d87983 */ /* 0x000ee20000300800 */
[----:B------:R-:W-:Y:S02]  /*171f0*/  LOP3.LUT R252, R199, 0xffff, RZ, 0xc0, !PT ;  /* 0x0000ffffc7fc7812 */ /* 0x000fe400078ec0ff */
[----:B------:R-:W-:Y:S02]  /*17200*/  PRMT R188, R158, 0x3340, R251 ;  /* 0x000033409ebc7816 */ /* 0x000fe400000000fb */
[----:B------:R-:W-:Y:S01]  /*17210*/  LOP3.LUT R158, R202, 0xffff, RZ, 0xc0, !PT ;  /* 0x0000ffffca9e7812 */ /* 0x000fe200078ec0ff */
[----:B------:R-:W3:Y:S01]  /*17220*/  LDL.LU R199, [R1+0x14c] ;  /* 0x00014c0001c77983 */ /* 0x000ee20000300800 */
[----:B------:R-:W-:Y:S02]  /*17230*/  PRMT R223, R159, 0x3340, R252 ;  /* 0x000033409fdf7816 */ /* 0x000fe400000000fc */
[----:B------:R-:W-:Y:S01]  /*17240*/  LOP3.LUT R159, R203, 0xffff, RZ, 0xc0, !PT ;  /* 0x0000ffffcb9f7812 */ /* 0x000fe200078ec0ff */
[----:B------:R-:W3:Y:S04]  /*17250*/  LDL.LU R202, [R1+0x140] ;  /* 0x0001400001ca7983 */ /* 0x000ee80000300800 */
[----:B------:R-:W3:Y:S01]  /*17260*/  LDL.LU R203, [R1+0x134] ;  /* 0x0001340001cb7983 */ /* 0x000ee20000300800 */
[----:B----4-:R-:W-:-:S02]  /*17270*/  LOP3.LUT R251, R14, 0xffff, RZ, 0xc0, !PT ;  /* 0x0000ffff0efb7812 */ /* 0x010fc400078ec0ff */
[----:B------:R-:W-:Y:S01]  /*17280*/  LOP3.LUT R252, R198, 0xffff, RZ, 0xc0, !PT ;  /* 0x0000ffffc6fc7812 */ /* 0x000fe200078ec0ff */
[----:B------:R-:W4:Y:S04]  /*17290*/  LDL.LU R14, [R1+0x128] ;  /* 0x00012800010e7983 */ /* 0x000f280000300800 */
[----:B------:R-:W4:Y:S01]  /*172a0*/  LDL.LU R195, [R1+0x11c] ;  /* 0x00011c0001c37983 */ /* 0x000f220000300800 */
[----:B------:R-:W-:Y:S02]  /*172b0*/  PRMT R191, R158, 0x3340, R251 ;  /* 0x000033409ebf7816 */ /* 0x000fe400000000fb */
[----:B------:R-:W-:Y:S02]  /*172c0*/  PRMT R193, R159, 0x3340, R252 ;  /* 0x000033409fc17816 */ /* 0x000fe400000000fc */
[----:B------:R-:W-:Y:S01]  /*172d0*/  LOP3.LUT R159, R201, 0xffff, RZ, 0xc0, !PT ;  /* 0x0000ffffc99f7812 */ /* 0x000fe200078ec0ff */
[----:B------:R-:W4:Y:S01]  /*172e0*/  LDL.LU R196, [R1+0x10c] ;  /* 0x00010c0001c47983 */ /* 0x000f220000300800 */
[----:B------:R-:W-:-:S03]  /*172f0*/  LOP3.LUT R251, R226, 0xffff, RZ, 0xc0, !PT ;  /* 0x0000ffffe2fb7812 */ /* 0x000fc600078ec0ff */
[----:B------:R-:W4:Y:S04]  /*17300*/  LDL.LU R201, [R1+0x100] ;  /* 0x0001000001c97983 */ /* 0x000f280000300800 */
[----:B------:R-:W4:Y:S01]  /*17310*/  LDL.LU R226, [R1+0xf4] ;  /* 0x0000f40001e27983 */ /* 0x000f220000300800 */
[----:B------:R-:W-:-:S03]  /*17320*/  LOP3.LUT R158, R220, 0xffff, RZ, 0xc0, !PT ;  /* 0x0000ffffdc9e7812 */ /* 0x000fc600078ec0ff */
[----:B------:R-:W4:Y:S04]  /*17330*/  LDL.LU R197, [R1+0xe8] ;  /* 0x0000e80001c57983 */ /* 0x000f280000300800 */
[----:B------:R-:W4:Y:S01]  /*17340*/  LDL.LU R220, [R1+0xdc] ;  /* 0x0000dc0001dc7983 */ /* 0x000f220000300800 */
[----:B------:R-:W-:Y:S02]  /*17350*/  PRMT R190, R158, 0x3340, R251 ;  /* 0x000033409ebe7816 */ /* 0x000fe400000000fb */
[----:B--2---:R-:W-:Y:S02]  /*17360*/  LOP3.LUT R252, R200, 0xffff, RZ, 0xc0, !PT ;  /* 0x0000ffffc8fc7812 */ /* 0x004fe400078ec0ff */
[----:B------:R-:W2:Y:S02]  /*17370*/  LDL.LU R200, [R1+0xd0] ;  /* 0x0000d00001c87983 */ /* 0x000ea40000300800 */
[----:B------:R-:W-:-:S02]  /*17380*/  PRMT R192, R159, 0x3340, R252 ;  /* 0x000033409fc07816 */ /* 0x000fc400000000fc */
[----:B------:R-:W-:Y:S02]  /*17390*/  LOP3.LUT R158, R215, 0xffff, RZ, 0xc0, !PT ;  /* 0x0000ffffd79e7812 */ /* 0x000fe400078ec0ff */
[----:B------:R-:W-:Y:S02]  /*173a0*/  LOP3.LUT R159, R222, 0xffff, RZ, 0xc0, !PT ;  /* 0x0000ffffde9f7812 */ /* 0x000fe400078ec0ff */
[----:B------:R-:W2:Y:S04]  /*173b0*/  LDL.LU R222, [R1+0xc4] ;  /* 0x0000c40001de7983 */ /* 0x000ea80000300800 */
[----:B------:R-:W2:Y:S04]  /*173c0*/  LDL.LU R198, [R1+0xb8] ;  /* 0x0000b80001c67983 */ /* 0x000ea80000300800 */
[----:B------:R-:W2:Y:S01]  /*173d0*/  LDL.LU R215, [R1+0xa8] ;  /* 0x0000a80001d77983 */ /* 0x000ea20000300800 */
[----:B---3--:R-:W-:-:S03]  /*173e0*/  LOP3.LUT R252, R216, 0xffff, RZ, 0xc0, !PT ;  /* 0x0000ffffd8fc7812 */ /* 0x008fc600078ec0ff */
[----:B------:R-:W3:Y:S01]  /*173f0*/  LDL.LU R216, [R1+0x9c] ;  /* 0x00009c0001d87983 */ /* 0x000ee20000300800 */
[----:B------:R-:W-:-:S04]  /*17400*/  LOP3.LUT R251, R225, 0xffff, RZ, 0xc0, !PT ;  /* 0x0000ffffe1fb7812 */ /* 0x000fc800078ec0ff */
[----:B------:R-:W-:Y:S02]  /*17410*/  PRMT R219, R158, 0x3340, R251 ;  /* 0x000033409edb7816 */ /* 0x000fe400000000fb */
[----:B------:R-:W-:Y:S02]  /*17420*/  LOP3.LUT R251, R203, 0xffff, RZ, 0xc0, !PT ;  /* 0x0000ffffcbfb7812 */ /* 0x000fe400078ec0ff */
[----:B------:R-:W3:Y:S01]  /*17430*/  LDL.LU R203, [R1+0x78] ;  /* 0x0000780001cb7983 */ /* 0x000ee20000300800 */
[----:B------:R-:W-:Y:S02]  /*17440*/  PRMT R194, R159, 0x3340, R252 ;  /* 0x000033409fc27816 */ /* 0x000fe400000000fc */
[----:B------:R-:W-:Y:S01]  /*17450*/  LOP3.LUT R158, R199, 0xffff, RZ, 0xc0, !PT ;  /* 0x0000ffffc79e7812 */ /* 0x000fe200078ec0ff */
[----:B------:R-:W3:Y:S01]  /*17460*/  LDL.LU R225, [R1+0x74] ;  /* 0x0000740001e17983 */ /* 0x000ee20000300800 */
[----:B------:R-:W-:-:S03]  /*17470*/  LOP3.LUT R159, R202, 0xffff, RZ, 0xc0, !PT ;  /* 0x0000ffffca9f7812 */ /* 0x000fc600078ec0ff */
[----:B------:R-:W3:Y:S04]  /*17480*/  LDL.LU R199, [R1+0x70] ;  /* 0x0000700001c77983 */ /* 0x000ee80000300800 */
[----:B------:R-:W3:Y:S01]  /*17490*/  LDL.LU R202, [R1+0x6c] ;  /* 0x00006c0001ca7983 */ /* 0x000ee20000300800 */
[----:B------:R-:W-:Y:S02]  /*174a0*/  PRMT R214, R158, 0x3340, R251 ;  /* 0x000033409ed67816 */ /* 0x000fe400000000fb */
[----:B----4-:R-:W-:Y:S02]  /*174b0*/  LOP3.LUT R252, R14, 0xffff, RZ, 0xc0, !PT ;  /* 0x0000ffff0efc7812 */ /* 0x010fe400078ec0ff */
[----:B------:R-:W4:Y:S02]  /*174c0*/  LDL.LU R14, [R1+0x68] ;  /* 0x00006800010e7983 */ /* 0x000f240000300800 */
[----:B------:R-:W-:-:S02]  /*174d0*/  PRMT R224, R159, 0x3340, R252 ;  /* 0x000033409fe07816 */ /* 0x000fc400000000fc */
[----:B------:R-:W-:Y:S02]  /*174e0*/  LOP3.LUT R252, R226, 0xffff, RZ, 0xc0, !PT ;  /* 0x0000ffffe2fc7812 */ /* 0x000fe400078ec0ff */
[----:B------:R-:W4:Y:S01]  /*174f0*/  LDL.LU R226, [R1+0x64] ;  /* 0x0000640001e27983 */ /* 0x000f220000300800 */
[----:B------:R-:W-:Y:S02]  /*17500*/  LOP3.LUT R159, R196, 0xffff, RZ, 0xc0, !PT ;  /* 0x0000ffffc49f7812 */ /* 0x000fe400078ec0ff */
[----:B------:R-:W-:Y:S02]  /*17510*/  LOP3.LUT R158, R195, 0xffff, RZ, 0xc0, !PT ;  /* 0x0000ffffc39e7812 */ /* 0x000fe400078ec0ff */
[----:B------:R-:W-:Y:S01]  /*17520*/  LOP3.LUT R251, R201, 0xffff, RZ, 0xc0, !PT ;  /* 0x0000ffffc9fb7812 */ /* 0x000fe200078ec0ff */
[----:B------:R-:W4:Y:S01]  /*17530*/  LDL.LU R152, [R1+0x60] ;  /* 0x0000600001987983 */ /* 0x000f220000300800 */
[----:B------:R-:W-:Y:S02]  /*17540*/  PRMT R201, R159, 0x3340, R252 ;  /* 0x000033409fc97816 */ /* 0x000fe400000000fc */
[----:B------:R-:W-:-:S02]  /*17550*/  LOP3.LUT R159, R220, 0xffff, RZ, 0xc0, !PT ;  /* 0x0000ffffdc9f7812 */ /* 0x000fc400078ec0ff */
[----:B------:R-:W-:Y:S01]  /*17560*/  PRMT R196, R158, 0x3340, R251 ;  /* 0x000033409ec47816 */ /* 0x000fe200000000fb */
[----:B------:R-:W4:Y:S01]  /*17570*/  LDL.LU R220, [R1+0x5c] ;  /* 0x00005c0001dc7983 */ /* 0x000f220000300800 */
[----:B------:R-:W-:Y:S02]  /*17580*/  LOP3.LUT R158, R197, 0xffff, RZ, 0xc0, !PT ;  /* 0x0000ffffc59e7812 */ /* 0x000fe400078ec0ff */
[----:B--2---:R-:W-:-:S04]  /*17590*/  LOP3.LUT R251, R200, 0xffff, RZ, 0xc0, !PT ;  /* 0x0000ffffc8fb7812 */ /* 0x004fc800078ec0ff */
[----:B------:R-:W-:Y:S02]  /*175a0*/  PRMT R195, R158, 0x3340, R251 ;  /* 0x000033409ec37816 */ /* 0x000fe400000000fb */
[----:B------:R-:W-:Y:S02]  /*175b0*/  LOP3.LUT R252, R222, 0xffff, RZ, 0xc0, !PT ;  /* 0x0000ffffdefc7812 */ /* 0x000fe400078ec0ff */
[----:B------:R-:W2:Y:S04]  /*175c0*/  LDL.LU R222, [R1+0x58] ;  /* 0x0000580001de7983 */ /* 0x000ea80000300800 */
[----:B------:R-:W2:Y:S01]  /*175d0*/  LDL.LU R155, [R1+0x54] ;  /* 0x00005400019b7983 */ /* 0x000ea20000300800 */
[----:B------:R-:W-:Y:S02]  /*175e0*/  PRMT R200, R159, 0x3340, R252 ;  /* 0x000033409fc87816 */ /* 0x000fe400000000fc */
[----:B------:R-:W-:Y:S01]  /*175f0*/  LOP3.LUT R159, R215, 0xffff, RZ, 0xc0, !PT ;  /* 0x0000ffffd79f7812 */ /* 0x000fe200078ec0ff */
[----:B------:R-:W2:Y:S04]  /*17600*/  LDL.LU R153, [R1+0x50] ;  /* 0x0000500001997983 */ /* 0x000ea80000300800 */
[----:B------:R-:W2:Y:S01]  /*17610*/  LDL.LU R215, [R1+0x4c] ;  /* 0x00004c0001d77983 */ /* 0x000ea20000300800 */
[----:B---3--:R-:W-:-:S03]  /*17620*/  LOP3.LUT R251, R216, 0xffff, RZ, 0xc0, !PT ;  /* 0x0000ffffd8fb7812 */ /* 0x008fc600078ec0ff */
[----:B------:R-:W3:Y:S04]  /*17630*/  LDL.LU R216, [R1+0x48] ;  /* 0x0000480001d87983 */ /* 0x000ee80000300800 */
[----:B------:R-:W3:Y:S01]  /*17640*/  LDL.LU R154, [R1+0x44] ;  /* 0x00004400019a7983 */ /* 0x000ee20000300800 */
[----:B------:R-:W-:-:S03]  /*17650*/  LOP3.LUT R158, R198, 0xffff, RZ, 0xc0, !PT ;  /* 0x0000ffffc69e7812 */ /* 0x000fc600078ec0ff */
[----:B------:R-:W3:Y:S01]  /*17660*/  LDL.LU R179, [R1+0x40] ;  /* 0x0000400001b37983 */ /* 0x000ee20000300800 */
[----:B------:R-:W-:Y:S02]  /*17670*/  LOP3.LUT R252, R203, 0xffff, RZ, 0xc0, !PT ;  /* 0x0000ffffcbfc7812 */ /* 0x000fe400078ec0ff */
[----:B------:R-:W-:Y:S02]  /*17680*/  PRMT R198, R158, 0x3340, R251 ;  /* 0x000033409ec67816 */ /* 0x000fe400000000fb */
[----:B------:R-:W-:Y:S02]  /*17690*/  PRMT R203, R159, 0x3340, R252 ;  /* 0x000033409fcb7816 */ /* 0x000fe400000000fc */
[----:B------:R-:W-:Y:S02]  /*176a0*/  LOP3.LUT R159, R199, 0xffff, RZ, 0xc0, !PT ;  /* 0x0000ffffc79f7812 */ /* 0x000fe400078ec0ff */
[----:B------:R-:W-:Y:S02]  /*176b0*/  LOP3.LUT R158, R225, 0xffff, RZ, 0xc0, !PT ;  /* 0x0000ffffe19e7812 */ /* 0x000fe400078ec0ff */
[----:B------:R-:W-:Y:S01]  /*176c0*/  LOP3.LUT R251, R202, 0xffff, RZ, 0xc0, !PT ;  /* 0x0000ffffcafb7812 */ /* 0x000fe200078ec0ff */
[----:B------:R-:W3:Y:S03]  /*176d0*/  LDL.LU R199, [R1+0x3c] ;  /* 0x00003c0001c77983 */ /* 0x000ee60000300800 */
[----:B------:R-:W-:-:S02]  /*176e0*/  PRMT R197, R158, 0x3340, R251 ;  /* 0x000033409ec57816 */ /* 0x000fc400000000fb */
[----:B----4-:R-:W-:Y:S02]  /*176f0*/  LOP3.LUT R252, R14, 0xffff, RZ, 0xc0, !PT ;  /* 0x0000ffff0efc7812 */ /* 0x010fe400078ec0ff */
[----:B------:R-:W4:Y:S04]  /*17700*/  LDL.LU R14, [R1+0x38] ;  /* 0x00003800010e7983 */ /* 0x000f280000300800 */
[----:B------:R-:W4:Y:S04]  /*17710*/  LDL.LU R20, [R1+0x34] ;  /* 0x0000340001147983 */ /* 0x000f280000300800 */
[----:B------:R-:W4:Y:S04]  /*17720*/  LDL.LU R213, [R1+0x30] ;  /* 0x0000300001d57983 */ /* 0x000f280000300800 */
[----:B------:R-:W4:Y:S01]  /*17730*/  LDL.LU R225, [R1+0x2c] ;  /* 0x00002c0001e17983 */ /* 0x000f220000300800 */
[----:B------:R-:W-:-:S03]  /*17740*/  LOP3.LUT R158, R226, 0xffff, RZ, 0xc0, !PT ;  /* 0x0000ffffe29e7812 */ /* 0x000fc600078ec0ff */
[----:B------:R-:W4:Y:S04]  /*17750*/  LDL.LU R226, [R1+0x28] ;  /* 0x0000280001e27983 */ /* 0x000f280000300800 */
[----:B------:R-:W4:Y:S04]  /*17760*/  LDL.LU R21, [R1+0x24] ;  /* 0x0000240001157983 */ /* 0x000f280000300800 */
[----:B------:R-:W4:Y:S04]  /*17770*/  LDL.LU R176, [R1+0x20] ;  /* 0x0000200001b07983 */ /* 0x000f280000300800 */
[----:B------:R-:W4:Y:S04]  /*17780*/  LDL.LU R22, [R1+0x1c] ;  /* 0x00001c0001167983 */ /* 0x000f280000300800 */
[----:B------:R-:W4:Y:S01]  /*17790*/  LDL.LU R177, [R1+0x18] ;  /* 0x0000180001b17983 */ /* 0x000f220000300800 */
[----:B------:R-:W-:-:S02]  /*177a0*/  LOP3.LUT R251, R220, 0xffff, RZ, 0xc0, !PT ;  /* 0x0000ffffdcfb7812 */ /* 0x000fc400078ec0ff */
[----:B------:R-:W-:Y:S01]  /*177b0*/  PRMT R202, R159, 0x3340, R252 ;  /* 0x000033409fca7816 */ /* 0x000fe200000000fc */
[----:B------:R-:W4:Y:S01]  /*177c0*/  LDL.LU R23, [R1+0x14] ;  /* 0x0000140001177983 */ /* 0x000f220000300800 */
[----:B------:R-:W-:Y:S02]  /*177d0*/  LOP3.LUT R159, R152, 0xffff, RZ, 0xc0, !PT ;  /* 0x0000ffff989f7812 */ /* 0x000fe400078ec0ff */
[----:B------:R-:W-:Y:S01]  /*177e0*/  PRMT R220, R158, 0x3340, R251 ;  /* 0x000033409edc7816 */ /* 0x000fe200000000fb */
[----:B------:R-:W4:Y:S04]  /*177f0*/  LDL.LU R212, [R1+0x10] ;  /* 0x0000100001d47983 */ /* 0x000f280000300800 */
[----:B------:R-:W4:Y:S01]  /*17800*/  LDL.LU R152, [R1+0xc] ;  /* 0x00000c0001987983 */ /* 0x000f220000300800 */
[----:B--2---:R-:W-:-:S02]  /*17810*/  LOP3.LUT R252, R222, 0xffff, RZ, 0xc0, !PT ;  /* 0x0000ffffdefc7812 */ /* 0x004fc400078ec0ff */
[----:B------:R-:W-:Y:S02]  /*17820*/  LOP3.LUT R158, R155, 0xffff, RZ, 0xc0, !PT ;  /* 0x0000ffff9b9e7812 */ /* 0x000fe400078ec0ff */
[----:B------:R-:W2:Y:S01]  /*17830*/  LDL.LU R155, [R1+0x8] ;  /* 0x00000800019b7983 */ /* 0x000ea20000300800 */
[----:B------:R-:W-:Y:S02]  /*17840*/  LOP3.LUT R251, R215, 0xffff, RZ, 0xc0, !PT ;  /* 0x0000ffffd7fb7812 */ /* 0x000fe400078ec0ff */
[----:B------:R-:W-:Y:S02]  /*17850*/  PRMT R222, R159, 0x3340, R252 ;  /* 0x000033409fde7816 */ /* 0x000fe400000000fc */
[----:B------:R-:W-:Y:S02]  /*17860*/  LOP3.LUT R159, R153, 0xffff, RZ, 0xc0, !PT ;  /* 0x0000ffff999f7812 */ /* 0x000fe400078ec0ff */
[----:B------:R-:W-:Y:S01]  /*17870*/  PRMT R215, R158, 0x3340, R251 ;  /* 0x000033409ed77816 */ /* 0x000fe200000000fb */
[----:B------:R-:W2:Y:S01]  /*17880*/  LDL.LU R153, [R1+0x4] ;  /* 0x0000040001997983 */ /* 0x000ea20000300800 */
[----:B---3--:R-:W-:-:S03]  /*17890*/  LOP3.LUT R158, R154, 0xffff, RZ, 0xc0, !PT ;  /* 0x0000ffff9a9e7812 */ /* 0x008fc600078ec0ff */
[----:B------:R-:W3:Y:S01]  /*178a0*/  LDL.LU R154, [R1] ;  /* 0x00000000019a7983 */ /* 0x000ee20000300800 */
[----:B------:R-:W-:-:S04]  /*178b0*/  LOP3.LUT R252, R216, 0xffff, RZ, 0xc0, !PT ;  /* 0x0000ffffd8fc7812 */ /* 0x000fc800078ec0ff */
[----:B------:R-:W-:Y:S02]  /*178c0*/  PRMT R216, R159, 0x3340, R252 ;  /* 0x000033409fd87816 */ /* 0x000fe400000000fc */
[----:B------:R-:W-:Y:S02]  /*178d0*/  LOP3.LUT R159, R179, 0xffff, RZ, 0xc0, !PT ;  /* 0x0000ffffb39f7812 */ /* 0x000fe400078ec0ff */
[----:B------:R-:W-:-:S04]  /*178e0*/  LOP3.LUT R251, R199, 0xffff, RZ, 0xc0, !PT ;  /* 0x0000ffffc7fb7812 */ /* 0x000fc800078ec0ff */
[----:B------:R-:W-:Y:S02]  /*178f0*/  PRMT R199, R158, 0x3340, R251 ;  /* 0x000033409ec77816 */ /* 0x000fe400000000fb */
[----:B----4-:R-:W-:Y:S02]  /*17900*/  LOP3.LUT R252, R14, 0xffff, RZ, 0xc0, !PT ;  /* 0x0000ffff0efc7812 */ /* 0x010fe400078ec0ff */
[----:B------:R-:W-:Y:S02]  /*17910*/  LOP3.LUT R158, R20, 0xffff, RZ, 0xc0, !PT ;  /* 0x0000ffff149e7812 */ /* 0x000fe400078ec0ff */
[----:B------:R-:W-:Y:S02]  /*17920*/  LOP3.LUT R251, R225, 0xffff, RZ, 0xc0, !PT ;  /* 0x0000ffffe1fb7812 */ /* 0x000fe400078ec0ff */
[----:B------:R-:W-:Y:S02]  /*17930*/  PRMT R14, R159, 0x3340, R252 ;  /* 0x000033409f0e7816 */ /* 0x000fe400000000fc */
[----:B------:R-:W-:-:S02]  /*17940*/  LOP3.LUT R159, R213, 0xffff, RZ, 0xc0, !PT ;  /* 0x0000ffffd59f7812 */ /* 0x000fc400078ec0ff */
[----:B------:R-:W-:Y:S02]  /*17950*/  LOP3.LUT R252, R226, 0xffff, RZ, 0xc0, !PT ;  /* 0x0000ffffe2fc7812 */ /* 0x000fe400078ec0ff */
[----:B------:R-:W-:Y:S02]  /*17960*/  PRMT R225, R158, 0x3340, R251 ;  /* 0x000033409ee17816 */ /* 0x000fe400000000fb */
        /* <DEDUP_REMOVED lines=16> */
[----:B------:R-:W4:Y:S01]  /*17a70*/  LDL.LU R212, [R1+0xd20] ;  /* 0x000d200001d47983 */ /* 0x000f220000300800 */
[----:B------:R-:W-:-:S03]  /*17a80*/  PRMT R251, R158, 0x3340, R251 ;  /* 0x000033409efb7816 */ /* 0x000fc600000000fb */
[----:B------:R-:W4:Y:S01]  /*17a90*/  LDL.LU R152, [R1+0xd24] ;  /* 0x000d240001987983 */ /* 0x000f220000300800 */
[----:B--2---:R-:W-:-:S03]  /*17aa0*/  LOP3.LUT R252, R155, 0xffff, RZ, 0xc0, !PT ;  /* 0x0000ffff9bfc7812 */ /* 0x004fc600078ec0ff */
[----:B------:R-:W2:Y:S01]  /*17ab0*/  LDL.LU R155, [R1+0xd18] ;  /* 0x000d1800019b7983 */ /* 0x000ea20000300800 */
[----:B------:R-:W-:Y:S02]  /*17ac0*/  PRMT R252, R159, 0x3340, R252 ;  /* 0x000033409ffc7816 */ /* 0x000fe400000000fc */
[----:B------:R-:W-:Y:S02]  /*17ad0*/  LOP3.LUT R158, R153, 0xffff, RZ, 0xc0, !PT ;  /* 0x0000ffff999e7812 */ /* 0x000fe400078ec0ff */
[----:B------:R-:W2:Y:S01]  /*17ae0*/  LDL.LU R153, [R1+0xd1c] ;  /* 0x000d1c0001997983 */ /* 0x000ea20000300800 */
[----:B---3--:R-:W-:-:S03]  /*17af0*/  LOP3.LUT R159, R154, 0xffff, RZ, 0xc0, !PT ;  /* 0x0000ffff9a9f7812 */ /* 0x008fc600078ec0ff */
[----:B------:R-:W3:Y:S01]  /*17b00*/  LDL.LU R154, [R1+0xd14] ;  /* 0x000d1400019a7983 */ /* 0x000ee20000300800 */
[----:B------:R-:W-:Y:S02]  /*17b10*/  LOP3.LUT R243, R243, 0xffff, RZ, 0xc0, !PT ;  /* 0x0000fffff3f37812 */ /* 0x000fe400078ec0ff */
[----:B------:R-:W-:Y:S02]  /*17b20*/  LOP3.LUT R250, R250, 0xffff, RZ, 0xc0, !PT ;  /* 0x0000fffffafa7812 */ /* 0x000fe400078ec0ff */
[----:B------:R-:W-:Y:S02]  /*17b30*/  LOP3.LUT R241, R241, 0xffff, RZ, 0xc0, !PT ;  /* 0x0000fffff1f17812 */ /* 0x000fe400078ec0ff */
[----:B------:R-:W-:Y:S02]  /*17b40*/  LOP3.LUT R249, R249, 0xffff, RZ, 0xc0, !PT ;  /* 0x0000fffff9f97812 */ /* 0x000fe400078ec0ff */
[----:B------:R-:W-:Y:S02]  /*17b50*/  PRMT R250, R158, 0x3340, R250 ;  /* 0x000033409efa7816 */ /* 0x000fe400000000fa */
[----:B------:R-:W-:-:S02]  /*17b60*/  PRMT R241, R243, 0x3340, R241 ;  /* 0x00003340f3f17816 */ /* 0x000fc400000000f1 */
[----:B------:R-:W-:Y:S01]  /*17b70*/  PRMT R249, R159, 0x3340, R249 ;  /* 0x000033409ff97816 */ /* 0x000fe200000000f9 */
[----:B------:R-:W2:Y:S01]  /*17b80*/  LDL R243, [R1+0xc2c] ;  /* 0x000c2c0001f37983 */ /* 0x000ea20000100800 */
[----:B------:R-:W-:Y:S02]  /*17b90*/  PRMT R159, R161, 0x5410, R163 ;  /* 0x00005410a19f7816 */ /* 0x000fe400000000a3 */
[----:B------:R-:W-:Y:S02]  /*17ba0*/  LOP3.LUT R236, R236, 0xffff, RZ, 0xc0, !PT ;  /* 0x0000ffffecec7812 */ /* 0x000fe400078ec0ff */
[----:B------:R-:W-:Y:S02]  /*17bb0*/  LOP3.LUT R234, R234, 0xffff, RZ, 0xc0, !PT ;  /* 0x0000ffffeaea7812 */ /* 0x000fe400078ec0ff */
[----:B------:R-:W-:Y:S02]  /*17bc0*/  LOP3.LUT R232, R232, 0xffff, RZ, 0xc0, !PT ;  /* 0x0000ffffe8e87812 */ /* 0x000fe400078ec0ff */
[----:B------:R-:W-:-:S02]  /*17bd0*/  LOP3.LUT R230, R230, 0xffff, RZ, 0xc0, !PT ;  /* 0x0000ffffe6e67812 */ /* 0x000fc400078ec0ff */
[----:B------:R-:W-:Y:S02]  /*17be0*/  LOP3.LUT R164, R164, 0xffff, RZ, 0xc0, !PT ;  /* 0x0000ffffa4a47812 */ /* 0x000fe400078ec0ff */
[----:B------:R-:W-:Y:S02]  /*17bf0*/  LOP3.LUT R240, R240, 0xffff, RZ, 0xc0, !PT ;  /* 0x0000fffff0f07812 */ /* 0x000fe400078ec0ff */
[----:B------:R-:W-:Y:S02]  /*17c00*/  LOP3.LUT R209, R209, 0xffff, RZ, 0xc0, !PT ;  /* 0x0000ffffd1d17812 */ /* 0x000fe400078ec0ff */
[----:B------:R-:W-:Y:S02]  /*17c10*/  LOP3.LUT R238, R238, 0xffff, RZ, 0xc0, !PT ;  /* 0x0000ffffeeee7812 */ /* 0x000fe400078ec0ff */
[----:B------:R-:W-:Y:S02]  /*17c20*/  LOP3.LUT R228, R228, 0xffff, RZ, 0xc0, !PT ;  /* 0x0000ffffe4e47812 */ /* 0x000fe400078ec0ff */
[----:B------:R-:W-:-:S02]  /*17c30*/  LOP3.LUT R211, R211, 0xffff, RZ, 0xc0, !PT ;  /* 0x0000ffffd3d37812 */ /* 0x000fc400078ec0ff */
[----:B------:R-:W-:Y:S02]  /*17c40*/  LOP3.LUT R165, R165, 0xffff, RZ, 0xc0, !PT ;  /* 0x0000ffffa5a57812 */ /* 0x000fe400078ec0ff */
[----:B------:R-:W-:Y:S02]  /*17c50*/  LOP3.LUT R239, R239, 0xffff, RZ, 0xc0, !PT ;  /* 0x0000ffffefef7812 */ /* 0x000fe400078ec0ff */
[----:B------:R-:W-:Y:S02]  /*17c60*/  PRMT R236, R236, 0x3340, R234 ;  /* 0x00003340ecec7816 */ /* 0x000fe400000000ea */
[----:B---3--:R-:W-:Y:S02]  /*17c70*/  PRMT R158, R154, 0x5410, R162 ;  /* 0x000054109a9e7816 */ /* 0x008fe400000000a2 */
[----:B------:R-:W3:Y:S04]  /*17c80*/  LDL.LU R162, [R1+0xe7c] ;  /* 0x000e7c0001a27983 */ /* 0x000ee80000300800 */
[----:B------:R-:W3:Y:S04]  /*17c90*/  LDL.LU R163, [R1+0xe78] ;  /* 0x000e780001a37983 */ /* 0x000ee80000300800 */
[----:B------:R-:W3:Y:S04]  /*17ca0*/  LDL.LU R161, [R1+0xe74] ;  /* 0x000e740001a17983 */ /* 0x000ee80000300800 */
[----:B------:R-:W3:Y:S04]  /*17cb0*/  LDL.LU R17, [R1+0xd0c] ;  /* 0x000d0c0001117983 */ /* 0x000ee80000300800 */
[----:B------:R-:W3:Y:S04]  /*17cc0*/  LDL.LU R178, [R1+0xd04] ;  /* 0x000d040001b27983 */ /* 0x000ee80000300800 */
[----:B------:R-:W3:Y:S01]  /*17cd0*/  LDL.LU R18, [R1+0xcfc] ;  /* 0x000cfc0001127983 */ /* 0x000ee20000300800 */
[----:B------:R-:W-:-:S03]  /*17ce0*/  LOP3.LUT R205, R205, 0xffff, RZ, 0xc0, !PT ;  /* 0x0000ffffcdcd7812 */ /* 0x000fc600078ec0ff */
[----:B------:R-:W3:Y:S01]  /*17cf0*/  LDL.LU R181, [R1+0xcec] ;  /* 0x000cec0001b57983 */ /* 0x000ee20000300800 */
[----:B------:R-:W-:Y:S02]  /*17d00*/  LOP3.LUT R237, R237, 0xffff, RZ, 0xc0, !PT ;  /* 0x0000ffffeded7812 */ /* 0x000fe400078ec0ff */
[----:B------:R-:W-:Y:S01]  /*17d10*/  PRMT R234, R232, 0x3340, R230 ;  /* 0x00003340e8ea7816 */ /* 0x000fe200000000e6 */
[----:B------:R-:W3:Y:S01]  /*17d20*/  LDL.LU R19, [R1+0xcdc] ;  /* 0x000cdc0001137983 */ /* 0x000ee20000300800 */
[----:B------:R-:W-:-:S03]  /*17d30*/  PRMT R230, R164, 0x3340, R209 ;  /* 0x00003340a4e67816 */ /* 0x000fc600000000d1 */
[----:B------:R-:W3:Y:S01]  /*17d40*/  LDL.LU R179, [R1+0xcd8] ;  /* 0x000cd80001b37983 */ /* 0x000ee20000300800 */
[----:B------:R-:W-:Y:S02]  /*17d50*/  PRMT R238, R240, 0x3340, R238 ;  /* 0x00003340f0ee7816 */ /* 0x000fe400000000ee */
[----:B------:R-:W-:Y:S02]  /*17d60*/  PRMT R232, R228, 0x3340, R211 ;  /* 0x00003340e4e87816 */ /* 0x000fe400000000d3 */
[----:B------:R-:W-:Y:S02]  /*17d70*/  LOP3.LUT R171, R171, 0xffff, RZ, 0xc0, !PT ;  /* 0x0000ffffabab7812 */ /* 0x000fe400078ec0ff */
[----:B------:R-:W-:Y:S02]  /*17d80*/  LOP3.LUT R207, R207, 0xffff, RZ, 0xc0, !PT ;  /* 0x0000ffffcfcf7812 */ /* 0x000fe400078ec0ff */
[----:B------:R-:W-:Y:S01]  /*17d90*/  LOP3.LUT R166, R166, 0xffff, RZ, 0xc0, !PT ;  /* 0x0000ffffa6a67812 */ /* 0x000fe200078ec0ff */
[----:B------:R-:W3:Y:S01]  /*17da0*/  LDL.LU R164, [R1+0xce0] ;  /* 0x000ce00001a47983 */ /* 0x000ee20000300800 */
[----:B------:R-:W-:-:S02]  /*17db0*/  PRMT R211, R165, 0x3340, R205 ;  /* 0x00003340a5d37816 */ /* 0x000fc400000000cd */
[----:B------:R-:W-:Y:S01]  /*17dc0*/  LOP3.LUT R173, R173, 0xffff, RZ, 0xc0, !PT ;  /* 0x0000ffffadad7812 */ /* 0x000fe200078ec0ff */
[----:B------:R-:W3:Y:S01]  /*17dd0*/  LDL.LU R240, [R1+0xcd4] ;  /* 0x000cd40001f07983 */ /* 0x000ee20000300800 */
[----:B------:R-:W-:Y:S02]  /*17de0*/  PRMT R237, R239, 0x3340, R237 ;  /* 0x00003340efed7816 */ /* 0x000fe400000000ed */
[----:B------:R-:W-:Y:S02]  /*17df0*/  LOP3.LUT R235, R235, 0xffff, RZ, 0xc0, !PT ;  /* 0x0000ffffebeb7812 */ /* 0x000fe400078ec0ff */
[----:B------:R-:W-:Y:S01]  /*17e00*/  LOP3.LUT R233, R233, 0xffff, RZ, 0xc0, !PT ;  /* 0x0000ffffe9e97812 */ /* 0x000fe200078ec0ff */
[----:B------:R-:W3:Y:S01]  /*17e10*/  LDL.LU R165, [R1+0xcc8] ;  /* 0x000cc80001a57983 */ /* 0x000ee20000300800 */
[----:B------:R-:W-:Y:S02]  /*17e20*/  LOP3.LUT R231, R231, 0xffff, RZ, 0xc0, !PT ;  /* 0x0000ffffe7e77812 */ /* 0x000fe400078ec0ff */
[----:B------:R-:W-:-:S02]  /*17e30*/  LOP3.LUT R229, R229, 0xffff, RZ, 0xc0, !PT ;  /* 0x0000ffffe5e57812 */ /* 0x000fc400078ec0ff */
[----:B------:R-:W-:Y:S01]  /*17e40*/  LOP3.LUT R167, R167, 0xffff, RZ, 0xc0, !PT ;  /* 0x0000ffffa7a77812 */ /* 0x000fe200078ec0ff */
[----:B------:R-:W3:Y:S01]  /*17e50*/  LDL.LU R239, [R1+0xcd0] ;  /* 0x000cd00001ef7983 */ /* 0x000ee20000300800 */
[----:B------:R-:W-:Y:S02]  /*17e60*/  LOP3.LUT R227, R227, 0xffff, RZ, 0xc0, !PT ;  /* 0x0000ffffe3e37812 */ /* 0x000fe400078ec0ff */
[----:B------:R-:W-:Y:S02]  /*17e70*/  LOP3.LUT R210, R210, 0xffff, RZ, 0xc0, !PT ;  /* 0x0000ffffd2d27812 */ /* 0x000fe400078ec0ff */
[----:B------:R-:W-:Y:S02]  /*17e80*/  LOP3.LUT R172, R172, 0xffff, RZ, 0xc0, !PT ;  /* 0x0000ffffacac7812 */ /* 0x000fe400078ec0ff */
[----:B------:R-:W-:Y:S01]  /*17e90*/  PRMT R228, R171, 0x3340, R207 ;  /* 0x00003340abe47816 */ /* 0x000fe200000000cf */
[----:B------:R-:W3:Y:S01]  /*17ea0*/  LDL.LU R20, [R1+0xcbc] ;  /* 0x000cbc0001147983 */ /* 0x000ee20000300800 */
[----:B------:R-:W-:-:S02]  /*17eb0*/  LOP3.LUT R206, R206, 0xffff, RZ, 0xc0, !PT ;  /* 0x0000ffffcece7812 */ /* 0x000fc400078ec0ff */
[----:B------:R-:W-:Y:S02]  /*17ec0*/  LOP3.LUT R170, R170, 0xffff, RZ, 0xc0, !PT ;  /* 0x0000ffffaaaa7812 */ /* 0x000fe400078ec0ff */
[----:B------:R-:W-:Y:S02]  /*17ed0*/  LOP3.LUT R168, R168, 0xffff, RZ, 0xc0, !PT ;  /* 0x0000ffffa8a87812 */ /* 0x000fe400078ec0ff */
[----:B------:R-:W-:Y:S01]  /*17ee0*/  PRMT R207, R166, 0x3340, R173 ;  /* 0x00003340a6cf7816 */ /* 0x000fe200000000ad */
[----:B------:R-:W3:Y:S01]  /*17ef0*/  LDL.LU R213, [R1+0xcb8] ;  /* 0x000cb80001d57983 */ /* 0x000ee20000300800 */
[----:B------:R-:W-:Y:S02]  /*17f00*/  PRMT R235, R235, 0x3340, R233 ;  /* 0x00003340ebeb7816 */ /* 0x000fe400000000e9 */
[----:B------:R-:W-:Y:S01]  /*17f10*/  LOP3.LUT R174, R174, 0xffff, RZ, 0xc0, !PT ;  /* 0x0000ffffaeae7812 */ /* 0x000fe200078ec0ff */
[----:B------:R-:W3:Y:S01]  /*17f20*/  LDL.LU R166, [R1+0xcc0] ;  /* 0x000cc00001a67983 */ /* 0x000ee20000300800 */
[----:B------:R-:W-:-:S03]  /*17f30*/  PRMT R233, R231, 0x3340, R229 ;  /* 0x00003340e7e97816 */ /* 0x000fc600000000e5 */
[----:B------:R-:W3:Y:S01]  /*17f40*/  LDL.LU R21, [R1+0xcac] ;  /* 0x000cac0001157983 */ /* 0x000ee20000300800 */
[----:B------:R-:W-:Y:S02]  /*17f50*/  PRMT R231, R227, 0x3340, R167 ;  /* 0x00003340e3e77816 */ /* 0x000fe400000000a7 */
[----:B------:R-:W-:Y:S01]  /*17f60*/  PRMT R229, R210, 0x3340, R172 ;  /* 0x00003340d2e57816 */ /* 0x000fe200000000ac */
[----:B------:R-:W3:Y:S01]  /*17f70*/  LDL.LU R176, [R1+0xca8] ;  /* 0x000ca80001b07983 */ /* 0x000ee20000300800 */
[----:B------:R-:W-:Y:S02]  /*17f80*/  PRMT R210, R206, 0x3340, R170 ;  /* 0x00003340ced27816 */ /* 0x000fe400000000aa */
[----:B------:R-:W-:Y:S01]  /*17f90*/  LOP3.LUT R169, R169, 0xffff, RZ, 0xc0, !PT ;  /* 0x0000ffffa9a97812 */ /* 0x000fe200078ec0ff */
[----:B------:R-:W3:Y:S01]  /*17fa0*/  LDL.LU R167, [R1+0xcb0] ;  /* 0x000cb00001a77983 */ /* 0x000ee20000300800 */
[----:B------:R-:W-:Y:S02]  /*17fb0*/  LOP3.LUT R208, R208, 0xffff, RZ, 0xc0, !PT ;  /* 0x0000ffffd0d07812 */ /* 0x000fe400078ec0ff */
[----:B------:R-:W-:-:S02]  /*17fc0*/  LOP3.LUT R156, R156, 0xffff, RZ, 0xc0, !PT ;  /* 0x0000ffff9c9c7812 */ /* 0x000fc400078ec0ff */
[----:B------:R-:W-:Y:S02]  /*17fd0*/  LOP3.LUT R175, R175, 0xffff, RZ, 0xc0, !PT ;  /* 0x0000ffffafaf7812 */ /* 0x000fe400078ec0ff */
[----:B------:R-:W-:Y:S01]  /*17fe0*/  PRMT R206, R174, 0x3340, R168 ;  /* 0x00003340aece7816 */ /* 0x000fe200000000a8 */
[----:B------:R-:W3:Y:S04]  /*17ff0*/  LDL.LU R22, [R1+0xc9c] ;  /* 0x000c9c0001167983 */ /* 0x000ee80000300800 */
[----:B------:R-:W3:Y:S04]  /*18000*/  LDL.LU R168, [R1+0xca4] ;  /* 0x000ca40001a87983 */ /* 0x000ee80000300800 */
[----:B------:R-:W3:Y:S04]  /*18010*/  LDL.LU R177, [R1+0xc98] ;  /* 0x000c980001b17983 */ /* 0x000ee80000300800 */
[----:B------:R-:W3:Y:S01]  /*18020*/  LDL.LU R172, [R1+0xca0] ;  /* 0x000ca00001ac7983 */ /* 0x000ee20000300800 */
[----:B------:R-:W-:-:S02]  /*18030*/  PRMT R227, R208, 0x3340, R156 ;  /* 0x00003340d0e37816 */ /* 0x000fc4000000009c */
[----:B------:R-:W-:Y:S02]  /*18040*/  LOP3.LUT R204, R204, 0xffff, RZ, 0xc0, !PT ;  /* 0x0000ffffcccc7812 */ /* 0x000fe400078ec0ff */
[----:B------:R-:W-:Y:S02]  /*18050*/  LOP3.LUT R157, R157, 0xffff, RZ, 0xc0, !PT ;  /* 0x0000ffff9d9d7812 */ /* 0x000fe400078ec0ff */
[----:B------:R-:W-:Y:S01]  /*18060*/  PRMT R209, R169, 0x3340, R175 ;  /* 0x00003340a9d17816 */ /* 0x000fe200000000af */
[----:B------:R-:W3:Y:S01]  /*18070*/  LDL.LU R23, [R1+0xc8c] ;  /* 0x000c8c0001177983 */ /* 0x000ee20000300800 */
[----:B----4-:R-:W-:-:S03]  /*18080*/  PRMT R156, R152, 0x5410, R212 ;  /* 0x00005410989c7816 */ /* 0x010fc600000000d4 */
[----:B------:R-:W4:Y:S04]  /*18090*/  LDL.LU R169, [R1+0xc94] ;  /* 0x000c940001a97983 */ /* 0x000f280000300800 */
[----:B------:R-:W4:Y:S04]  /*180a0*/  LDL.LU R212, [R1+0xc88] ;  /* 0x000c880001d47983 */ /* 0x000f280000300800 */
[----:B------:R-:W4:Y:S01]  /*180b0*/  LDL.LU R173, [R1+0xc90] ;  /* 0x000c900001ad7983 */ /* 0x000f220000300800 */
[----:B------:R-:W-:-:S03]  /*180c0*/  PRMT R208, R204, 0x3340, R157 ;  /* 0x00003340ccd07816 */ /* 0x000fc6000000009d */
[----:B------:R-:W4:Y:S01]  /*180d0*/  LDL.LU R152, [R1+0xc7c] ;  /* 0x000c7c0001987983 */ /* 0x000f220000300800 */
[----:B--2---:R-:W-:-:S03]  /*180e0*/  PRMT R157, R153, 0x5410, R155 ;  /* 0x00005410999d7816 */ /* 0x004fc6000000009b */
[----:B------:R-:W2:Y:S01]  /*180f0*/  LDL.LU R170, [R1+0xc84] ;  /* 0x000c840001aa7983 */ /* 0x000ea20000300800 */
[----:B------:R-:W-:-:S03]  /*18100*/  LOP3.LUT R244, R244, 0xffff, RZ, 0xc0, !PT ;  /* 0x0000fffff4f47812 */ /* 0x000fc600078ec0ff */
[----:B------:R-:W2:Y:S01]  /*18110*/  LDL.LU R155, [R1+0xc78] ;  /* 0x000c7800019b7983 */ /* 0x000ea20000300800 */
[----:B------:R-:W-:Y:S02]  /*18120*/  LOP3.LUT R247, R247, 0xffff, RZ, 0xc0, !PT ;  /* 0x0000fffff7f77812 */ /* 0x000fe400078ec0ff */
[----:B------:R-:W-:Y:S01]  /*18130*/  LOP3.LUT R242, R242, 0xffff, RZ, 0xc0, !PT ;  /* 0x0000fffff2f27812 */ /* 0x000fe200078ec0ff */
[----:B------:R-:W2:Y:S01]  /*18140*/  LDL.LU R174, [R1+0xc80] ;  /* 0x000c800001ae7983 */ /* 0x000ea20000300800 */
[----:B------:R-:W-:Y:S02]  /*18150*/  LOP3.LUT R248, R248, 0xffff, RZ, 0xc0, !PT ;  /* 0x0000fffff8f87812 */ /* 0x000fe400078ec0ff */
[----:B------:R-:W-:Y:S01]  /*18160*/  LOP3.LUT R245, R245, 0xffff, RZ, 0xc0, !PT ;  /* 0x0000fffff5f57812 */ /* 0x000fe200078ec0ff */
[----:B------:R-:W2:Y:S01]  /*18170*/  LDL.LU R153, [R1+0xc6c] ;  /* 0x000c6c0001997983 */ /* 0x000ea20000300800 */
[----:B------:R-:W-:-:S03]  /*18180*/  LOP3.LUT R246, R246, 0xffff, RZ, 0xc0, !PT ;  /* 0x0000fffff6f67812 */ /* 0x000fc600078ec0ff */
[----:B------:R-:W2:Y:S04]  /*18190*/  LDL.LU R171, [R1+0xc74] ;  /* 0x000c740001ab7983 */ /* 0x000ea80000300800 */
[----:B------:R-:W2:Y:S01]  /*181a0*/  LDL.LU R154, [R1+0x160] ;  /* 0x00016000019a7983 */ /* 0x000ea20000300800 */
[----:B------:R-:W-:-:S03]  /*181b0*/  PRMT R242, R244, 0x3340, R242 ;  /* 0x00003340f4f27816 */ /* 0x000fc600000000f2 */
[----:B------:R-:W2:Y:S01]  /*181c0*/  LDL.LU R175, [R1+0xc70] ;  /* 0x000c700001af7983 */ /* 0x000ea20000300800 */
[----:B------:R-:W-:Y:S02]  /*181d0*/  LOP3.LUT R160, R160, 0xffff, RZ, 0xc0, !PT ;  /* 0x0000ffffa0a07812 */ /* 0x000fe400078ec0ff */
[----:B------:R-:W-:Y:S01]  /*181e0*/  PRMT R245, R247, 0x3340, R245 ;  /* 0x00003340f7f57816 */ /* 0x000fe200000000f5 */
[----:B------:R-:W2:Y:S01]  /*181f0*/  LDL.LU R244, [R1+0x144] ;  /* 0x0001440001f47983 */ /* 0x000ea20000300800 */
[----:B------:R-:W-:-:S03]  /*18200*/  PRMT R246, R248, 0x3340, R246 ;  /* 0x00003340f8f67816 */ /* 0x000fc600000000f6 */
[----:B------:R-:W2:Y:S04]  /*18210*/  LDL.LU R247, [R1+0x154] ;  /* 0x0001540001f77983 */ /* 0x000ea80000300800 */
[----:B------:R-:W2:Y:S04]  /*18220*/  LDL.LU R248, [R1+0x148] ;  /* 0x0001480001f87983 */ /* 0x000ea80000300800 */
[----:B------:R0:W-:Y:S01]  /*18230*/  STS.128 [R243+UR58], R156 ;  /* 0x0000009cf3007988 */ /* 0x0001e20008000c3a */
[----:B---3--:R-:W-:Y:S02]  /*18240*/  LOP3.LUT R162, R162, 0xffff, RZ, 0xc0, !PT ;  /* 0x0000ffffa2a27812 */ /* 0x008fe400078ec0ff */
[----:B------:R-:W-:-:S02]  /*18250*/  LOP3.LUT R161, R161, 0xffff, RZ, 0xc0, !PT ;  /* 0x0000ffffa1a17812 */ /* 0x000fc400078ec0ff */
[----:B------:R-:W-:Y:S02]  /*18260*/  LOP3.LUT R163, R163, 0xffff, RZ, 0xc0, !PT ;  /* 0x0000ffffa3a37812 */ /* 0x000fe400078ec0ff */
[----:B------:R-:W-:Y:S02]  /*18270*/  PRMT R205, R161, 0x3340, R162 ;  /* 0x00003340a1cd7816 */ /* 0x000fe400000000a2 */
[----:B------:R-:W-:Y:S01]  /*18280*/  PRMT R204, R163, 0x3340, R160 ;  /* 0x00003340a3cc7816 */ /* 0x000fe200000000a0 */
[----:B------:R-:W3:Y:S04]  /*18290*/  LDL.LU R161, [R1+0xccc] ;  /* 0x000ccc0001a17983 */ /* 0x000ee80000300800 */
[----:B------:R-:W3:Y:S04]  /*182a0*/  LDL.LU R162, [R1+0xcc4] ;  /* 0x000cc40001a27983 */ /* 0x000ee80000300800 */
[----:B------:R-:W3:Y:S04]  /*182b0*/  LDL.LU R160, [R1+0xce4] ;  /* 0x000ce40001a07983 */ /* 0x000ee80000300800 */
[----:B------:R-:W3:Y:S04]  /*182c0*/  LDL.LU R163, [R1+0xcb4] ;  /* 0x000cb40001a37983 */ /* 0x000ee80000300800 */
[----:B0-----:R-:W3:Y:S04]  /*182d0*/  LDL.LU R156, [R1+0xd10] ;  /* 0x000d1000019c7983 */ /* 0x001ee80000300800 */
[----:B------:R-:W3:Y:S04]  /*182e0*/  LDL.LU R157, [R1+0xd08] ;  /* 0x000d0800019d7983 */ /* 0x000ee80000300800 */
[----:B------:R-:W3:Y:S04]  /*182f0*/  LDL.LU R158, [R1+0xd00] ;  /* 0x000d0000019e7983 */ /* 0x000ee80000300800 */
[----:B------:R-:W3:Y:S01]  /*18300*/  LDL.LU R159, [R1+0xcf4] ;  /* 0x000cf400019f7983 */ /* 0x000ee20000300800 */
[----:B------:R-:W-:-:S02]  /*18310*/  PRMT R164, R164, 0x5410, R179 ;  /* 0x00005410a4a47816 */ /* 0x000fc400000000b3 */
[----:B------:R-:W-:Y:S02]  /*18320*/  PRMT R165, R239, 0x5410, R165 ;  /* 0x00005410efa57816 */ /* 0x000fe400000000a5 */
[----:B------:R-:W-:Y:S02]  /*18330*/  PRMT R166, R166, 0x5410, R213 ;  /* 0x00005410a6a67816 */ /* 0x000fe400000000d5 */
[----:B------:R-:W-:Y:S02]  /*18340*/  PRMT R167, R167, 0x5410, R176 ;  /* 0x00005410a7a77816 */ /* 0x000fe400000000b0 */
[----:B------:R-:W-:Y:S02]  /*18350*/  PRMT R168, R168, 0x5410, R22 ;  /* 0x00005410a8a87816 */ /* 0x000fe40000000016 */
[----:B------:R-:W-:Y:S02]  /*18360*/  PRMT R172, R172, 0x5410, R177 ;  /* 0x00005410acac7816 */ /* 0x000fe400000000b1 */
[----:B----4-:R-:W-:-:S02]  /*18370*/  PRMT R169, R169, 0x5410, R23 ;  /* 0x00005410a9a97816 */ /* 0x010fc40000000017 */
[----:B------:R-:W-:Y:S02]  /*18380*/  PRMT R173, R173, 0x5410, R212 ;  /* 0x00005410adad7816 */ /* 0x000fe400000000d4 */
[----:B--2---:R-:W-:Y:S02]  /*18390*/  PRMT R170, R170, 0x5410, R152 ;  /* 0x00005410aaaa7816 */ /* 0x004fe40000000098 */
[----:B------:R-:W-:Y:S02]  /*183a0*/  PRMT R174, R174, 0x5410, R155 ;  /* 0x00005410aeae7816 */ /* 0x000fe4000000009b */
[----:B---3--:R-:W-:Y:S02]  /*183b0*/  PRMT R156, R156, 0x5410, R17 ;  /* 0x000054109c9c7816 */ /* 0x008fe40000000011 */
[----:B------:R-:W-:Y:S01]  /*183c0*/  PRMT R157, R157, 0x5410, R178 ;  /* 0x000054109d9d7816 */ /* 0x000fe200000000b2 */
[----:B------:R-:W2:Y:S04]  /*183d0*/  LDL.LU R17, [R1+0xe70] ;  /* 0x000e700001117983 */ /* 0x000ea80000300800 */
[----:B------:R-:W3:Y:S01]  /*183e0*/  LDL.LU R178, [R1+0xe6c] ;  /* 0x000e6c0001b27983 */ /* 0x000ee20000300800 */
[----:B------:R-:W-:-:S02]  /*183f0*/  PRMT R158, R158, 0x5410, R18 ;  /* 0x000054109e9e7816 */ /* 0x000fc40000000012 */
[----:B------:R-:W-:Y:S01]  /*18400*/  PRMT R159, R159, 0x5410, R181 ;  /* 0x000054109f9f7816 */ /* 0x000fe200000000b5 */
[----:B------:R-:W4:Y:S04]  /*18410*/  LDL.LU R18, [R1+0xe68] ;  /* 0x000e680001127983 */ /* 0x000f280000300800 */
[----:B------:R-:W2:Y:S01]  /*18420*/  LDL.LU R181, [R1+0xe64] ;  /* 0x000e640001b57983 */ /* 0x000ea20000300800 */
[----:B------:R-:W-:Y:S02]  /*18430*/  PRMT R160, R160, 0x5410, R19 ;  /* 0x00005410a0a07816 */ /* 0x000fe40000000013 */
[----:B------:R-:W-:Y:S01]  /*18440*/  PRMT R161, R240, 0x5410, R161 ;  /* 0x00005410f0a17816 */ /* 0x000fe200000000a1 */
[----:B------:R-:W4:Y:S04]  /*18450*/  LDL.LU R19, [R1+0xe60] ;  /* 0x000e600001137983 */ /* 0x000f280000300800 */
[----:B------:R-:W3:Y:S04]  /*18460*/  LDL.LU R179, [R1+0xe5c] ;  /* 0x000e5c0001b37983 */ /* 0x000ee80000300800 */
[----:B------:R-:W2:Y:S04]  /*18470*/  LDL R240, [R1+0xc48] ;  /* 0x000c480001f07983 */ /* 0x000ea80000100800 */
[----:B------:R-:W4:Y:S01]  /*18480*/  LDL R239, [R1+0xc44] ;  /* 0x000c440001ef7983 */ /* 0x000f220000100800 */
[----:B------:R-:W-:-:S02]  /*18490*/  PRMT R162, R162, 0x5410, R20 ;  /* 0x00005410a2a27816 */ /* 0x000fc40000000014 */
[----:B------:R-:W-:Y:S01]  /*184a0*/  PRMT R163, R163, 0x5410, R21 ;  /* 0x00005410a3a37816 */ /* 0x000fe20000000015 */
[----:B------:R-:W4:Y:S04]  /*184b0*/  LDL.LU R20, [R1+0xe58] ;  /* 0x000e580001147983 */ /* 0x000f280000300800 */
        /* <DEDUP_REMOVED lines=8> */
[----:B------:R-:W4:Y:S01]  /*18540*/  LDL.LU R155, [R1+0xe34] ;  /* 0x000e3400019b7983 */ /* 0x000f220000300800 */
[----:B------:R-:W-:-:S03]  /*18550*/  PRMT R171, R171, 0x5410, R153 ;  /* 0x00005410abab7816 */ /* 0x000fc60000000099 */
[----:B------:R0:W-:Y:S04]  /*18560*/  STS.128 [R243+UR58+0x4000], R156 ;  /* 0x0040009cf3007988 */ /* 0x0001e80008000c3a */
[----:B------:R-:W4:Y:S01]  /*18570*/  LDL.LU R153, [R1+0xe30] ;  /* 0x000e300001997983 */ /* 0x000f220000300800 */
[----:B------:R-:W-:-:S03]  /*18580*/  PRMT R175, R175, 0x5410, R154 ;  /* 0x00005410afaf7816 */ /* 0x000fc6000000009a */
[----:B------:R-:W4:Y:S01]  /*18590*/  LDL.LU R154, [R1+0xe2c] ;  /* 0x000e2c00019a7983 */ /* 0x000f220000300800 */
[----:B0-----:R-:W-:-:S03]  /*185a0*/  PRMT R159, R217, 0x5410, R182 ;  /* 0x00005410d99f7816 */ /* 0x001fc600000000b6 */
[----:B--2---:R0:W-:Y:S01]  /*185b0*/  STS.128 [R240+UR58], R160 ;  /* 0x000000a0f0007988 */ /* 0x0041e20008000c3a */
[----:B---3--:R-:W-:Y:S02]  /*185c0*/  PRMT R158, R179, 0x5410, R178 ;  /* 0x00005410b39e7816 */ /* 0x008fe400000000b2 */
[----:B----4-:R-:W-:Y:S02]  /*185d0*/  PRMT R157, R212, 0x5410, R176 ;  /* 0x00005410d49d7816 */ /* 0x010fe400000000b0 */
[----:B0-----:R-:W-:Y:S02]  /*185e0*/  PRMT R160, R248, 0x5410, R155 ;  /* 0x00005410f8a07816 */ /* 0x001fe4000000009b */
[----:B------:R-:W2:Y:S04]  /*185f0*/  LDL.LU R155, [R1+0xe28] ;  /* 0x000e2800019b7983 */ /* 0x000ea80000300800 */
[----:B------:R-:W3:Y:S04]  /*18600*/  LDL.LU R176, [R1+0xe24] ;  /* 0x000e240001b07983 */ /* 0x000ee80000300800 */
[----:B------:R-:W4:Y:S01]  /*18610*/  LDL.LU R212, [R1+0xe20] ;  /* 0x000e200001d47983 */ /* 0x000f220000300800 */
[----:B------:R-:W-:-:S03]  /*18620*/  PRMT R161, R177, 0x5410, R213 ;  /* 0x00005410b1a17816 */ /* 0x000fc600000000d5 */
[----:B------:R-:W2:Y:S04]  /*18630*/  LDL.LU R213, [R1+0xe1c] ;  /* 0x000e1c0001d57983 */ /* 0x000ea80000300800 */
[----:B------:R-:W3:Y:S04]  /*18640*/  LDL.LU R177, [R1+0xe18] ;  /* 0x000e180001b17983 */ /* 0x000ee80000300800 */
[----:B------:R-:W4:Y:S04]  /*18650*/  LDL.LU R178, [R1+0xe14] ;  /* 0x000e140001b27983 */ /* 0x000f280000300800 */
[----:B------:R-:W2:Y:S01]  /*18660*/  LDL.LU R179, [R1+0xe10] ;  /* 0x000e100001b37983 */ /* 0x000ea20000300800 */
[----:B------:R-:W-:-:S03]  /*18670*/  PRMT R162, R181, 0x5410, R180 ;  /* 0x00005410b5a27816 */ /* 0x000fc600000000b4 */
[----:B------:R-:W3:Y:S04]  /*18680*/  LDL.LU R180, [R1+0xe0c] ;  /* 0x000e0c0001b47983 */ /* 0x000ee80000300800 */
[----:B------:R-:W4:Y:S04]  /*18690*/  LDL.LU R181, [R1+0xe08] ;  /* 0x000e080001b57983 */ /* 0x000f280000300800 */
[----:B------:R-:W2:Y:S04]  /*186a0*/  LDL.LU R182, [R1+0xe04] ;  /* 0x000e040001b67983 */ /* 0x000ea80000300800 */
[----:B------:R-:W3:Y:S04]  /*186b0*/  LDL.LU R217, [R1+0xe00] ;  /* 0x000e000001d97983 */ /* 0x000ee80000300800 */
[----:B------:R-:W4:Y:S01]  /*186c0*/  LDL R243, [R1+0xc40] ;  /* 0x000c400001f37983 */ /* 0x000f220000100800 */
[----:B------:R-:W-:-:S03]  /*186d0*/  PRMT R163, R183, 0x5410, R221 ;  /* 0x00005410b7a37816 */ /* 0x000fc600000000dd */
[----:B------:R-:W2:Y:S04]  /*186e0*/  LDL.LU R221, [R1+0xdfc] ;  /* 0x000dfc0001dd7983 */ /* 0x000ea80000300800 */
[----:B------:R0:W-:Y:S04]  /*186f0*/  STS.128 [R240+UR58+0x4000], R164 ;  /* 0x004000a4f0007988 */ /* 0x0001e80008000c3a */
[----:B------:R-:W3:Y:S04]  /*18700*/  LDL.LU R183, [R1+0xdf8] ;  /* 0x000df80001b77983 */ /* 0x000ee80000300800 */
[----:B0-----:R-:W2:Y:S01]  /*18710*/  LDL R240, [R1+0xc3c] ;  /* 0x000c3c0001f07983 */ /* 0x001ea20000100800 */
[----:B------:R-:W-:-:S03]  /*18720*/  PRMT R164, R185, 0x5410, R184 ;  /* 0x00005410b9a47816 */ /* 0x000fc600000000b8 */
[----:B------:R0:W-:Y:S04]  /*18730*/  STS.128 [R239+UR58], R168 ;  /* 0x000000a8ef007988 */ /* 0x0001e80008000c3a */
[----:B------:R-:W3:Y:S04]  /*18740*/  LDL.LU R184, [R1+0xdf4] ;  /* 0x000df40001b87983 */ /* 0x000ee80000300800 */
[----:B------:R1:W-:Y:S04]  /*18750*/  STS.128 [R239+UR58+0x4000], R172 ;  /* 0x004000acef007988 */ /* 0x0003e80008000c3a */
[----:B------:R-:W3:Y:S01]  /*18760*/  LDL.LU R185, [R1+0xdf0] ;  /* 0x000df00001b97983 */ /* 0x000ee20000300800 */
[----:B------:R-:W-:-:S02]  /*18770*/  PRMT R165, R218, 0x5410, R188 ;  /* 0x00005410daa57816 */ /* 0x000fc400000000bc */
[----:B------:R-:W-:Y:S02]  /*18780*/  PRMT R166, R191, 0x5410, R190 ;  /* 0x00005410bfa67816 */ /* 0x000fe400000000be */
[----:B------:R-:W-:Y:S02]  /*18790*/  PRMT R167, R219, 0x5410, R214 ;  /* 0x00005410dba77816 */ /* 0x000fe400000000d6 */
[----:B0-----:R-:W-:Y:S01]  /*187a0*/  PRMT R168, R187, 0x5410, R186 ;  /* 0x00005410bba87816 */ /* 0x001fe200000000ba */
[----:B-1----:R-:W3:Y:S04]  /*187b0*/  LDL R239, [R1+0xc38] ;  /* 0x000c380001ef7983 */ /* 0x002ee80000100800 */
[----:B------:R-:W3:Y:S04]  /*187c0*/  LDL.LU R186, [R1+0xdec] ;  /* 0x000dec0001ba7983 */ /* 0x000ee80000300800 */
[----:B------:R-:W3:Y:S04]  /*187d0*/  LDL.LU R187, [R1+0xde8] ;  /* 0x000de80001bb7983 */ /* 0x000ee80000300800 */
[----:B------:R-:W3:Y:S04]  /*187e0*/  LDL.LU R188, [R1+0xde4] ;  /* 0x000de40001bc7983 */ /* 0x000ee80000300800 */
[----:B------:R-:W3:Y:S01]  /*187f0*/  LDL.LU R218, [R1+0xde0] ;  /* 0x000de00001da7983 */ /* 0x000ee20000300800 */
[----:B------:R-:W-:-:S03]  /*18800*/  PRMT R169, R189, 0x5410, R223 ;  /* 0x00005410bda97816 */ /* 0x000fc600000000df */
        /* <DEDUP_REMOVED lines=9> */
[----:B------:R-:W-:-:S02]  /*188a0*/  PRMT R171, R194, 0x5410, R224 ;  /* 0x00005410c2ab7816 */ /* 0x000fc400000000e0 */
[----:B------:R-:W-:Y:S01]  /*188b0*/  PRMT R172, R196, 0x5410, R195 ;  /* 0x00005410c4ac7816 */ /* 0x000fe200000000c3 */
[----:B------:R-:W3:Y:S04]  /*188c0*/  LDL.LU R224, [R1+0xdbc] ;  /* 0x000dbc0001e07983 */ /* 0x000ee80000300800 */
[----:B------:R-:W3:Y:S04]  /*188d0*/  LDL.LU R194, [R1+0xdb8] ;  /* 0x000db80001c27983 */ /* 0x000ee80000300800 */
[----:B------:R-:W3:Y:S01]  /*188e0*/  LDL.LU R195, [R1+0xdb4] ;  /* 0x000db40001c37983 */ /* 0x000ee20000300800 */
[----:B------:R-:W-:-:S03]  /*188f0*/  PRMT R156, R247, 0x5410, R244 ;  /* 0x00005410f79c7816 */ /* 0x000fc600000000f4 */
[----:B------:R-:W3:Y:S01]  /*18900*/  LDL.LU R196, [R1+0xdb0] ;  /* 0x000db00001c47983 */ /* 0x000ee20000300800 */
[----:B------:R-:W-:-:S03]  /*18910*/  PRMT R173, R198, 0x5410, R197 ;  /* 0x00005410c6ad7816 */ /* 0x000fc600000000c5 */
[----:B------:R-:W3:Y:S04]  /*18920*/  LDL.LU R197, [R1+0xdac] ;  /* 0x000dac0001c57983 */ /* 0x000ee80000300800 */
[----:B------:R-:W3:Y:S01]  /*18930*/  LDL.LU R198, [R1+0xda8] ;  /* 0x000da80001c67983 */ /* 0x000ee20000300800 */
[----:B------:R-:W-:Y:S02]  /*18940*/  PRMT R174, R220, 0x5410, R215 ;  /* 0x00005410dcae7816 */ /* 0x000fe400000000d7 */
[----:B------:R-:W-:Y:S01]  /*18950*/  PRMT R175, R199, 0x5410, R225 ;  /* 0x00005410c7af7816 */ /* 0x000fe200000000e1 */
[----:B------:R-:W3:Y:S04]  /*18960*/  LDL.LU R215, [R1+0xda4] ;  /* 0x000da40001d77983 */ /* 0x000ee80000300800 */
[----:B------:R-:W3:Y:S04]  /*18970*/  LDL.LU R220, [R1+0xda0] ;  /* 0x000da00001dc7983 */ /* 0x000ee80000300800 */
[----:B------:R-:W3:Y:S04]  /*18980*/  LDL.LU R225, [R1+0xd9c] ;  /* 0x000d9c0001e17983 */ /* 0x000ee80000300800 */
[----:B------:R-:W3:Y:S04]  /*18990*/  LDL.LU R199, [R1+0xd98] ;  /* 0x000d980001c77983 */ /* 0x000ee80000300800 */
[----:B----4-:R0:W-:Y:S04]  /*189a0*/  STS.128 [R243+UR58], R156 ;  /* 0x0000009cf3007988 */ /* 0x0101e80008000c3a */
[----:B------:R1:W-:Y:S01]  /*189b0*/  STS.128 [R243+UR58+0x4000], R160 ;  /* 0x004000a0f3007988 */ /* 0x0003e20008000c3a */
[----:B0-----:R-:W-:-:S02]  /*189c0*/  PRMT R156, R201, 0x5410, R200 ;  /* 0x00005410c99c7816 */ /* 0x001fc400000000c8 */
[----:B------:R-:W-:Y:S01]  /*189d0*/  PRMT R157, R203, 0x5410, R202 ;  /* 0x00005410cb9d7816 */ /* 0x000fe200000000ca */
[----:B------:R-:W4:Y:S04]  /*189e0*/  LDL.LU R200, [R1+0xd94] ;  /* 0x000d940001c87983 */ /* 0x000f280000300800 */
[----:B------:R-:W4:Y:S04]  /*189f0*/  LDL.LU R201, [R1+0xd90] ;  /* 0x000d900001c97983 */ /* 0x000f280000300800 */
[----:B------:R-:W4:Y:S04]  /*18a00*/  LDL.LU R202, [R1+0xd8c] ;  /* 0x000d8c0001ca7983 */ /* 0x000f280000300800 */
[----:B------:R-:W4:Y:S01]  /*18a10*/  LDL.LU R203, [R1+0xd88] ;  /* 0x000d880001cb7983 */ /* 0x000f220000300800 */
[----:B------:R-:W-:-:S02]  /*18a20*/  PRMT R158, R222, 0x5410, R216 ;  /* 0x00005410de9e7816 */ /* 0x000fc400000000d8 */
[----:B------:R-:W-:Y:S01]  /*18a30*/  PRMT R159, R14, 0x5410, R226 ;  /* 0x000054100e9f7816 */ /* 0x000fe200000000e2 */
[----:B------:R-:W4:Y:S04]  /*18a40*/  LDL.LU R216, [R1+0xd84] ;  /* 0x000d840001d87983 */ /* 0x000f280000300800 */
[----:B------:R-:W4:Y:S04]  /*18a50*/  LDL.LU R222, [R1+0xd80] ;  /* 0x000d800001de7983 */ /* 0x000f280000300800 */
[----:B------:R-:W4:Y:S04]  /*18a60*/  LDL.LU R226, [R1+0xd7c] ;  /* 0x000d7c0001e27983 */ /* 0x000f280000300800 */
[----:B------:R-:W4:Y:S01]  /*18a70*/  LDL.LU R14, [R1+0xd78] ;  /* 0x000d7800010e7983 */ /* 0x000f220000300800 */
[----:B-1----:R-:W-:-:S03]  /*18a80*/  PRMT R160, R4, 0x5410, R5 ;  /* 0x0000541004a07816 */ /* 0x002fc60000000005 */
[----:B--2---:R0:W-:Y:S04]  /*18a90*/  STS.128 [R240+UR58], R164 ;  /* 0x000000a4f0007988 */ /* 0x0041e80008000c3a */
[----:B------:R-:W2:Y:S04]  /*18aa0*/  LDL.LU R5, [R1+0xd74] ;  /* 0x000d740001057983 */ /* 0x000ea80000300800 */
[----:B------:R-:W2:Y:S04]  /*18ab0*/  LDL.LU R4, [R1+0xd70] ;  /* 0x000d700001047983 */ /* 0x000ea80000300800 */
[----:B------:R1:W-:Y:S01]  /*18ac0*/  STS.128 [R240+UR58+0x4000], R168 ;  /* 0x004000a8f0007988 */ /* 0x0003e20008000c3a */
[----:B0-----:R-:W-:-:S03]  /*18ad0*/  PRMT R164, R3, 0x5410, R6 ;  /* 0x0000541003a47816 */ /* 0x001fc60000000006 */
[----:B------:R-:W2:Y:S04]  /*18ae0*/  LDL.LU R6, [R1+0xd6c] ;  /* 0x000d6c0001067983 */ /* 0x000ea80000300800 */
[----:B------:R-:W2:Y:S04]  /*18af0*/  LDL.LU R3, [R1+0xd68] ;  /* 0x000d680001037983 */ /* 0x000ea80000300800 */
[----:B------:R-:W4:Y:S04]  /*18b00*/  LDL R243, [R1+0xc34] ;  /* 0x000c340001f37983 */ /* 0x000f280000100800 */
[----:B-1----:R-:W2:Y:S01]  /*18b10*/  LDL R240, [R1+0xc30] ;  /* 0x000c300001f07983 */ /* 0x002ea20000100800 */
[----:B------:R-:W0:Y:S01]  /*18b20*/  S2R R248, SR_TID.X ;  /* 0x0000000000f87919 */ /* 0x000e220000002100 */
[----:B------:R-:W-:-:S02]  /*18b30*/  PRMT R161, R251, 0x5410, R250 ;  /* 0x00005410fba17816 */ /* 0x000fc400000000fa */
[----:B------:R-:W-:Y:S02]  /*18b40*/  PRMT R162, R246, 0x5410, R242 ;  /* 0x00005410f6a27816 */ /* 0x000fe400000000f2 */
[----:B------:R-:W-:Y:S02]  /*18b50*/  PRMT R163, R238, 0x5410, R236 ;  /* 0x00005410eea37816 */ /* 0x000fe400000000ec */
[----:B------:R-:W-:Y:S02]  /*18b60*/  PRMT R165, R252, 0x5410, R249 ;  /* 0x00005410fca57816 */ /* 0x000fe400000000f9 */
[----:B------:R-:W-:Y:S02]  /*18b70*/  PRMT R166, R245, 0x5410, R241 ;  /* 0x00005410f5a67816 */ /* 0x000fe400000000f1 */
[----:B------:R-:W-:Y:S01]  /*18b80*/  PRMT R167, R237, 0x5410, R235 ;  /* 0x00005410eda77816 */ /* 0x000fe200000000eb */
[----:B---3--:R1:W-:Y:S01]  /*18b90*/  STS.128 [R239+UR58], R172 ;  /* 0x000000acef007988 */ /* 0x0083e20008000c3a */
[----:B------:R-:W-:-:S02]  /*18ba0*/  PRMT R168, R234, 0x5410, R232 ;  /* 0x00005410eaa87816 */ /* 0x000fc400000000e8 */
[----:B------:R-:W-:Y:S02]  /*18bb0*/  PRMT R169, R230, 0x5410, R228 ;  /* 0x00005410e6a97816 */ /* 0x000fe400000000e4 */
[----:B------:R-:W-:Y:S02]  /*18bc0*/  PRMT R170, R211, 0x5410, R209 ;  /* 0x00005410d3aa7816 */ /* 0x000fe400000000d1 */
[----:B------:R-:W-:Y:S01]  /*18bd0*/  PRMT R171, R207, 0x5410, R205 ;  /* 0x00005410cfab7816 */ /* 0x000fe200000000cd */
[----:B------:R3:W-:Y:S01]  /*18be0*/  STS.128 [R239+UR58+0x4000], R156 ;  /* 0x0040009cef007988 */ /* 0x0007e20008000c3a */
[----:B------:R-:W-:-:S03]  /*18bf0*/  UMOV UR21, 0x40000040 ;  /* 0x4000004000157882 */ /* 0x000fc60000000000 */
[----:B------:R-:W2:Y:S04]  /*18c00*/  LDL.LU R251, [R1+0xc68] ;  /* 0x000c680001fb7983 */ /* 0x000ea80000300800 */
[----:B------:R-:W2:Y:S01]  /*18c10*/  LDL.LU R250, [R1+0xc64] ;  /* 0x000c640001fa7983 */ /* 0x000ea20000300800 */
[----:B-1----:R-:W-:Y:S02]  /*18c20*/  PRMT R172, R233, 0x5410, R231 ;  /* 0x00005410e9ac7816 */ /* 0x002fe400000000e7 */
[----:B------:R-:W-:Y:S02]  /*18c30*/  PRMT R173, R229, 0x5410, R227 ;  /* 0x00005410e5ad7816 */ /* 0x000fe400000000e3 */
[----:B------:R-:W-:Y:S02]  /*18c40*/  PRMT R174, R210, 0x5410, R208 ;  /* 0x00005410d2ae7816 */ /* 0x000fe400000000d0 */
[----:B------:R-:W-:-:S02]  /*18c50*/  PRMT R175, R206, 0x5410, R204 ;  /* 0x00005410ceaf7816 */ /* 0x000fc400000000cc */
[----:B0-----:R-:W-:Y:S01]  /*18c60*/  LOP3.LUT R248, R248, 0x7f, RZ, 0xc0, !PT ;  /* 0x0000007ff8f87812 */ /* 0x001fe200078ec0ff */
[----:B---3--:R-:W0:Y:S02]  /*18c70*/  S2R R239, SR_TID.X ;  /* 0x0000000000ef7919 */ /* 0x008e240000002100 */
[----:B0-----:R-:W-:Y:S01]  /*18c80*/  LOP3.LUT R239, R239, 0x7f, RZ, 0xc0, !PT ;  /* 0x0000007fefef7812 */ /* 0x001fe200078ec0ff */
[----:B----4-:R-:W-:Y:S04]  /*18c90*/  STS.128 [R243+UR58], R160 ;  /* 0x000000a0f3007988 */ /* 0x010fe80008000c3a */
[----:B------:R0:W-:Y:S04]  /*18ca0*/  STS.128 [R243+UR58+0x4000], R164 ;  /* 0x004000a4f3007988 */ /* 0x0001e80008000c3a */
[----:B--2---:R-:W-:Y:S04]  /*18cb0*/  STS.128 [R240+UR58], R168 ;  /* 0x000000a8f0007988 */ /* 0x004fe80008000c3a */
[----:B------:R1:W-:Y:S01]  /*18cc0*/  STS.128 [R240+UR58+0x4000], R172 ;  /* 0x004000acf0007988 */ /* 0x0003e20008000c3a */
[----:B0-----:R-:W-:-:S02]  /*18cd0*/  LOP3.LUT R243, R248, 0x10, RZ, 0x3c, !PT ;  /* 0x00000010f8f37812 */ /* 0x001fc400078e3cff */
[----:B-1----:R-:W-:Y:S02]  /*18ce0*/  LOP3.LUT R240, R248, 0x20, RZ, 0x3c, !PT ;  /* 0x00000020f8f07812 */ /* 0x002fe400078e3cff */
[----:B------:R-:W0:Y:S01]  /*18cf0*/  S2R R248, SR_TID.X ;  /* 0x0000000000f87919 */ /* 0x000e220000002100 */
[----:B------:R-:W-:Y:S04]  /*18d00*/  STS.U8 [R239+UR58+0x8000], R226 ;  /* 0x008000e2ef007988 */ /* 0x000fe8000800003a */
        /* <DEDUP_REMOVED lines=11> */
[----:B------:R-:W-:Y:S01]  /*18dc0*/  STS.U8 [R243+UR58+0x9080], R197 ;  /* 0x009080c5f3007988 */ /* 0x000fe2000800003a */
[----:B0-----:R-:W-:-:S04]  /*18dd0*/  LOP3.LUT R248, R248, 0x7f, RZ, 0xc0, !PT ;  /* 0x0000007ff8f87812 */ /* 0x001fc800078ec0ff */
[C---:B------:R-:W-:Y:S02]  /*18de0*/  LOP3.LUT R204, R248.reuse, 0x30, RZ, 0x3c, !PT ;  /* 0x00000030f8cc7812 */ /* 0x040fe400078e3cff */
[----:B------:R-:W-:Y:S02]  /*18df0*/  LOP3.LUT R156, R248, 0x40, RZ, 0x3c, !PT ;  /* 0x00000040f89c7812 */ /* 0x000fe400078e3cff */
        /* <DEDUP_REMOVED lines=26> */
[----:B0-----:R-:W-:-:S03]  /*18fa0*/  LOP3.LUT R248, R248, 0x7f, RZ, 0xc0, !PT ;  /* 0x0000007ff8f87812 */ /* 0x001fc600078ec0ff */
[----:B------:R-:W-:Y:S01]  /*18fb0*/  STS.U8 [R156+UR58+0x9a00], R178 ;  /* 0x009a00b29c007988 */ /* 0x000fe2000800003a */
[----:B------:R-:W-:-:S03]  /*18fc0*/  LOP3.LUT R157, R248, 0x50, RZ, 0x3c, !PT ;  /* 0x00000050f89d7812 */ /* 0x000fc600078e3cff */
[----:B------:R0:W-:Y:S04]  /*18fd0*/  STS.U8 [R156+UR58+0x9e00], R177 ;  /* 0x009e00b19c007988 */ /* 0x0001e8000800003a */
[----:B------:R-:W-:Y:S04]  /*18fe0*/  STS.U8 [R157+UR58+0x8280], R213 ;  /* 0x008280d59d007988 */ /* 0x000fe8000800003a */
[----:B------:R-:W-:Y:S04]  /*18ff0*/  STS.U8 [R157+UR58+0x8680], R212 ;  /* 0x008680d49d007988 */ /* 0x000fe8000800003a */
[----:B------:R-:W-:Y:S04]  /*19000*/  STS.U8 [R157+UR58+0x8a80], R176 ;  /* 0x008a80b09d007988 */ /* 0x000fe8000800003a */
[----:B------:R-:W-:Y:S04]  /*19010*/  STS.U8 [R157+UR58+0x8e80], R155 ;  /* 0x008e809b9d007988 */ /* 0x000fe8000800003a */
[----:B------:R-:W-:Y:S01]  /*19020*/  STS.U8 [R157+UR58+0x9280], R154 ;  /* 0x0092809a9d007988 */ /* 0x000fe2000800003a */
[----:B0-----:R-:W-:-:S03]  /*19030*/  LOP3.LUT R156, R248, 0x60, RZ, 0x3c, !PT ;  /* 0x00000060f89c7812 */ /* 0x001fc600078e3cff */
        /* <DEDUP_REMOVED lines=10> */
[----:B------:R0:W-:Y:S02]  /*190e0*/  STS.U8 [R156+UR58+0x9f00], R15 ;  /* 0x009f000f9c007988 */ /* 0x0001e4000800003a */
[----:B0-----:R-:W-:-:S02]  /*190f0*/  LOP3.LUT R156, R239, 0x70, RZ, 0x3c, !PT ;  /* 0x00000070ef9c7812 */ /* 0x001fc400078e3cff */
[----:B------:R-:W2:Y:S04]  /*19100*/  LDL.LU R239, [R1+0xc60] ;  /* 0x000c600001ef7983 */ /* 0x000ea80000300800 */
[----:B------:R-:W-:Y:S04]  /*19110*/  STS.U8 [R156+UR58+0x9f80], R14 ;  /* 0x009f800e9c007988 */ /* 0x000fe8000800003a */
[----:B------:R-:W-:Y:S04]  /*19120*/  STS.U8 [R156+UR58+0x8380], R13 ;  /* 0x0083800d9c007988 */ /* 0x000fe8000800003a */
[----:B------:R-:W-:Y:S04]  /*19130*/  STS.U8 [R156+UR58+0x8780], R12 ;  /* 0x0087800c9c007988 */ /* 0x000fe8000800003a */
[----:B------:R-:W-:Y:S04]  /*19140*/  STS.U8 [R156+UR58+0x8b80], R11 ;  /* 0x008b800b9c007988 */ /* 0x000fe8000800003a */
[----:B------:R-:W-:Y:S04]  /*19150*/  STS.U8 [R156+UR58+0x8f80], R10 ;  /* 0x008f800a9c007988 */ /* 0x000fe8000800003a */
[----:B------:R-:W-:Y:S04]  /*19160*/  STS.U8 [R156+UR58+0x9380], R9 ;  /* 0x009380099c007988 */ /* 0x000fe8000800003a */
[----:B------:R-:W-:Y:S04]  /*19170*/  STS.U8 [R156+UR58+0x9780], R8 ;  /* 0x009780089c007988 */ /* 0x000fe8000800003a */
[----:B------:R0:W-:Y:S01]  /*19180*/  STS.U8 [R156+UR58+0x9b80], R7 ;  /* 0x009b80079c007988 */ /* 0x0001e2000800003a */
[----:B------:R1:W-:Y:S06]  /*19190*/  MEMBAR.ALL.CTA ;  /* 0x0000000000007992 */ /* 0x0003ec0000008000 */
[----:B-1----:R-:W1:Y:S04]  /*191a0*/  FENCE.VIEW.ASYNC.S ;  /* 0x00000000000073c6 */ /* 0x002e680000000000 */
[----:B------:R-:W3:Y:S01]  /*191b0*/  LDL.LU R240, [R1+0xc5c] ;  /* 0x000c5c0001f07983 */ /* 0x000ee20000300800 */
[----:B------:R-:W-:Y:S01]  /*191c0*/  UIADD3.64 UR52, UR8, 0x1fe, URZ ;  /* 0x000001fe08347897 */ /* 0x000fe2000fffe03f */
[----:B------:R-:W-:Y:S01]  /*191d0*/  UMOV UR54, UR22 ;  /* 0x0000001600367c82 */ /* 0x000fe20008000000 */
[----:B------:R-:W-:Y:S01]  /*191e0*/  UMOV UR55, UR23 ;  /* 0x0000001700377c82 */ /* 0x000fe20008000000 */
[----:B------:R-:W-:Y:S01]  /*191f0*/  UIADD3.64 UR48, UR8, 0x200, URZ ;  /* 0x0000020008307897 */ /* 0x000fe2000fffe03f */
[----:B------:R-:W-:Y:S01]  /*19200*/  UMOV UR50, UR10 ;  /* 0x0000000a00327c82 */ /* 0x000fe20008000000 */
[----:B------:R-:W-:Y:S01]  /*19210*/  UMOV UR51, UR11 ;  /* 0x0000000b00337c82 */ /* 0x000fe20008000000 */
[----:B------:R-:W4:Y:S04]  /*19220*/  LDL.LU R243, [R1+0xc58] ;  /* 0x000c580001f37983 */ /* 0x000f280000300800 */
[----:B------:R-:W4:Y:S04]  /*19230*/  LDL.LU R244, [R1+0xc54] ;  /* 0x000c540001f47983 */ /* 0x000f280000300800 */
[----:B------:R-:W4:Y:S04]  /*19240*/  LDL.LU R247, [R1+0xc50] ;  /* 0x000c500001f77983 */ /* 0x000f280000300800 */
[----:B------:R-:W4:Y:S01]  /*19250*/  LDL.LU R248, [R1+0xc4c] ;  /* 0x000c4c0001f87983 */ /* 0x000f220000300800 */
[----:B-1----:R-:W-:Y:S06]  /*19260*/  BAR.SYNC.DEFER_BLOCKING 0x0 ;  /* 0x0000000000007b1d */ /* 0x002fec0000010000 */
[----:B------:R-:W-:-:S06]  /*19270*/  WARPGROUP.ARRIVE ;  /* 0x00000000000079c5 */ /* 0x000fcc0000000000 */
[----:B------:R-:W-:Y:S04]  /*19280*/  QGMMA.64x64x32.F32.E5M2.E5M2 R120, gdesc[UR20], R120 ;  /* 0x00e00000147879f3 */ /* 0x000fe80008703878 */
[----:B------:R-:W-:Y:S04]  /*19290*/  QGMMA.64x64x32.F32.E5M2.E5M2 R120, gdesc[UR8], R120 ;  /* 0x00e00000087879f3 */ /* 0x000fe80008703878 */
[----:B------:R-:W-:Y:S04]  /*192a0*/  QGMMA.64x64x32.F32.E5M2.E5M2 R120, gdesc[UR12], R120 ;  /* 0x00e000000c7879f3 */ /* 0x000fe80008703878 */
[----:B------:R-:W-:Y:S04]  /*192b0*/  QGMMA.64x64x32.F32.E5M2.E5M2 R120, gdesc[UR16], R120 ;  /* 0x00e00000107879f3 */ /* 0x000fe80008703878 */
[----:B------:R-:W-:Y:S01]  /*192c0*/  QGMMA.64x64x32.F32.E5M2.E5M2 R88, gdesc[UR52], R88 ;  /* 0x00e00000345879f3 */ /* 0x000fe20008703858 */
[----:B------:R-:W-:Y:S01]  /*192d0*/  UIADD3.64 UR52, UR8, 0x202, URZ ;  /* 0x0000020208347897 */ /* 0x000fe2000fffe03f */
[----:B------:R-:W-:-:S02]  /*192e0*/  UMOV UR54, UR14 ;  /* 0x0000000e00367c82 */ /* 0x000fc40008000000 */
[----:B------:R-:W-:Y:S01]  /*192f0*/  QGMMA.64x64x32.F32.E5M2.E5M2 R88, gdesc[UR48], R88 ;  /* 0x00e00000305879f3 */ /* 0x000fe20008703858 */
[----:B------:R-:W-:Y:S02]  /*19300*/  R2UR UR49, R251 ;  /* 0x00000000fb3172ca */ /* 0x000fe400000e0000 */
[----:B------:R-:W4:Y:S01]  /*19310*/  LDL.LU R251, [R1+0x118] ;  /* 0x0001180001fb7983 */ /* 0x000f220000300800 */
[----:B------:R-:W-:-:S03]  /*19320*/  UMOV UR55, UR15 ;  /* 0x0000000f00377c82 */ /* 0x000fc60008000000 */
[----:B0-----:R-:W4:Y:S04]  /*19330*/  LDL R7, [R1+0xd28] ;  /* 0x000d280001077983 */ /* 0x001f280000100800 */
[----:B------:R-:W4:Y:S04]  /*19340*/  LDL.LU R245, [R1+0x924] ;  /* 0x0009240001f57983 */ /* 0x000f280000300800 */
[----:B------:R-:W4:Y:S04]  /*19350*/  LDL.LU R241, [R1+0x91c] ;  /* 0x00091c0001f17983 */ /* 0x000f280000300800 */
[----:B------:R-:W4:Y:S01]  /*19360*/  LDL.LU R246, [R1+0x914] ;  /* 0x0009140001f67983 */ /* 0x000f220000300800 */
[----:B------:R-:W-:Y:S01]  /*19370*/  QGMMA.64x64x32.F32.E5M2.E5M2 R88, gdesc[UR52], R88 ;  /* 0x00e00000345879f3 */ /* 0x000fe20008703858 */
[----:B--2---:R-:W-:-:S02]  /*19380*/  R2UR UR53, R239 ;  /* 0x00000000ef3572ca */ /* 0x004fc400000e0000 */
[----:B------:R-:W2:Y:S01]  /*19390*/  LDL.LU R239, [R1+0x90c] ;  /* 0x00090c0001ef7983 */ /* 0x000ea20000300800 */
[----:B---3--:R-:W-:-:S03]  /*193a0*/  R2UR UR52, R240 ;  /* 0x00000000f03472ca */ /* 0x008fc600000e0000 */
[----:B------:R-:W3:Y:S01]  /*193b0*/  LDL.LU R240, [R1+0x904] ;  /* 0x0009040001f07983 */ /* 0x000ee20000300800 */
[----:B------:R-:W-:Y:S01]  /*193c0*/  UIADD3.64 UR4, UR8, 0x204, URZ ;  /* 0x0000020408047897 */ /* 0x000fe2000fffe03f */
[----:B------:R-:W-:Y:S01]  /*193d0*/  UMOV UR6, UR18 ;  /* 0x0000001200067c82 */ /* 0x000fe20008000000 */
[----:B------:R-:W-:Y:S01]  /*193e0*/  UMOV UR7, UR19 ;  /* 0x0000001300077c82 */ /* 0x000fe20008000000 */
[----:B------:R-:W-:-:S06]  /*193f0*/  R2UR UR48, R250 ;  /* 0x00000000fa3072ca */ /* 0x000fcc00000e0000 */
[----:B------:R-:W-:Y:S01]  /*19400*/  QGMMA.64x64x32.F32.E5M2.E5M2 R88, gdesc[UR4], R88 ;  /* 0x00e00000045879f3 */ /* 0x000fe20008703858 */
[----:B----4-:R-:W-:Y:S02]  /*19410*/  R2UR UR7, R243 ;  /* 0x00000000f30772ca */ /* 0x010fe400000e0000 */
[----:B------:R-:W4:Y:S01]  /*19420*/  LDL.LU R243, [R1+0x8fc] ;  /* 0x0008fc0001f37983 */ /* 0x000f220000300800 */
[----:B------:R-:W-:-:S03]  /*19430*/  R2UR UR6, R244 ;  /* 0x00000000f40672ca */ /* 0x000fc600000e0000 */
[----:B------:R-:W4:Y:S04]  /*19440*/  LDL.LU R244, [R1+0x920] ;  /* 0x0009200001f47983 */ /* 0x000f280000300800 */
[----:B------:R-:W4:Y:S01]  /*19450*/  LDL.LU R242, [R1+0x8f4] ;  /* 0x0008f40001f27983 */ /* 0x000f220000300800 */
[----:B------:R-:W-:-:S03]  /*19460*/  R2UR UR5, R247 ;  /* 0x00000000f70572ca */ /* 0x000fc600000e0000 */
[----:B------:R-:W4:Y:S04]  /*19470*/  LDL.LU R249, [R1+0x918] ;  /* 0x0009180001f97983 */ /* 0x000f280000300800 */
[----:B------:R-:W4:Y:S04]  /*19480*/  LDL.LU R247, [R1+0x8ec] ;  /* 0x0008ec0001f77983 */ /* 0x000f280000300800 */
[----:B------:R-:W4:Y:S01]  /*19490*/  LDL.LU R250, [R1+0x910] ;  /* 0x0009100001fa7983 */ /* 0x000f220000300800 */
[----:B------:R-:W-:-:S03]  /*194a0*/  R2UR UR4, R248 ;  /* 0x00000000f80472ca */ /* 0x000fc600000e0000 */
[----:B------:R-:W4:Y:S01]  /*194b0*/  LDL.LU R248, [R1+0x8e4] ;  /* 0x0008e40001f87983 */ /* 0x000f220000300800 */
[----:B------:R-:W-:-:S04]  /*194c0*/  IADD3 R6, P6, R6, UR6, RZ ;  /* 0x0000000606067c10 */ /* 0x000fc8000ffde0ff */
[----:B------:R-:W-:Y:S01]  /*194d0*/  IADD3.X R3, R3, UR5, RZ, P6, !PT ;  /* 0x0000000503037c10 */ /* 0x000fe2000b7fe4ff */
[----:B------:R-:W-:-:S05]  /*194e0*/  VIADD R251, R251, 0x1 ;  /* 0x00000001fbfb7836 */ /* 0x000fca0000000000 */
[----:B------:R0:W-:Y:S04]  /*194f0*/  STL [R1+0x118], R251 ;  /* 0x000118fb01007387 */ /* 0x0001e80000100800 */
[----:B------:R-:W4:Y:S01]  /*19500*/  LDL.LU R252, [R1+0x908] ;  /* 0x0009080001fc7983 */ /* 0x000f220000300800 */
[----:B------:R-:W-:Y:S02]  /*19510*/  ISETP.NE.U32.AND P0, PT, R251, R7, PT ;  /* 0x00000007fb00720c */ /* 0x000fe40003f05070 */
[----:B------:R-:W-:Y:S02]  /*19520*/  IADD3 R245, P2, R245, UR6, RZ ;  /* 0x00000006f5f57c10 */ /* 0x000fe4000ff5e0ff */
[----:B------:R-:W-:Y:S01]  /*19530*/  IADD3 R241, P3, R241, UR6, RZ ;  /* 0x00000006f1f17c10 */ /* 0x000fe2000ff7e0ff */
[----:B0-----:R-:W4:Y:S04]  /*19540*/  LDL.LU R251, [R1+0x8dc] ;  /* 0x0008dc0001fb7983 */ /* 0x001f280000300800 */
[----:B------:R-:W-:Y:S01]  /*19550*/  STL [R1+0x924], R245 ;  /* 0x000924f501007387 */ /* 0x000fe20000100800 */
[----:B------:R-:W-:-:S02]  /*19560*/  IADD3 R246, P4, R246, UR6, RZ ;  /* 0x00000006f6f67c10 */ /* 0x000fc4000ff9e0ff */
[----:B--2---:R-:W-:Y:S02]  /*19570*/  IADD3 R239, P5, R239, UR6, RZ ;  /* 0x00000006efef7c10 */ /* 0x004fe4000ffbe0ff */
[----:B---3--:R-:W-:-:S03]  /*19580*/  IADD3 R240, P6, R240, UR6, RZ ;  /* 0x00000006f0f07c10 */ /* 0x008fc6000ffde0ff */
[----:B------:R0:W-:Y:S04]  /*19590*/  STL [R1+0x90c], R239 ;  /* 0x00090cef01007387 */ /* 0x0001e80000100800 */
[----:B------:R-:W-:Y:S04]  /*195a0*/  STL [R1+0x91c], R241 ;  /* 0x00091cf101007387 */ /* 0x000fe80000100800 */
[----:B0-----:R-:W2:Y:S04]  /*195b0*/  LDL.LU R239, [R1+0x900] ;  /* 0x0009000001ef7983 */ /* 0x001ea80000300800 */
[----:B------:R-:W-:Y:S04]  /*195c0*/  STL [R1+0x914], R246 ;  /* 0x000914f601007387 */ /* 0x000fe80000100800 */
[----:B------:R0:W-:Y:S04]  /*195d0*/  STL [R1+0x904], R240 ;  /* 0x000904f001007387 */ /* 0x0001e80000100800 */
[----:B0-----:R-:W3:Y:S01]  /*195e0*/  LDL.LU R240, [R1+0x8d4] ;  /* 0x0008d40001f07983 */ /* 0x001ee20000300800 */
[----:B------:R-:W-:-:S04]  /*195f0*/  IADD3 R5, P1, R5, UR6, RZ ;  /* 0x0000000605057c10 */ /* 0x000fc8000ff3e0ff */
[----:B------:R-:W-:Y:S02]  /*19600*/  IADD3.X R4, R4, UR5, RZ, P1, !PT ;  /* 0x0000000504047c10 */ /* 0x000fe40008ffe4ff */
[----:B----4-:R-:W-:Y:S02]  /*19610*/  IADD3 R243, P1, R243, UR6, RZ ;  /* 0x00000006f3f37c10 */ /* 0x010fe4000ff3e0ff */
[----:B------:R-:W-:-:S03]  /*19620*/  IADD3.X R244, R244, UR5, RZ, P2, !PT ;  /* 0x00000005f4f47c10 */ /* 0x000fc600097fe4ff */
[----:B------:R0:W-:Y:S01]  /*19630*/  STL [R1+0x8fc], R243 ;  /* 0x0008fcf301007387 */ /* 0x0001e20000100800 */
[----:B------:R-:W-:Y:S02]  /*19640*/  IADD3.X R249, R249, UR5, RZ, P3, !PT ;  /* 0x00000005f9f97c10 */ /* 0x000fe40009ffe4ff */
[----:B------:R-:W-:Y:S02]  /*19650*/  IADD3 R247, P3, R247, UR6, RZ ;  /* 0x00000006f7f77c10 */ /* 0x000fe4000ff7e0ff */
[----:B------:R-:W-:Y:S01]  /*19660*/  IADD3 R242, P2, R242, UR6, RZ ;  /* 0x00000006f2f27c10 */ /* 0x000fe2000ff5e0ff */
[----:B0-----:R-:W4:Y:S04]  /*19670*/  LDL.LU R243, [R1+0x8f8] ;  /* 0x0008f80001f37983 */ /* 0x001f280000300800 */
[----:B------:R0:W-:Y:S01]  /*19680*/  STL [R1+0x920], R244 ;  /* 0x000920f401007387 */ /* 0x0001e20000100800 */
[----:B------:R-:W-:-:S03]  /*19690*/  IADD3.X R250, R250, UR5, RZ, P4, !PT ;  /* 0x00000005fafa7c10 */ /* 0x000fc6000a7fe4ff */
[----:B0-----:R-:W4:Y:S04]  /*196a0*/  LDL.LU R244, [R1+0x8cc] ;  /* 0x0008cc0001f47983 */ /* 0x001f280000300800 */
[----:B------:R0:W-:Y:S04]  /*196b0*/  STL [R1+0x8ec], R247 ;  /* 0x0008ecf701007387 */ /* 0x0001e80000100800 */
[----:B------:R-:W-:Y:S04]  /*196c0*/  STL [R1+0x8f4], R242 ;  /* 0x0008f4f201007387 */ /* 0x000fe80000100800 */
[----:B0-----:R-:W4:Y:S04]  /*196d0*/  LDL.LU R247, [R1+0x8f0] ;  /* 0x0008f00001f77983 */ /* 0x001f280000300800 */
[----:B------:R-:W-:Y:S04]  /*196e0*/  STL [R1+0x918], R249 ;  /* 0x000918f901007387 */ /* 0x000fe80000100800 */
[----:B------:R-:W4:Y:S04]  /*196f0*/  LDL.LU R228, [R1+0x8c4] ;  /* 0x0008c40001e47983 */ /* 0x000f280000300800 */
[----:B------:R-:W4:Y:S04]  /*19700*/  LDL.LU R233, [R1+0x8e8] ;  /* 0x0008e80001e97983 */ /* 0x000f280000300800 */
[----:B------:R-:W4:Y:S04]  /*19710*/  LDL.LU R231, [R1+0x8bc] ;  /* 0x0008bc0001e77983 */ /* 0x000f280000300800 */
[----:B------:R0:W-:Y:S04]  /*19720*/  STL [R1+0x910], R250 ;  /* 0x000910fa01007387 */ /* 0x0001e80000100800 */
[----:B------:R-:W4:Y:S04]  /*19730*/  LDL.LU R234, [R1+0x8e0] ;  /* 0x0008e00001ea7983 */ /* 0x000f280000300800 */
[----:B------:R-:W4:Y:S01]  /*19740*/  LDL.LU R232, [R1+0x8b4] ;  /* 0x0008b40001e87983 */ /* 0x000f220000300800 */
[----:B------:R-:W-:-:S03]  /*19750*/  IADD3 R248, P4, R248, UR6, RZ ;  /* 0x00000006f8f87c10 */ /* 0x000fc6000ff9e0ff */
[----:B0-----:R-:W4:Y:S04]  /*19760*/  LDL.LU R250, [R1+0x8d8] ;  /* 0x0008d80001fa7983 */ /* 0x001f280000300800 */
[----:B------:R-:W4:Y:S04]  /*19770*/  LDL.LU R237, [R1+0x8ac] ;  /* 0x0008ac0001ed7983 */ /* 0x000f280000300800 */
[----:B------:R-:W4:Y:S04]  /*19780*/  LDL.LU R249, [R1+0x8d0] ;  /* 0x0008d00001f97983 */ /* 0x000f280000300800 */
[----:B------:R0:W-:Y:S04]  /*19790*/  STL [R1+0x8e4], R248 ;  /* 0x0008e4f801007387 */ /* 0x0001e80000100800 */
[----:B0-----:R-:W4:Y:S04]  /*197a0*/  LDL.LU R248, [R1+0x8a4] ;  /* 0x0008a40001f87983 */ /* 0x001f280000300800 */
[----:B------:R-:W4:Y:S04]  /*197b0*/  LDL.LU R235, [R1+0x8c8] ;  /* 0x0008c80001eb7983 */ /* 0x000f280000300800 */
[----:B------:R-:W4:Y:S01]  /*197c0*/  LDL.LU R238, [R1+0x89c] ;  /* 0x00089c0001ee7983 */ /* 0x000f220000300800 */
[----:B------:R-:W-:-:S05]  /*197d0*/  IADD3.X R252, R252, UR5, RZ, P5, !PT ;  /* 0x00000005fcfc7c10 */ /* 0x000fca000affe4ff */
[----:B------:R-:W-:Y:S04]  /*197e0*/  STL [R1+0x908], R252 ;  /* 0x000908fc01007387 */ /* 0x000fe80000100800 */
[----:B------:R-:W4:Y:S01]  /*197f0*/  LDL.LU R236, [R1+0x8c0] ;  /* 0x0008c00001ec7983 */ /* 0x000f220000300800 */
[----:B------:R-:W-:-:S05]  /*19800*/  IADD3 R251, P5, R251, UR6, RZ ;  /* 0x00000006fbfb7c10 */ /* 0x000fca000ffbe0ff */
[----:B------:R0:W-:Y:S04]  /*19810*/  STL [R1+0x8dc], R251 ;  /* 0x0008dcfb01007387 */ /* 0x0001e80000100800 */
[----:B------:R-:W4:Y:S04]  /*19820*/  LDL.LU R245, [R1+0x894] ;  /* 0x0008940001f57983 */ /* 0x000f280000300800 */
[----:B------:R-:W4:Y:S04]  /*19830*/  LDL.LU R241, [R1+0x8b8] ;  /* 0x0008b80001f17983 */ /* 0x000f280000300800 */
[----:B0-----:R-:W4:Y:S04]  /*19840*/  LDL.LU R251, [R1+0x88c] ;  /* 0x00088c0001fb7983 */ /* 0x001f280000300800 */
[----:B------:R-:W4:Y:S01]  /*19850*/  LDL.LU R246, [R1+0x8b0] ;  /* 0x0008b00001f67983 */ /* 0x000f220000300800 */
[----:B--2---:R-:W-:-:S05]  /*19860*/  IADD3.X R239, R239, UR5, RZ, P6, !PT ;  /* 0x00000005efef7c10 */ /* 0x004fca000b7fe4ff */
[----:B------:R0:W-:Y:S01]  /*19870*/  STL [R1+0x900], R239 ;  /* 0x000900ef01007387 */ /* 0x0001e20000100800 */
[----:B---3--:R-:W-:-:S03]  /*19880*/  IADD3 R240, P6, R240, UR6, RZ ;  /* 0x00000006f0f07c10 */ /* 0x008fc6000ffde0ff */
[----:B0-----:R-:W2:Y:S04]  /*19890*/  LDL.LU R239, [R1+0x884] ;  /* 0x0008840001ef7983 */ /* 0x001ea80000300800 */
[----:B------:R0:W-:Y:S04]  /*198a0*/  STL [R1+0x8d4], R240 ;  /* 0x0008d4f001007387 */ /* 0x0001e80000100800 */
[----:B0-----:R-:W3:Y:S01]  /*198b0*/  LDL.LU R240, [R1+0x8a8] ;  /* 0x0008a80001f07983 */ /* 0x001ee20000300800 */
[----:B----4-:R-:W-:-:S05]  /*198c0*/  IADD3.X R243, R243, UR5, RZ, P1, !PT ;  /* 0x00000005f3f37c10 */ /* 0x010fca0008ffe4ff */
[----:B------:R0:W-:Y:S01]  /*198d0*/  STL [R1+0x8f8], R243 ;  /* 0x0008f8f301007387 */ /* 0x0001e20000100800 */
[----:B------:R-:W-:-:S03]  /*198e0*/  IADD3 R244, P1, R244, UR6, RZ ;  /* 0x00000006f4f47c10 */ /* 0x000fc6000ff3e0ff */
[----:B0-----:R-:W4:Y:S04]  /*198f0*/  LDL.LU R243, [R1+0x87c] ;  /* 0x00087c0001f37983 */ /* 0x001f280000300800 */
[----:B------:R-:W4:Y:S04]  /*19900*/  LDL.LU R242, [R1+0x8a0] ;  /* 0x0008a00001f27983 */ /* 0x000f280000300800 */
[----:B------:R-:W4:Y:S04]  /*19910*/  LDL.LU R252, [R1+0x874] ;  /* 0x0008740001fc7983 */ /* 0x000f280000300800 */
[----:B------:R0:W-:Y:S01]  /*19920*/  STL [R1+0x8cc], R244 ;  /* 0x0008ccf401007387 */ /* 0x0001e20000100800 */
[----:B------:R-:W-:-:S02]  /*19930*/  IADD3.X R247, R247, UR5, RZ, P2, !PT ;  /* 0x00000005f7f77c10 */ /* 0x000fc400097fe4ff */
[----:B------:R-:W-:Y:S01]  /*19940*/  IADD3 R228, P2, R228, UR6, RZ ;  /* 0x00000006e4e47c10 */ /* 0x000fe2000ff5e0ff */
[----:B0-----:R-:W4:Y:S01]  /*19950*/  LDL.LU R244, [R1+0x898] ;  /* 0x0008980001f47983 */ /* 0x001f220000300800 */
[----:B------:R-:W-:-:S03]  /*19960*/  IADD3.X R233, R233, UR5, RZ, P3, !PT ;  /* 0x00000005e9e97c10 */ /* 0x000fc60009ffe4ff */
[----:B------:R0:W-:Y:S01]  /*19970*/  STL [R1+0x8f0], R247 ;  /* 0x0008f0f701007387 */ /* 0x0001e20000100800 */
[----:B------:R-:W-:Y:S02]  /*19980*/  IADD3 R231, P3, R231, UR6, RZ ;  /* 0x00000006e7e77c10 */ /* 0x000fe4000ff7e0ff */
[----:B------:R-:W-:Y:S02]  /*19990*/  IADD3.X R234, R234, UR5, RZ, P4, !PT ;  /* 0x00000005eaea7c10 */ /* 0x000fe4000a7fe4ff */
[----:B------:R-:W-:Y:S02]  /*199a0*/  IADD3 R232, P4, R232, UR6, RZ ;  /* 0x00000006e8e87c10 */ /* 0x000fe4000ff9e0ff */
[----:B------:R-:W-:Y:S01]  /*199b0*/  IADD3.X R250, R250, UR5, RZ, P5, !PT ;  /* 0x00000005fafa7c10 */ /* 0x000fe2000affe4ff */
[----:B0-----:R-:W4:Y:S04]  /*199c0*/  LDL.LU R247, [R1+0x86c] ;  /* 0x00086c0001f77983 */ /* 0x001f280000300800 */
[----:B------:R-:W-:Y:S04]  /*199d0*/  STL [R1+0x8c4], R228 ;  /* 0x0008c4e401007387 */ /* 0x000fe80000100800 */
[----:B------:R-:W-:Y:S04]  /*199e0*/  STL [R1+0x8e8], R233 ;  /* 0x0008e8e901007387 */ /* 0x000fe80000100800 */
[----:B------:R-:W-:Y:S01]  /*199f0*/  STL [R1+0x8bc], R231 ;  /* 0x0008bce701007387 */ /* 0x000fe20000100800 */
[----:B------:R-:W-:-:S03]  /*19a00*/  IADD3.X R249, R249, UR5, RZ, P6, !PT ;  /* 0x00000005f9f97c10 */ /* 0x000fc6000b7fe4ff */
[----:B------:R0:W-:Y:S01]  /*19a10*/  STL [R1+0x8d8], R250 ;  /* 0x0008d8fa01007387 */ /* 0x0001e20000100800 */
[----:B------:R-:W-:-:S03]  /*19a20*/  IADD3 R237, P5, R237, UR6, RZ ;  /* 0x00000006eded7c10 */ /* 0x000fc6000ffbe0ff */
[----:B------:R-:W-:Y:S01]  /*19a30*/  STL [R1+0x8e0], R234 ;  /* 0x0008e0ea01007387 */ /* 0x000fe20000100800 */
[----:B------:R-:W-:-:S03]  /*19a40*/  IADD3 R248, P6, R248, UR6, RZ ;  /* 0x00000006f8f87c10 */ /* 0x000fc6000ffde0ff */
[----:B0-----:R-:W4:Y:S04]  /*19a50*/  LDL.LU R250, [R1+0x890] ;  /* 0x0008900001fa7983 */ /* 0x001f280000300800 */
[----:B------:R-:W-:Y:S04]  /*19a60*/  STL [R1+0x8b4], R232 ;  /* 0x0008b4e801007387 */ /* 0x000fe80000100800 */
[----:B------:R0:W-:Y:S04]  /*19a70*/  STL [R1+0x8d0], R249 ;  /* 0x0008d0f901007387 */ /* 0x0001e80000100800 */
[----:B------:R-:W-:Y:S01]  /*19a80*/  STL [R1+0x8ac], R237 ;  /* 0x0008aced01007387 */ /* 0x000fe20000100800 */
[----:B------:R-:W-:-:S02]  /*19a90*/  IADD3.X R235, R235, UR5, RZ, P1, !PT ;  /* 0x00000005ebeb7c10 */ /* 0x000fc40008ffe4ff */
[----:B------:R-:W-:Y:S01]  /*19aa0*/  IADD3 R238, P1, R238, UR6, RZ ;  /* 0x00000006eeee7c10 */ /* 0x000fe2000ff3e0ff */
[----:B0-----:R-:W4:Y:S04]  /*19ab0*/  LDL.LU R249, [R1+0x864] ;  /* 0x0008640001f97983 */ /* 0x001f280000300800 */
[----:B------:R0:W-:Y:S04]  /*19ac0*/  STL [R1+0x8a4], R248 ;  /* 0x0008a4f801007387 */ /* 0x0001e80000100800 */
[----:B0-----:R-:W4:Y:S04]  /*19ad0*/  LDL.LU R248, [R1+0x888] ;  /* 0x0008880001f87983 */ /* 0x001f280000300800 */
[----:B------:R-:W-:Y:S04]  /*19ae0*/  STL [R1+0x8c8], R235 ;  /* 0x0008c8eb01007387 */ /* 0x000fe80000100800 */
[----:B------:R-:W-:Y:S01]  /*19af0*/  STL [R1+0x89c], R238 ;  /* 0x00089cee01007387 */ /* 0x000fe20000100800 */
[----:B------:R-:W-:-:S05]  /*19b00*/  IADD3.X R236, R236, UR5, RZ, P2, !PT ;  /* 0x00000005ecec7c10 */ /* 0x000fca00097fe4ff */
[----:B------:R-:W-:Y:S01]  /*19b10*/  STL [R1+0x8c0], R236 ;  /* 0x0008c0ec01007387 */ /* 0x000fe20000100800 */
[----:B------:R-:W-:Y:S02]  /*19b20*/  IADD3.X R241, R241, UR5, RZ, P3, !PT ;  /* 0x00000005f1f17c10 */ /* 0x000fe40009ffe4ff */
[----:B------:R-:W-:Y:S02]  /*19b30*/  IADD3 R245, P2, R245, UR6, RZ ;  /* 0x00000006f5f57c10 */ /* 0x000fe4000ff5e0ff */
[----:B------:R-:W-:Y:S02]  /*19b40*/  IADD3 R251, P3, R251, UR6, RZ ;  /* 0x00000006fbfb7c10 */ /* 0x000fe4000ff7e0ff */
[----:B------:R-:W-:-:S03]  /*19b50*/  IADD3.X R246, R246, UR5, RZ, P4, !PT ;  /* 0x00000005f6f67c10 */ /* 0x000fc6000a7fe4ff */
[----:B------:R0:W-:Y:S04]  /*19b60*/  STL [R1+0x88c], R251 ;  /* 0x00088cfb01007387 */ /* 0x0001e80000100800 */
[----:B------:R-:W-:Y:S04]  /*19b70*/  STL [R1+0x894], R245 ;  /* 0x000894f501007387 */ /* 0x000fe80000100800 */
[----:B0-----:R-:W4:Y:S04]  /*19b80*/  LDL.LU R251, [R1+0x85c] ;  /* 0x00085c0001fb7983 */ /* 0x001f280000300800 */
[----:B------:R-:W-:Y:S01]  /*19b90*/  STL [R1+0x8b8], R241 ;  /* 0x0008b8f101007387 */ /* 0x000fe20000100800 */
[----:B--2---:R-:W-:-:S05]  /*19ba0*/  IADD3 R239, P4, R239, UR6, RZ ;  /* 0x00000006efef7c10 */ /* 0x004fca000ff9e0ff */
[----:B------:R0:W-:Y:S01]  /*19bb0*/  STL [R1+0x884], R239 ;  /* 0x000884ef01007387 */ /* 0x0001e20000100800 */
[----:B---3--:R-:W-:-:S03]  /*19bc0*/  IADD3.X R240, R240, UR5, RZ, P5, !PT ;  /* 0x00000005f0f07c10 */ /* 0x008fc6000affe4ff */
[----:B0-----:R-:W2:Y:S04]  /*19bd0*/  LDL.LU R239, [R1+0x880] ;  /* 0x0008800001ef7983 */ /* 0x001ea80000300800 */
[----:B------:R-:W-:Y:S04]  /*19be0*/  STL [R1+0x8b0], R246 ;  /* 0x0008b0f601007387 */ /* 0x000fe80000100800 */
[----:B------:R0:W-:Y:S04]  /*19bf0*/  STL [R1+0x8a8], R240 ;  /* 0x0008a8f001007387 */ /* 0x0001e80000100800 */
[----:B0-----:R-:W3:Y:S01]  /*19c00*/  LDL.LU R240, [R1+0x854] ;  /* 0x0008540001f07983 */ /* 0x001ee20000300800 */
[----:B----4-:R-:W-:-:S02]  /*19c10*/  IADD3 R243, P5, R243, UR6, RZ ;  /* 0x00000006f3f37c10 */ /* 0x010fc4000ffbe0ff */
[----:B------:R-:W-:Y:S02]  /*19c20*/  IADD3.X R242, R242, UR5, RZ, P6, !PT ;  /* 0x00000005f2f27c10 */ /* 0x000fe4000b7fe4ff */
[----:B------:R-:W-:Y:S01]  /*19c30*/  IADD3 R252, P6, R252, UR6, RZ ;  /* 0x00000006fcfc7c10 */ /* 0x000fe2000ffde0ff */
[----:B------:R0:W-:Y:S01]  /*19c40*/  STL [R1+0x87c], R243 ;  /* 0x00087cf301007387 */ /* 0x0001e20000100800 */
[----:B------:R-:W-:-:S03]  /*19c50*/  IADD3.X R244, R244, UR5, RZ, P1, !PT ;  /* 0x00000005f4f47c10 */ /* 0x000fc60008ffe4ff */
[----:B0-----:R-:W4:Y:S04]  /*19c60*/  LDL.LU R243, [R1+0x878] ;  /* 0x0008780001f37983 */ /* 0x001f280000300800 */
[----:B------:R0:W-:Y:S04]  /*19c70*/  STL [R1+0x898], R244 ;  /* 0x000898f401007387 */ /* 0x0001e80000100800 */
[----:B------:R-:W-:Y:S01]  /*19c80*/  STL [R1+0x8a0], R242 ;  /* 0x0008a0f201007387 */ /* 0x000fe20000100800 */
[----:B------:R-:W-:-:S03]  /*19c90*/  IADD3 R247, P1, R247, UR6, RZ ;  /* 0x00000006f7f77c10 */ /* 0x000fc6000ff3e0ff */
        /* <DEDUP_REMOVED lines=8> */
[----:B------:R-:W-:-:S03]  /*19d20*/  IADD3.X R250, R250, UR5, RZ, P2, !PT ;  /* 0x00000005fafa7c10 */ /* 0x000fc600097fe4ff */
[----:B0-----:R-:W4:Y:S04]  /*19d30*/  LDL.LU R247, [R1+0x834] ;  /* 0x0008340001f77983 */ /* 0x001f280000300800 */
[----:B------:R-:W4:Y:S04]  /*19d40*/  LDL.LU R237, [R1+0x858] ;  /* 0x0008580001ed7983 */ /* 0x000f280000300800 */
[----:B------:R-:W4:Y:S04]  /*19d50*/  LDL.LU R252, [R1+0x82c] ;  /* 0x00082c0001fc7983 */ /* 0x000f280000300800 */
[----:B------:R0:W-:Y:S01]  /*19d60*/  STL [R1+0x890], R250 ;  /* 0x000890fa01007387 */ /* 0x0001e20000100800 */
[----:B------:R-:W-:-:S03]  /*19d70*/  IADD3 R249, P2, R249, UR6, RZ ;  /* 0x00000006f9f97c10 */ /* 0x000fc6000ff5e0ff */
[----:B0-----:R-:W4:Y:S04]  /*19d80*/  LDL.LU R250, [R1+0x850] ;  /* 0x0008500001fa7983 */ /* 0x001f280000300800 */
[----:B------:R-:W4:Y:S04]  /*19d90*/  LDL.LU R235, [R1+0x824] ;  /* 0x0008240001eb7983 */ /* 0x000f280000300800 */
[----:B------:R-:W4:Y:S04]  /*19da0*/  LDL.LU R238, [R1+0x848] ;  /* 0x0008480001ee7983 */ /* 0x000f280000300800 */
[----:B------:R-:W-:Y:S04]  /*19db0*/  STL [R1+0x864], R249 ;  /* 0x000864f901007387 */ /* 0x000fe80000100800 */
[----:B------:R-:W4:Y:S01]  /*19dc0*/  LDL.LU R236, [R1+0x81c] ;  /* 0x00081c0001ec7983 */ /* 0x000f220000300800 */
[----:B------:R-:W-:-:S05]  /*19dd0*/  IADD3.X R248, R248, UR5, RZ, P3, !PT ;  /* 0x00000005f8f87c10 */ /* 0x000fca0009ffe4ff */
[----:B------:R0:W-:Y:S04]  /*19de0*/  STL [R1+0x888], R248 ;  /* 0x000888f801007387 */ /* 0x0001e80000100800 */
[----:B------:R-:W4:Y:S04]  /*19df0*/  LDL.LU R245, [R1+0x840] ;  /* 0x0008400001f57983 */ /* 0x000f280000300800 */
[----:B------:R-:W4:Y:S04]  /*19e00*/  LDL.LU R241, [R1+0x814] ;  /* 0x0008140001f17983 */ /* 0x000f280000300800 */
[----:B0-----:R-:W4:Y:S04]  /*19e10*/  LDL.LU R248, [R1+0x838] ;  /* 0x0008380001f87983 */ /* 0x001f280000300800 */
[----:B------:R-:W4:Y:S01]  /*19e20*/  LDL.LU R246, [R1+0x80c] ;  /* 0x00080c0001f67983 */ /* 0x000f220000300800 */
[----:B------:R-:W-:-:S05]  /*19e30*/  IADD3 R251, P3, R251, UR6, RZ ;  /* 0x00000006fbfb7c10 */ /* 0x000fca000ff7e0ff */
[----:B------:R0:W-:Y:S04]  /*19e40*/  STL [R1+0x85c], R251 ;  /* 0x00085cfb01007387 */ /* 0x0001e80000100800 */
[----:B0-----:R-:W4:Y:S01]  /*19e50*/  LDL.LU R251, [R1+0x830] ;  /* 0x0008300001fb7983 */ /* 0x001f220000300800 */
[----:B--2---:R-:W-:-:S05]  /*19e60*/  IADD3.X R239, R239, UR5, RZ, P4, !PT ;  /* 0x00000005efef7c10 */ /* 0x004fca000a7fe4ff */
[----:B------:R0:W-:Y:S01]  /*19e70*/  STL [R1+0x880], R239 ;  /* 0x000880ef01007387 */ /* 0x0001e20000100800 */
[----:B---3--:R-:W-:-:S03]  /*19e80*/  IADD3 R240, P4, R240, UR6, RZ ;  /* 0x00000006f0f07c10 */ /* 0x008fc6000ff9e0ff */
[----:B0-----:R-:W2:Y:S04]  /*19e90*/  LDL.LU R239, [R1+0x804] ;  /* 0x0008040001ef7983 */ /* 0x001ea80000300800 */
[----:B------:R0:W-:Y:S04]  /*19ea0*/  STL [R1+0x854], R240 ;  /* 0x000854f001007387 */ /* 0x0001e80000100800 */
[----:B0-----:R-:W3:Y:S04]  /*19eb0*/  LDL.LU R240, [R1+0x828] ;  /* 0x0008280001f07983 */ /* 0x001ee80000300800 */
[----:B------:R-:W3:Y:S04]  /*19ec0*/  LDL.LU R242, [R1+0x7fc] ;  /* 0x0007fc0001f27983 */ /* 0x000ee80000300800 */
[----:B------:R-:W3:Y:S01]  /*19ed0*/  LDL.LU R249, [R1+0x820] ;  /* 0x0008200001f97983 */ /* 0x000ee20000300800 */
[----:B----4-:R-:W-:-:S05]  /*19ee0*/  IADD3.X R243, R243, UR5, RZ, P5, !PT ;  /* 0x00000005f3f37c10 */ /* 0x010fca000affe4ff */
[----:B------:R0:W-:Y:S01]  /*19ef0*/  STL [R1+0x878], R243 ;  /* 0x000878f301007387 */ /* 0x0001e20000100800 */
[----:B------:R-:W-:-:S03]  /*19f00*/  IADD3 R244, P5, R244, UR6, RZ ;  /* 0x00000006f4f47c10 */ /* 0x000fc6000ffbe0ff */
[----:B0-----:R-:W4:Y:S01]  /*19f10*/  LDL.LU R243, [R1+0x7f4] ;  /* 0x0007f40001f37983 */ /* 0x001f220000300800 */
[----:B------:R-:W-:Y:S02]  /*19f20*/  IADD3.X R228, R228, UR5, RZ, P6, !PT ;  /* 0x00000005e4e47c10 */ /* 0x000fe4000b7fe4ff */
[----:B------:R-:W-:Y:S01]  /*19f30*/  IADD3 R233, P6, R233, UR6, RZ ;  /* 0x00000006e9e97c10 */ /* 0x000fe2000ffde0ff */
[----:B------:R0:W-:Y:S01]  /*19f40*/  STL [R1+0x84c], R244 ;  /* 0x00084cf401007387 */ /* 0x0001e20000100800 */
[----:B------:R-:W-:Y:S02]  /*19f50*/  IADD3.X R231, R231, UR5, RZ, P1, !PT ;  /* 0x00000005e7e77c10 */ /* 0x000fe40008ffe4ff */
[----:B------:R-:W-:Y:S02]  /*19f60*/  IADD3.X R232, R232, UR5, RZ, P2, !PT ;  /* 0x00000005e8e87c10 */ /* 0x000fe400097fe4ff */
[----:B------:R-:W-:Y:S02]  /*19f70*/  IADD3 R234, P1, R234, UR6, RZ ;  /* 0x00000006eaea7c10 */ /* 0x000fe4000ff3e0ff */
[----:B------:R-:W-:Y:S01]  /*19f80*/  IADD3 R247, P2, R247, UR6, RZ ;  /* 0x00000006f7f77c10 */ /* 0x000fe2000ff5e0ff */
[----:B0-----:R-:W4:Y:S04]  /*19f90*/  LDL.LU R244, [R1+0x818] ;  /* 0x0008180001f47983 */ /* 0x001f280000300800 */
[----:B------:R-:W-:Y:S04]  /*19fa0*/  STL [R1+0x870], R228 ;  /* 0x000870e401007387 */ /* 0x000fe80000100800 */
[----:B------:R-:W-:Y:S01]  /*19fb0*/  STL [R1+0x844], R233 ;  /* 0x000844e901007387 */ /* 0x000fe20000100800 */
[----:B------:R-:W-:-:S03]  /*19fc0*/  IADD3.X R237, R237, UR5, RZ, P3, !PT ;  /* 0x00000005eded7c10 */ /* 0x000fc60009ffe4ff */
[----:B------:R-:W-:Y:S01]  /*19fd0*/  STL [R1+0x868], R231 ;  /* 0x000868e701007387 */ /* 0x000fe20000100800 */
[----:B------:R-:W-:-:S03]  /*19fe0*/  IADD3 R252, P3, R252, UR6, RZ ;  /* 0x00000006fcfc7c10 */ /* 0x000fc6000ff7e0ff */
[----:B------:R0:W-:Y:S04]  /*19ff0*/  STL [R1+0x834], R247 ;  /* 0x000834f701007387 */ /* 0x0001e80000100800 */
[----:B------:R-:W-:Y:S01]  /*1a000*/  STL [R1+0x83c], R234 ;  /* 0x00083cea01007387 */ /* 0x000fe20000100800 */
[----:B------:R-:W-:Y:S02]  /*1a010*/  IADD3.X R250, R250, UR5, RZ, P4, !PT ;  /* 0x00000005fafa7c10 */ /* 0x000fe4000a7fe4ff */
[----:B------:R-:W-:Y:S01]  /*1a020*/  IADD3 R235, P4, R235, UR6, RZ ;  /* 0x00000006ebeb7c10 */ /* 0x000fe2000ff9e0ff */
[----:B0-----:R-:W4:Y:S04]  /*1a030*/  LDL.LU R247, [R1+0x7ec] ;  /* 0x0007ec0001f77983 */ /* 0x001f280000300800 */
[----:B------:R-:W-:Y:S04]  /*1a040*/  STL [R1+0x860], R232 ;  /* 0x000860e801007387 */ /* 0x000fe80000100800 */
[----:B------:R0:W-:Y:S04]  /*1a050*/  STL [R1+0x82c], R252 ;  /* 0x00082cfc01007387 */ /* 0x0001e80000100800 */
[----:B------:R-:W-:Y:S01]  /*1a060*/  STL [R1+0x858], R237 ;  /* 0x000858ed01007387 */ /* 0x000fe20000100800 */
[----:B------:R-:W-:-:S02]  /*1a070*/  IADD3.X R238, R238, UR5, RZ, P5, !PT ;  /* 0x00000005eeee7c10 */ /* 0x000fc4000affe4ff */
[----:B------:R-:W-:Y:S01]  /*1a080*/  IADD3 R236, P5, R236, UR6, RZ ;  /* 0x00000006ecec7c10 */ /* 0x000fe2000ffbe0ff */
[----:B0-----:R-:W4:Y:S04]  /*1a090*/  LDL.LU R252, [R1+0x810] ;  /* 0x0008100001fc7983 */ /* 0x001f280000300800 */
[----:B------:R0:W-:Y:S01]  /*1a0a0*/  STL [R1+0x850], R250 ;  /* 0x000850fa01007387 */ /* 0x0001e20000100800 */
[----:B------:R-:W-:Y:S02]  /*1a0b0*/  IADD3.X R245, R245, UR5, RZ, P6, !PT ;  /* 0x00000005f5f57c10 */ /* 0x000fe4000b7fe4ff */
[----:B------:R-:W-:Y:S01]  /*1a0c0*/  IADD3.X R248, R248, UR5, RZ, P1, !PT ;  /* 0x00000005f8f87c10 */ /* 0x000fe20008ffe4ff */
[----:B0-----:R-:W4:Y:S04]  /*1a0d0*/  LDL.LU R250, [R1+0x7e4] ;  /* 0x0007e40001fa7983 */ /* 0x001f280000300800 */
[----:B------:R-:W-:Y:S04]  /*1a0e0*/  STL [R1+0x824], R235 ;  /* 0x000824eb01007387 */ /* 0x000fe80000100800 */
[----:B------:R-:W-:Y:S04]  /*1a0f0*/  STL [R1+0x848], R238 ;  /* 0x000848ee01007387 */ /* 0x000fe80000100800 */
[----:B------:R-:W-:Y:S04]  /*1a100*/  STL [R1+0x81c], R236 ;  /* 0x00081cec01007387 */ /* 0x000fe80000100800 */
[----:B------:R0:W-:Y:S01]  /*1a110*/  STL [R1+0x838], R248 ;  /* 0x000838f801007387 */ /* 0x0001e20000100800 */
[----:B------:R-:W-:-:S03]  /*1a120*/  IADD3 R241, P6, R241, UR6, RZ ;  /* 0x00000006f1f17c10 */ /* 0x000fc6000ffde0ff */
[----:B------:R-:W-:Y:S01]  /*1a130*/  STL [R1+0x840], R245 ;  /* 0x000840f501007387 */ /* 0x000fe20000100800 */
[----:B------:R-:W-:-:S03]  /*1a140*/  IADD3 R246, P1, R246, UR6, RZ ;  /* 0x00000006f6f67c10 */ /* 0x000fc6000ff3e0ff */
[----:B0-----:R-:W4:Y:S04]  /*1a150*/  LDL.LU R248, [R1+0x808] ;  /* 0x0008080001f87983 */ /* 0x001f280000300800 */
[----:B------:R-:W-:Y:S01]  /*1a160*/  STL [R1+0x814], R241 ;  /* 0x000814f101007387 */ /* 0x000fe20000100800 */
[----:B------:R-:W-:-:S05]  /*1a170*/  IADD3.X R251, R251, UR5, RZ, P2, !PT ;  /* 0x00000005fbfb7c10 */ /* 0x000fca00097fe4ff */
[----:B------:R0:W-:Y:S04]  /*1a180*/  STL [R1+0x830], R251 ;  /* 0x000830fb01007387 */ /* 0x0001e80000100800 */
[----:B0-----:R-:W4:Y:S04]  /*1a190*/  LDL.LU R251, [R1+0x7dc] ;  /* 0x0007dc0001fb7983 */ /* 0x001f280000300800 */
[----:B------:R-:W-:Y:S01]  /*1a1a0*/  STL [R1+0x80c], R246 ;  /* 0x00080cf601007387 */ /* 0x000fe20000100800 */
[----:B--2---:R-:W-:-:S05]  /*1a1b0*/  IADD3 R239, P2, R239, UR6, RZ ;  /* 0x00000006efef7c10 */ /* 0x004fca000ff5e0ff */
[----:B------:R0:W-:Y:S01]  /*1a1c0*/  STL [R1+0x804], R239 ;  /* 0x000804ef01007387 */ /* 0x0001e20000100800 */
[----:B---3--:R-:W-:-:S03]  /*1a1d0*/  IADD3.X R240, R240, UR5, RZ, P3, !PT ;  /* 0x00000005f0f07c10 */ /* 0x008fc60009ffe4ff */
[----:B0-----:R-:W2:Y:S04]  /*1a1e0*/  LDL.LU R239, [R1+0x800] ;  /* 0x0008000001ef7983 */ /* 0x001ea80000300800 */
[----:B------:R0:W-:Y:S04]  /*1a1f0*/  STL [R1+0x828], R240 ;  /* 0x000828f001007387 */ /* 0x0001e80000100800 */
[----:B0-----:R-:W3:Y:S01]  /*1a200*/  LDL.LU R240, [R1+0x7d4] ;  /* 0x0007d40001f07983 */ /* 0x001ee20000300800 */
[----:B------:R-:W-:Y:S02]  /*1a210*/  IADD3.X R249, R249, UR5, RZ, P4, !PT ;  /* 0x00000005f9f97c10 */ /* 0x000fe4000a7fe4ff */
[----:B------:R-:W-:-:S02]  /*1a220*/  IADD3 R242, P3, R242, UR6, RZ ;  /* 0x00000006f2f27c10 */ /* 0x000fc4000ff7e0ff */
[----:B----4-:R-:W-:-:S05]  /*1a230*/  IADD3 R243, P4, R243, UR6, RZ ;  /* 0x00000006f3f37c10 */ /* 0x010fca000ff9e0ff */
[----:B------:R0:W-:Y:S04]  /*1a240*/  STL [R1+0x7f4], R243 ;  /* 0x0007f4f301007387 */ /* 0x0001e80000100800 */
[----:B------:R-:W-:Y:S01]  /*1a250*/  STL [R1+0x7fc], R242 ;  /* 0x0007fcf201007387 */ /* 0x000fe20000100800 */
[----:B------:R-:W-:-:S03]  /*1a260*/  IADD3.X R244, R244, UR5, RZ, P5, !PT ;  /* 0x00000005f4f47c10 */ /* 0x000fc6000affe4ff */
        /* <DEDUP_REMOVED lines=12> */
[----:B------:R0:W-:Y:S01]  /*1a330*/  STL [R1+0x7ec], R247 ;  /* 0x0007ecf701007387 */ /* 0x0001e20000100800 */
[----:B------:R-:W-:-:S03]  /*1a340*/  IADD3.X R252, R252, UR5, RZ, P6, !PT ;  /* 0x00000005fcfc7c10 */ /* 0x000fc6000b7fe4ff */
[----:B0-----:R-:W4:Y:S04]  /*1a350*/  LDL.LU R247, [R1+0x7ac] ;  /* 0x0007ac0001f77983 */ /* 0x001f280000300800 */
[----:B------:R-:W4:Y:S04]  /*1a360*/  LDL.LU R235, [R1+0x7d0] ;  /* 0x0007d00001eb7983 */ /* 0x000f280000300800 */
[----:B------:R-:W4:Y:S04]  /*1a370*/  LDL.LU R238, [R1+0x7a4] ;  /* 0x0007a40001ee7983 */ /* 0x000f280000300800 */
[----:B------:R-:W-:Y:S04]  /*1a380*/  STL [R1+0x810], R252 ;  /* 0x000810fc01007387 */ /* 0x000fe80000100800 */
[----:B------:R-:W4:Y:S01]  /*1a390*/  LDL.LU R236, [R1+0x7c8] ;  /* 0x0007c80001ec7983 */ /* 0x000f220000300800 */
[----:B------:R-:W-:-:S05]  /*1a3a0*/  IADD3 R250, P6, R250, UR6, RZ ;  /* 0x00000006fafa7c10 */ /* 0x000fca000ffde0ff */
[----:B------:R0:W-:Y:S04]  /*1a3b0*/  STL [R1+0x7e4], R250 ;  /* 0x0007e4fa01007387 */ /* 0x0001e80000100800 */
[----:B------:R-:W4:Y:S04]  /*1a3c0*/  LDL.LU R245, [R1+0x79c] ;  /* 0x00079c0001f57983 */ /* 0x000f280000300800 */
[----:B------:R-:W4:Y:S01]  /*1a3d0*/  LDL.LU R241, [R1+0x7c0] ;  /* 0x0007c00001f17983 */ /* 0x000f220000300800 */
[----:B------:R-:W-:-:S03]  /*1a3e0*/  IADD3.X R248, R248, UR5, RZ, P1, !PT ;  /* 0x00000005f8f87c10 */ /* 0x000fc60008ffe4ff */
[----:B0-----:R-:W4:Y:S04]  /*1a3f0*/  LDL.LU R250, [R1+0x794] ;  /* 0x0007940001fa7983 */ /* 0x001f280000300800 */
[----:B------:R-:W4:Y:S04]  /*1a400*/  LDL.LU R246, [R1+0x7b8] ;  /* 0x0007b80001f67983 */ /* 0x000f280000300800 */
[----:B------:R0:W-:Y:S04]  /*1a410*/  STL [R1+0x808], R248 ;  /* 0x000808f801007387 */ /* 0x0001e80000100800 */
[----:B0-----:R-:W4:Y:S01]  /*1a420*/  LDL.LU R248, [R1+0x78c] ;  /* 0x00078c0001f87983 */ /* 0x001f220000300800 */
[----:B------:R-:W-:-:S05]  /*1a430*/  IADD3 R251, P1, R251, UR6, RZ ;  /* 0x00000006fbfb7c10 */ /* 0x000fca000ff3e0ff */
[----:B------:R0:W-:Y:S04]  /*1a440*/  STL [R1+0x7dc], R251 ;  /* 0x0007dcfb01007387 */ /* 0x0001e80000100800 */
[----:B0-----:R-:W4:Y:S01]  /*1a450*/  LDL.LU R251, [R1+0x7b0] ;  /* 0x0007b00001fb7983 */ /* 0x001f220000300800 */
[----:B--2---:R-:W-:-:S05]  /*1a460*/  IADD3.X R239, R239, UR5, RZ, P2, !PT ;  /* 0x00000005efef7c10 */ /* 0x004fca00097fe4ff */
[----:B------:R0:W-:Y:S01]  /*1a470*/  STL [R1+0x800], R239 ;  /* 0x000800ef01007387 */ /* 0x0001e20000100800 */
[----:B---3--:R-:W-:-:S03]  /*1a480*/  IADD3 R240, P2, R240, UR6, RZ ;  /* 0x00000006f0f07c10 */ /* 0x008fc6000ff5e0ff */
[----:B0-----:R-:W2:Y:S04]  /*1a490*/  LDL.LU R239, [R1+0x784] ;  /* 0x0007840001ef7983 */ /* 0x001ea80000300800 */
[----:B------:R-:W3:Y:S04]  /*1a4a0*/  LDL.LU R242, [R1+0x7a8] ;  /* 0x0007a80001f27983 */ /* 0x000ee80000300800 */
[----:B------:R-:W3:Y:S04]  /*1a4b0*/  LDL.LU R252, [R1+0x77c] ;  /* 0x00077c0001fc7983 */ /* 0x000ee80000300800 */
[----:B------:R0:W-:Y:S04]  /*1a4c0*/  STL [R1+0x7d4], R240 ;  /* 0x0007d4f001007387 */ /* 0x0001e80000100800 */
[----:B0-----:R-:W3:Y:S01]  /*1a4d0*/  LDL.LU R240, [R1+0x7a0] ;  /* 0x0007a00001f07983 */ /* 0x001ee20000300800 */
[----:B----4-:R-:W-:-:S02]  /*1a4e0*/  IADD3.X R243, R243, UR5, RZ, P3, !PT ;  /* 0x00000005f3f37c10 */ /* 0x010fc40009ffe4ff */
[----:B------:R-:W-:Y:S02]  /*1a4f0*/  IADD3 R228, P3, R228, UR6, RZ ;  /* 0x00000006e4e47c10 */ /* 0x000fe4000ff7e0ff */
[----:B------:R-:W-:Y:S02]  /*1a500*/  IADD3.X R233, R233, UR5, RZ, P4, !PT ;  /* 0x00000005e9e97c10 */ /* 0x000fe4000a7fe4ff */
[----:B------:R-:W-:Y:S01]  /*1a510*/  IADD3 R231, P4, R231, UR6, RZ ;  /* 0x00000006e7e77c10 */ /* 0x000fe2000ff9e0ff */
[----:B------:R0:W-:Y:S01]  /*1a520*/  STL [R1+0x7f8], R243 ;  /* 0x0007f8f301007387 */ /* 0x0001e20000100800 */
        /* <DEDUP_REMOVED lines=17> */
[----:B------:R-:W-:Y:S02]  /*1a640*/  IADD3 R238, P2, R238, UR6, RZ ;  /* 0x00000006eeee7c10 */ /* 0x000fe4000ff5e0ff */
[----:B------:R-:W-:Y:S01]  /*1a650*/  IADD3.X R236, R236, UR5, RZ, P3, !PT ;  /* 0x00000005ecec7c10 */ /* 0x000fe20009ffe4ff */
[----:B0-----:R-:W4:Y:S04]  /*1a660*/  LDL.LU R249, [R1+0x76c] ;  /* 0x00076c0001f97983 */ /* 0x001f280000300800 */
[----:B------:R0:W-:Y:S01]  /*1a670*/  STL [R1+0x7ac], R247 ;  /* 0x0007acf701007387 */ /* 0x0001e20000100800 */
[----:B------:R-:W-:Y:S02]  /*1a680*/  IADD3.X R241, R241, UR5, RZ, P4, !PT ;  /* 0x00000005f1f17c10 */ /* 0x000fe4000a7fe4ff */
[----:B------:R-:W-:-:S02]  /*1a690*/  IADD3 R245, P3, R245, UR6, RZ ;  /* 0x00000006f5f57c10 */ /* 0x000fc4000ff7e0ff */
[----:B------:R-:W-:Y:S01]  /*1a6a0*/  IADD3 R250, P4, R250, UR6, RZ ;  /* 0x00000006fafa7c10 */ /* 0x000fe2000ff9e0ff */
[----:B0-----:R-:W4:Y:S04]  /*1a6b0*/  LDL.LU R247, [R1+0x790] ;  /* 0x0007900001f77983 */ /* 0x001f280000300800 */
[----:B------:R-:W-:Y:S04]  /*1a6c0*/  STL [R1+0x7d0], R235 ;  /* 0x0007d0eb01007387 */ /* 0x000fe80000100800 */
[----:B------:R-:W-:Y:S04]  /*1a6d0*/  STL [R1+0x7a4], R238 ;  /* 0x0007a4ee01007387 */ /* 0x000fe80000100800 */
[----:B------:R-:W-:Y:S01]  /*1a6e0*/  STL [R1+0x7c8], R236 ;  /* 0x0007c8ec01007387 */ /* 0x000fe20000100800 */
[----:B------:R-:W-:-:S03]  /*1a6f0*/  IADD3.X R246, R246, UR5, RZ, P5, !PT ;  /* 0x00000005f6f67c10 */ /* 0x000fc6000affe4ff */
[----:B------:R0:W-:Y:S04]  /*1a700*/  STL [R1+0x794], R250 ;  /* 0x000794fa01007387 */ /* 0x0001e80000100800 */
[----:B------:R-:W-:Y:S01]  /*1a710*/  STL [R1+0x79c], R245 ;  /* 0x00079cf501007387 */ /* 0x000fe20000100800 */
[----:B------:R-:W-:-:S03]  /*1a720*/  IADD3 R248, P5, R248, UR6, RZ ;  /* 0x00000006f8f87c10 */ /* 0x000fc6000ffbe0ff */
[----:B0-----:R-:W4:Y:S04]  /*1a730*/  LDL.LU R250, [R1+0x764] ;  /* 0x0007640001fa7983 */ /* 0x001f280000300800 */
[----:B------:R-:W-:Y:S04]  /*1a740*/  STL [R1+0x7c0], R241 ;  /* 0x0007c0f101007387 */ /* 0x000fe80000100800 */
[----:B------:R0:W-:Y:S04]  /*1a750*/  STL [R1+0x78c], R248 ;  /* 0x00078cf801007387 */ /* 0x0001e80000100800 */
[----:B0-----:R-:W4:Y:S04]  /*1a760*/  LDL.LU R248, [R1+0x788] ;  /* 0x0007880001f87983 */ /* 0x001f280000300800 */
[----:B------:R-:W-:Y:S01]  /*1a770*/  STL [R1+0x7b8], R246 ;  /* 0x0007b8f601007387 */ /* 0x000fe20000100800 */
[----:B------:R-:W-:-:S05]  /*1a780*/  IADD3.X R251, R251, UR5, RZ, P6, !PT ;  /* 0x00000005fbfb7c10 */ /* 0x000fca000b7fe4ff */
[----:B------:R0:W-:Y:S04]  /*1a790*/  STL [R1+0x7b0], R251 ;  /* 0x0007b0fb01007387 */ /* 0x0001e80000100800 */
[----:B0-----:R-:W4:Y:S01]  /*1a7a0*/  LDL.LU R251, [R1+0x75c] ;  /* 0x00075c0001fb7983 */ /* 0x001f220000300800 */
[----:B--2---:R-:W-:Y:S02]  /*1a7b0*/  IADD3 R239, P6, R239, UR6, RZ ;  /* 0x00000006efef7c10 */ /* 0x004fe4000ffde0ff */
[----:B---3--:R-:W-:-:S03]  /*1a7c0*/  IADD3.X R242, R242, UR5, RZ, P1, !PT ;  /* 0x00000005f2f27c10 */ /* 0x008fc60008ffe4ff */
[----:B------:R0:W-:Y:S01]  /*1a7d0*/  STL [R1+0x784], R239 ;  /* 0x000784ef01007387 */ /* 0x0001e20000100800 */
[----:B------:R-:W-:-:S03]  /*1a7e0*/  IADD3.X R240, R240, UR5, RZ, P2, !PT ;  /* 0x00000005f0f07c10 */ /* 0x000fc600097fe4ff */
[----:B0-----:R-:W2:Y:S04]  /*1a7f0*/  LDL.LU R239, [R1+0x780] ;  /* 0x0007800001ef7983 */ /* 0x001ea80000300800 */
[----:B------:R0:W-:Y:S04]  /*1a800*/  STL [R1+0x7a0], R240 ;  /* 0x0007a0f001007387 */ /* 0x0001e80000100800 */
[----:B------:R-:W-:Y:S04]  /*1a810*/  STL [R1+0x7a8], R242 ;  /* 0x0007a8f201007387 */ /* 0x000fe80000100800 */
[----:B0-----:R-:W3:Y:S01]  /*1a820*/  LDL.LU R240, [R1+0x754] ;  /* 0x0007540001f07983 */ /* 0x001ee20000300800 */
[----:B------:R-:W-:-:S05]  /*1a830*/  IADD3 R252, P1, R252, UR6, RZ ;  /* 0x00000006fcfc7c10 */ /* 0x000fca000ff3e0ff */
[----:B------:R-:W-:Y:S04]  /*1a840*/  STL [R1+0x77c], R252 ;  /* 0x00077cfc01007387 */ /* 0x000fe80000100800 */
[----:B------:R-:W3:Y:S04]  /*1a850*/  LDL.LU R228, [R1+0x778] ;  /* 0x0007780001e47983 */ /* 0x000ee80000300800 */
[----:B------:R-:W3:Y:S04]  /*1a860*/  LDL.LU R233, [R1+0x74c] ;  /* 0x00074c0001e97983 */ /* 0x000ee80000300800 */
[----:B------:R-:W3:Y:S01]  /*1a870*/  LDL.LU R231, [R1+0x770] ;  /* 0x0007700001e77983 */ /* 0x000ee20000300800 */
[----:B----4-:R-:W-:-:S05]  /*1a880*/  IADD3 R243, P2, R243, UR6, RZ ;  /* 0x00000006f3f37c10 */ /* 0x010fca000ff5e0ff */
        /* <DEDUP_REMOVED lines=17> */
[----:B------:R-:W4:Y:S01]  /*1a9a0*/  LDL.LU R241, [R1+0x71c] ;  /* 0x00071c0001f17983 */ /* 0x000f220000300800 */
[----:B------:R-:W-:-:S03]  /*1a9b0*/  IADD3 R250, P4, R250, UR6, RZ ;  /* 0x00000006fafa7c10 */ /* 0x000fc6000ff9e0ff */
[----:B0-----:R-:W4:Y:S04]  /*1a9c0*/  LDL.LU R247, [R1+0x740] ;  /* 0x0007400001f77983 */ /* 0x001f280000300800 */
[----:B------:R-:W4:Y:S04]  /*1a9d0*/  LDL.LU R246, [R1+0x714] ;  /* 0x0007140001f67983 */ /* 0x000f280000300800 */
[----:B------:R0:W-:Y:S01]  /*1a9e0*/  STL [R1+0x764], R250 ;  /* 0x000764fa01007387 */ /* 0x0001e20000100800 */
[----:B------:R-:W-:-:S03]  /*1a9f0*/  IADD3.X R248, R248, UR5, RZ, P5, !PT ;  /* 0x00000005f8f87c10 */ /* 0x000fc6000affe4ff */
[----:B0-----:R-:W4:Y:S04]  /*1aa00*/  LDL.LU R250, [R1+0x738] ;  /* 0x0007380001fa7983 */ /* 0x001f280000300800 */
[----:B------:R0:W-:Y:S04]  /*1aa10*/  STL [R1+0x788], R248 ;  /* 0x000788f801007387 */ /* 0x0001e80000100800 */
[----:B0-----:R-:W4:Y:S01]  /*1aa20*/  LDL.LU R248, [R1+0x70c] ;  /* 0x00070c0001f87983 */ /* 0x001f220000300800 */
[----:B------:R-:W-:-:S05]  /*1aa30*/  IADD3 R251, P5, R251, UR6, RZ ;  /* 0x00000006fbfb7c10 */ /* 0x000fca000ffbe0ff */
[----:B------:R0:W-:Y:S04]  /*1aa40*/  STL [R1+0x75c], R251 ;  /* 0x00075cfb01007387 */ /* 0x0001e80000100800 */
[----:B0-----:R-:W4:Y:S04]  /*1aa50*/  LDL.LU R251, [R1+0x730] ;  /* 0x0007300001fb7983 */ /* 0x001f280000300800 */
[----:B------:R-:W4:Y:S04]  /*1aa60*/  LDL.LU R242, [R1+0x704] ;  /* 0x0007040001f27983 */ /* 0x000f280000300800 */
[----:B------:R-:W4:Y:S01]  /*1aa70*/  LDL.LU R249, [R1+0x728] ;  /* 0x0007280001f97983 */ /* 0x000f220000300800 */
[----:B--2---:R-:W-:-:S05]  /*1aa80*/  IADD3.X R239, R239, UR5, RZ, P6, !PT ;  /* 0x00000005efef7c10 */ /* 0x004fca000b7fe4ff */
[----:B------:R0:W-:Y:S01]  /*1aa90*/  STL [R1+0x780], R239 ;  /* 0x000780ef01007387 */ /* 0x0001e20000100800 */
[----:B---3--:R-:W-:-:S03]  /*1aaa0*/  IADD3 R240, P6, R240, UR6, RZ ;  /* 0x00000006f0f07c10 */ /* 0x008fc6000ffde0ff */
[----:B0-----:R-:W2:Y:S04]  /*1aab0*/  LDL.LU R239, [R1+0x6fc] ;  /* 0x0006fc0001ef7983 */ /* 0x001ea80000300800 */
[----:B------:R0:W-:Y:S04]  /*1aac0*/  STL [R1+0x754], R240 ;  /* 0x000754f001007387 */ /* 0x0001e80000100800 */
[----:B0-----:R-:W3:Y:S01]  /*1aad0*/  LDL.LU R240, [R1+0x720] ;  /* 0x0007200001f07983 */ /* 0x001ee20000300800 */
[----:B------:R-:W-:Y:S02]  /*1aae0*/  IADD3.X R228, R228, UR5, RZ, P1, !PT ;  /* 0x00000005e4e47c10 */ /* 0x000fe40008ffe4ff */
[----:B------:R-:W-:-:S02]  /*1aaf0*/  IADD3 R233, P1, R233, UR6, RZ ;  /* 0x00000006e9e97c10 */ /* 0x000fc4000ff3e0ff */
[----:B------:R-:W-:Y:S01]  /*1ab00*/  IADD3.X R231, R231, UR5, RZ, P2, !PT ;  /* 0x00000005e7e77c10 */ /* 0x000fe200097fe4ff */
[----:B------:R-:W-:Y:S04]  /*1ab10*/  STL [R1+0x778], R228 ;  /* 0x000778e401007387 */ /* 0x000fe80000100800 */
[----:B------:R-:W-:Y:S04]  /*1ab20*/  STL [R1+0x74c], R233 ;  /* 0x00074ce901007387 */ /* 0x000fe80000100800 */
[----:B------:R-:W-:Y:S01]  /*1ab30*/  STL [R1+0x770], R231 ;  /* 0x000770e701007387 */ /* 0x000fe20000100800 */
[----:B----4-:R-:W-:-:S02]  /*1ab40*/  IADD3.X R232, R232, UR5, RZ, P3, !PT ;  /* 0x00000005e8e87c10 */ /* 0x010fc40009ffe4ff */
[----:B------:R-:W-:Y:S02]  /*1ab50*/  IADD3 R234, P2, R234, UR6, RZ ;  /* 0x00000006eaea7c10 */ /* 0x000fe4000ff5e0ff */
[----:B------:R-:W-:Y:S02]  /*1ab60*/  IADD3 R243, P3, R243, UR6, RZ ;  /* 0x00000006f3f37c10 */ /* 0x000fe4000ff7e0ff */
[----:B------:R-:W-:Y:S02]  /*1ab70*/  IADD3.X R237, R237, UR5, RZ, P4, !PT ;  /* 0x00000005eded7c10 */ /* 0x000fe4000a7fe4ff */
[----:B------:R-:W-:Y:S01]  /*1ab80*/  IADD3 R252, P4, R252, UR6, RZ ;  /* 0x00000006fcfc7c10 */ /* 0x000fe2000ff9e0ff */
[----:B------:R0:W-:Y:S04]  /*1ab90*/  STL [R1+0x73c], R243 ;  /* 0x00073cf301007387 */ /* 0x0001e80000100800 */
[----:B------:R-:W-:Y:S01]  /*1aba0*/  STL [R1+0x744], R234 ;  /* 0x000744ea01007387 */ /* 0x000fe20000100800 */
[----:B------:R-:W-:-:S03]  /*1abb0*/  IADD3.X R244, R244, UR5, RZ, P5, !PT ;  /* 0x00000005f4f47c10 */ /* 0x000fc6000affe4ff */
[----:B0-----:R-:W4:Y:S04]  /*1abc0*/  LDL.LU R243, [R1+0x6f4] ;  /* 0x0006f40001f37983 */ /* 0x001f280000300800 */
[----:B------:R-:W-:Y:S04]  /*1abd0*/  STL [R1+0x768], R232 ;  /* 0x000768e801007387 */ /* 0x000fe80000100800 */
[----:B------:R0:W-:Y:S01]  /*1abe0*/  STL [R1+0x734], R252 ;  /* 0x000734fc01007387 */ /* 0x0001e20000100800 */
[----:B------:R-:W-:-:S03]  /*1abf0*/  IADD3 R235, P5, R235, UR6, RZ ;  /* 0x00000006ebeb7c10 */ /* 0x000fc6000ffbe0ff */
[----:B------:R-:W-:Y:S01]  /*1ac00*/  STL [R1+0x760], R237 ;  /* 0x000760ed01007387 */ /* 0x000fe20000100800 */
[----:B------:R-:W-:Y:S02]  /*1ac10*/  IADD3.X R238, R238, UR5, RZ, P6, !PT ;  /* 0x00000005eeee7c10 */ /* 0x000fe4000b7fe4ff */
[----:B------:R-:W-:Y:S01]  /*1ac20*/  IADD3 R236, P6, R236, UR6, RZ ;  /* 0x00000006ecec7c10 */ /* 0x000fe2000ffde0ff */
[----:B0-----:R-:W4:Y:S04]  /*1ac30*/  LDL.LU R252, [R1+0x718] ;  /* 0x0007180001fc7983 */ /* 0x001f280000300800 */
[----:B------:R0:W-:Y:S01]  /*1ac40*/  STL [R1+0x758], R244 ;  /* 0x000758f401007387 */ /* 0x0001e20000100800 */
[----:B------:R-:W-:Y:S02]  /*1ac50*/  IADD3.X R245, R245, UR5, RZ, P1, !PT ;  /* 0x00000005f5f57c10 */ /* 0x000fe40008ffe4ff */
[----:B------:R-:W-:-:S02]  /*1ac60*/  IADD3 R241, P1, R241, UR6, RZ ;  /* 0x00000006f1f17c10 */ /* 0x000fc4000ff3e0ff */
[----:B------:R-:W-:Y:S01]  /*1ac70*/  IADD3.X R247, R247, UR5, RZ, P2, !PT ;  /* 0x00000005f7f77c10 */ /* 0x000fe200097fe4ff */
[----:B0-----:R-:W4:Y:S04]  /*1ac80*/  LDL.LU R244, [R1+0x6ec] ;  /* 0x0006ec0001f47983 */ /* 0x001f280000300800 */
[----:B------:R-:W-:Y:S04]  /*1ac90*/  STL [R1+0x72c], R235 ;  /* 0x00072ceb01007387 */ /* 0x000fe80000100800 */
[----:B------:R-:W-:Y:S04]  /*1aca0*/  STL [R1+0x750], R238 ;  /* 0x000750ee01007387 */ /* 0x000fe80000100800 */
[----:B------:R-:W-:Y:S04]  /*1acb0*/  STL [R1+0x724], R236 ;  /* 0x000724ec01007387 */ /* 0x000fe80000100800 */
[----:B------:R0:W-:Y:S04]  /*1acc0*/  STL [R1+0x740], R247 ;  /* 0x000740f701007387 */ /* 0x0001e80000100800 */
[----:B------:R-:W-:Y:S01]  /*1acd0*/  STL [R1+0x748], R245 ;  /* 0x000748f501007387 */ /* 0x000fe20000100800 */
[----:B------:R-:W-:-:S02]  /*1ace0*/  IADD3 R246, P2, R246, UR6, RZ ;  /* 0x00000006f6f67c10 */ /* 0x000fc4000ff5e0ff */
[----:B------:R-:W-:Y:S01]  /*1acf0*/  IADD3.X R250, R250, UR5, RZ, P3, !PT ;  /* 0x00000005fafa7c10 */ /* 0x000fe20009ffe4ff */
[----:B0-----:R-:W4:Y:S04]  /*1ad00*/  LDL.LU R247, [R1+0x710] ;  /* 0x0007100001f77983 */ /* 0x001f280000300800 */
[----:B------:R-:W-:Y:S04]  /*1ad10*/  STL [R1+0x71c], R241 ;  /* 0x00071cf101007387 */ /* 0x000fe80000100800 */
[----:B------:R0:W-:Y:S01]  /*1ad20*/  STL [R1+0x738], R250 ;  /* 0x000738fa01007387 */ /* 0x0001e20000100800 */
[----:B------:R-:W-:-:S03]  /*1ad30*/  IADD3 R248, P3, R248, UR6, RZ ;  /* 0x00000006f8f87c10 */ /* 0x000fc6000ff7e0ff */
[----:B0-----:R-:W4:Y:S04]  /*1ad40*/  LDL.LU R250, [R1+0x6e4] ;  /* 0x0006e40001fa7983 */ /* 0x001f280000300800 */
[----:B------:R-:W-:Y:S04]  /*1ad50*/  STL [R1+0x714], R246 ;  /* 0x000714f601007387 */ /* 0x000fe80000100800 */
[----:B------:R0:W-:Y:S04]  /*1ad60*/  STL [R1+0x70c], R248 ;  /* 0x00070cf801007387 */ /* 0x0001e80000100800 */
[----:B0-----:R-:W4:Y:S01]  /*1ad70*/  LDL.LU R248, [R1+0x708] ;  /* 0x0007080001f87983 */ /* 0x001f220000300800 */
[----:B------:R-:W-:-:S02]  /*1ad80*/  IADD3.X R251, R251, UR5, RZ, P4, !PT ;  /* 0x00000005fbfb7c10 */ /* 0x000fc4000a7fe4ff */
[----:B------:R-:W-:Y:S02]  /*1ad90*/  IADD3.X R249, R249, UR5, RZ, P5, !PT ;  /* 0x00000005f9f97c10 */ /* 0x000fe4000affe4ff */
[----:B------:R-:W-:Y:S01]  /*1ada0*/  IADD3 R242, P4, R242, UR6, RZ ;  /* 0x00000006f2f27c10 */ /* 0x000fe2000ff9e0ff */
[----:B------:R0:W-:Y:S04]  /*1adb0*/  STL [R1+0x730], R251 ;  /* 0x000730fb01007387 */ /* 0x0001e80000100800 */
[----:B0-----:R-:W4:Y:S01]  /*1adc0*/  LDL.LU R251, [R1+0x6dc] ;  /* 0x0006dc0001fb7983 */ /* 0x001f220000300800 */
[----:B--2---:R-:W-:-:S05]  /*1add0*/  IADD3 R239, P5, R239, UR6, RZ ;  /* 0x00000006efef7c10 */ /* 0x004fca000ffbe0ff */
[----:B------:R0:W-:Y:S04]  /*1ade0*/  STL [R1+0x6fc], R239 ;  /* 0x0006fcef01007387 */ /* 0x0001e80000100800 */
[----:B------:R-:W-:Y:S01]  /*1adf0*/  STL [R1+0x704], R242 ;  /* 0x000704f201007387 */ /* 0x000fe20000100800 */
[----:B---3--:R-:W-:-:S03]  /*1ae00*/  IADD3.X R240, R240, UR5, RZ, P6, !PT ;  /* 0x00000005f0f07c10 */ /* 0x008fc6000b7fe4ff */
[----:B0-----:R-:W2:Y:S04]  /*1ae10*/  LDL.LU R239, [R1+0x700] ;  /* 0x0007000001ef7983 */ /* 0x001ea80000300800 */
[----:B------:R-:W-:Y:S04]  /*1ae20*/  STL [R1+0x728], R249 ;  /* 0x000728f901007387 */ /* 0x000fe80000100800 */
[----:B------:R-:W3:Y:S04]  /*1ae30*/  LDL.LU R228, [R1+0x6d4] ;  /* 0x0006d40001e47983 */ /* 0x000ee80000300800 */
[----:B------:R-:W3:Y:S04]  /*1ae40*/  LDL.LU R233, [R1+0x6f8] ;  /* 0x0006f80001e97983 */ /* 0x000ee80000300800 */
[----:B------:R-:W3:Y:S04]  /*1ae50*/  LDL.LU R231, [R1+0x6cc] ;  /* 0x0006cc0001e77983 */ /* 0x000ee80000300800 */
[----:B------:R0:W-:Y:S04]  /*1ae60*/  STL [R1+0x720], R240 ;  /* 0x000720f001007387 */ /* 0x0001e80000100800 */
[----:B------:R-:W3:Y:S04]  /*1ae70*/  LDL.LU R234, [R1+0x6f0] ;  /* 0x0006f00001ea7983 */ /* 0x000ee80000300800 */
[----:B------:R-:W3:Y:S04]  /*1ae80*/  LDL.LU R232, [R1+0x6c4] ;  /* 0x0006c40001e87983 */ /* 0x000ee80000300800 */
[----:B0-----:R-:W3:Y:S04]  /*1ae90*/  LDL.LU R240, [R1+0x6e8] ;  /* 0x0006e80001f07983 */ /* 0x001ee80000300800 */
[----:B------:R-:W3:Y:S04]  /*1aea0*/  LDL.LU R237, [R1+0x6bc] ;  /* 0x0006bc0001ed7983 */ /* 0x000ee80000300800 */
[----:B------:R-:W3:Y:S01]  /*1aeb0*/  LDL.LU R249, [R1+0x6e0] ;  /* 0x0006e00001f97983 */ /* 0x000ee20000300800 */
[----:B----4-:R-:W-:-:S05]  /*1aec0*/  IADD3 R243, P6, R243, UR6, RZ ;  /* 0x00000006f3f37c10 */ /* 0x010fca000ffde0ff */
        /* <DEDUP_REMOVED lines=14> */
[----:B------:R0:W-:Y:S01]  /*1afb0*/  STL [R1+0x710], R247 ;  /* 0x000710f701007387 */ /* 0x0001e20000100800 */
[----:B------:R-:W-:-:S03]  /*1afc0*/  IADD3 R250, P2, R250, UR6, RZ ;  /* 0x00000006fafa7c10 */ /* 0x000fc6000ff5e0ff */
[----:B0-----:R-:W4:Y:S04]  /*1afd0*/  LDL.LU R247, [R1+0x694] ;  /* 0x0006940001f77983 */ /* 0x001f280000300800 */
[----:B------:R0:W-:Y:S01]  /*1afe0*/  STL [R1+0x6e4], R250 ;  /* 0x0006e4fa01007387 */ /* 0x0001e20000100800 */
[----:B------:R-:W-:-:S03]  /*1aff0*/  IADD3.X R248, R248, UR5, RZ, P3, !PT ;  /* 0x00000005f8f87c10 */ /* 0x000fc60009ffe4ff */
[----:B0-----:R-:W4:Y:S04]  /*1b000*/  LDL.LU R250, [R1+0x6b8] ;  /* 0x0006b80001fa7983 */ /* 0x001f280000300800 */
[----:B------:R0:W-:Y:S04]  /*1b010*/  STL [R1+0x708], R248 ;  /* 0x000708f801007387 */ /* 0x0001e80000100800 */
[----:B0-----:R-:W4:Y:S04]  /*1b020*/  LDL.LU R248, [R1+0x68c] ;  /* 0x00068c0001f87983 */ /* 0x001f280000300800 */
[----:B------:R-:W4:Y:S04]  /*1b030*/  LDL.LU R242, [R1+0x6b0] ;  /* 0x0006b00001f27983 */ /* 0x000f280000300800 */
[----:B------:R-:W4:Y:S01]  /*1b040*/  LDL.LU R252, [R1+0x684] ;  /* 0x0006840001fc7983 */ /* 0x000f220000300800 */
[----:B------:R-:W-:-:S05]  /*1b050*/  IADD3 R251, P3, R251, UR6, RZ ;  /* 0x00000006fbfb7c10 */ /* 0x000fca000ff7e0ff */
[----:B------:R0:W-:Y:S04]  /*1b060*/  STL [R1+0x6dc], R251 ;  /* 0x0006dcfb01007387 */ /* 0x0001e80000100800 */
[----:B0-----:R-:W4:Y:S01]  /*1b070*/  LDL.LU R251, [R1+0x6a8] ;  /* 0x0006a80001fb7983 */ /* 0x001f220000300800 */
[----:B--2---:R-:W-:Y:S02]  /*1b080*/  IADD3.X R239, R239, UR5, RZ, P4, !PT ;  /* 0x00000005efef7c10 */ /* 0x004fe4000a7fe4ff */
[----:B---3--:R-:W-:Y:S02]  /*1b090*/  IADD3 R228, P4, R228, UR6, RZ ;  /* 0x00000006e4e47c10 */ /* 0x008fe4000ff9e0ff */
[----:B------:R-:W-:Y:S01]  /*1b0a0*/  IADD3.X R233, R233, UR5, RZ, P5, !PT ;  /* 0x00000005e9e97c10 */ /* 0x000fe2000affe4ff */
[----:B------:R0:W-:Y:S01]  /*1b0b0*/  STL [R1+0x700], R239 ;  /* 0x000700ef01007387 */ /* 0x0001e20000100800 */
[----:B------:R-:W-:-:S02]  /*1b0c0*/  IADD3 R231, P5, R231, UR6, RZ ;  /* 0x00000006e7e77c10 */ /* 0x000fc4000ffbe0ff */
[----:B------:R-:W-:Y:S01]  /*1b0d0*/  IADD3.X R234, R234, UR5, RZ, P6, !PT ;  /* 0x00000005eaea7c10 */ /* 0x000fe2000b7fe4ff */
[----:B0-----:R-:W2:Y:S01]  /*1b0e0*/  LDL.LU R239, [R1+0x67c] ;  /* 0x00067c0001ef7983 */ /* 0x001ea20000300800 */
[----:B------:R-:W-:-:S03]  /*1b0f0*/  IADD3.X R240, R240, UR5, RZ, P1, !PT ;  /* 0x00000005f0f07c10 */ /* 0x000fc60008ffe4ff */
[----:B------:R-:W-:Y:S04]  /*1b100*/  STL [R1+0x6d4], R228 ;  /* 0x0006d4e401007387 */ /* 0x000fe80000100800 */
[----:B------:R-:W-:Y:S04]  /*1b110*/  STL [R1+0x6f8], R233 ;  /* 0x0006f8e901007387 */ /* 0x000fe80000100800 */
[----:B------:R-:W-:Y:S04]  /*1b120*/  STL [R1+0x6cc], R231 ;  /* 0x0006cce701007387 */ /* 0x000fe80000100800 */
[----:B------:R0:W-:Y:S04]  /*1b130*/  STL [R1+0x6e8], R240 ;  /* 0x0006e8f001007387 */ /* 0x0001e80000100800 */
[----:B------:R-:W-:Y:S04]  /*1b140*/  STL [R1+0x6f0], R234 ;  /* 0x0006f0ea01007387 */ /* 0x000fe80000100800 */
[----:B0-----:R-:W3:Y:S01]  /*1b150*/  LDL.LU R240, [R1+0x6a0] ;  /* 0x0006a00001f07983 */ /* 0x001ee20000300800 */
[----:B------:R-:W-:-:S02]  /*1b160*/  IADD3 R232, P6, R232, UR6, RZ ;  /* 0x00000006e8e87c10 */ /* 0x000fc4000ffde0ff */
[----:B------:R-:W-:Y:S02]  /*1b170*/  IADD3.X R249, R249, UR5, RZ, P2, !PT ;  /* 0x00000005f9f97c10 */ /* 0x000fe400097fe4ff */
[----:B------:R-:W-:Y:S01]  /*1b180*/  IADD3 R237, P1, R237, UR6, RZ ;  /* 0x00000006eded7c10 */ /* 0x000fe2000ff3e0ff */
[----:B------:R-:W-:Y:S04]  /*1b190*/  STL [R1+0x6c4], R232 ;  /* 0x0006c4e801007387 */ /* 0x000fe80000100800 */
[----:B------:R0:W-:Y:S04]  /*1b1a0*/  STL [R1+0x6e0], R249 ;  /* 0x0006e0f901007387 */ /* 0x0001e80000100800 */
[----:B------:R-:W-:Y:S04]  /*1b1b0*/  STL [R1+0x6bc], R237 ;  /* 0x0006bced01007387 */ /* 0x000fe80000100800 */
[----:B0-----:R-:W3:Y:S01]  /*1b1c0*/  LDL.LU R249, [R1+0x674] ;  /* 0x0006740001f97983 */ /* 0x001ee20000300800 */
[----:B----4-:R-:W-:-:S02]  /*1b1d0*/  IADD3 R243, P2, R243, UR6, RZ ;  /* 0x00000006f3f37c10 */ /* 0x010fc4000ff5e0ff */
[----:B------:R-:W-:Y:S02]  /*1b1e0*/  IADD3.X R235, R235, UR5, RZ, P3, !PT ;  /* 0x00000005ebeb7c10 */ /* 0x000fe40009ffe4ff */
[----:B------:R-:W-:Y:S02]  /*1b1f0*/  IADD3 R238, P3, R238, UR6, RZ ;  /* 0x00000006eeee7c10 */ /* 0x000fe4000ff7e0ff */
[----:B------:R-:W-:Y:S01]  /*1b200*/  IADD3.X R236, R236, UR5, RZ, P4, !PT ;  /* 0x00000005ecec7c10 */ /* 0x000fe2000a7fe4ff */
[----:B------:R0:W-:Y:S04]  /*1b210*/  STL [R1+0x6b4], R243 ;  /* 0x0006b4f301007387 */ /* 0x0001e80000100800 */
[----:B0-----:R-:W4:Y:S01]  /*1b220*/  LDL.LU R243, [R1+0x698] ;  /* 0x0006980001f37983 */ /* 0x001f220000300800 */
[----:B------:R-:W-:-:S02]  /*1b230*/  IADD3.X R241, R241, UR5, RZ, P5, !PT ;  /* 0x00000005f1f17c10 */ /* 0x000fc4000affe4ff */
[----:B------:R-:W-:Y:S01]  /*1b240*/  IADD3 R245, P4, R245, UR6, RZ ;  /* 0x00000006f5f57c10 */ /* 0x000fe2000ff9e0ff */
[----:B------:R-:W-:Y:S04]  /*1b250*/  STL [R1+0x6d8], R235 ;  /* 0x0006d8eb01007387 */ /* 0x000fe80000100800 */
[----:B------:R-:W-:Y:S04]  /*1b260*/  STL [R1+0x6ac], R238 ;  /* 0x0006acee01007387 */ /* 0x000fe80000100800 */
[----:B------:R-:W-:Y:S01]  /*1b270*/  STL [R1+0x6d0], R236 ;  /* 0x0006d0ec01007387 */ /* 0x000fe20000100800 */
[----:B------:R-:W-:-:S02]  /*1b280*/  IADD3 R244, P5, R244, UR6, RZ ;  /* 0x00000006f4f47c10 */ /* 0x000fc4000ffbe0ff */
[----:B------:R-:W-:-:S03]  /*1b290*/  IADD3.X R246, R246, UR5, RZ, P6, !PT ;  /* 0x00000005f6f67c10 */ /* 0x000fc6000b7fe4ff */
[----:B------:R0:W-:Y:S04]  /*1b2a0*/  STL [R1+0x69c], R244 ;  /* 0x00069cf401007387 */ /* 0x0001e80000100800 */
[----:B------:R-:W-:Y:S01]  /*1b2b0*/  STL [R1+0x6a4], R245 ;  /* 0x0006a4f501007387 */ /* 0x000fe20000100800 */
[----:B------:R-:W-:-:S03]  /*1b2c0*/  IADD3 R247, P6, R247, UR6, RZ ;  /* 0x00000006f7f77c10 */ /* 0x000fc6000ffde0ff */
[----:B0-----:R-:W4:Y:S04]  /*1b2d0*/  LDL.LU R244, [R1+0x66c] ;  /* 0x00066c0001f47983 */ /* 0x001f280000300800 */
[----:B------:R-:W-:Y:S04]  /*1b2e0*/  STL [R1+0x6c8], R241 ;  /* 0x0006c8f101007387 */ /* 0x000fe80000100800 */
[----:B------:R0:W-:Y:S01]  /*1b2f0*/  STL [R1+0x694], R247 ;  /* 0x000694f701007387 */ /* 0x0001e20000100800 */
[----:B------:R-:W-:-:S03]  /*1b300*/  IADD3.X R250, R250, UR5, RZ, P1, !PT ;  /* 0x00000005fafa7c10 */ /* 0x000fc60008ffe4ff */
[----:B0-----:R-:W4:Y:S04]  /*1b310*/  LDL.LU R247, [R1+0x690] ;  /* 0x0006900001f77983 */ /* 0x001f280000300800 */
[----:B------:R-:W-:Y:S04]  /*1b320*/  STL [R1+0x6c0], R246 ;  /* 0x0006c0f601007387 */ /* 0x000fe80000100800 */
[----:B------:R0:W-:Y:S01]  /*1b330*/  STL [R1+0x6b8], R250 ;  /* 0x0006b8fa01007387 */ /* 0x0001e20000100800 */
[----:B------:R-:W-:-:S03]  /*1b340*/  IADD3 R248, P1, R248, UR6, RZ ;  /* 0x00000006f8f87c10 */ /* 0x000fc6000ff3e0ff */
[----:B0-----:R-:W4:Y:S04]  /*1b350*/  LDL.LU R250, [R1+0x664] ;  /* 0x0006640001fa7983 */ /* 0x001f280000300800 */
[----:B------:R0:W-:Y:S01]  /*1b360*/  STL [R1+0x68c], R248 ;  /* 0x00068cf801007387 */ /* 0x0001e20000100800 */
[----:B------:R-:W-:Y:S02]  /*1b370*/  IADD3.X R242, R242, UR5, RZ, P2, !PT ;  /* 0x00000005f2f27c10 */ /* 0x000fe400097fe4ff */
[----:B------:R-:W-:Y:S01]  /*1b380*/  IADD3 R252, P2, R252, UR6, RZ ;  /* 0x00000006fcfc7c10 */ /* 0x000fe2000ff5e0ff */
[----:B0-----:R-:W4:Y:S01]  /*1b390*/  LDL.LU R248, [R1+0x688] ;  /* 0x0006880001f87983 */ /* 0x001f220000300800 */
[----:B------:R-:W-:-:S05]  /*1b3a0*/  IADD3.X R251, R251, UR5, RZ, P3, !PT ;  /* 0x00000005fbfb7c10 */ /* 0x000fca0009ffe4ff */
[----:B------:R0:W-:Y:S04]  /*1b3b0*/  STL [R1+0x6a8], R251 ;  /* 0x0006a8fb01007387 */ /* 0x0001e80000100800 */
[----:B------:R-:W-:Y:S04]  /*1b3c0*/  STL [R1+0x6b0], R242 ;  /* 0x0006b0f201007387 */ /* 0x000fe80000100800 */
[----:B0-----:R-:W4:Y:S04]  /*1b3d0*/  LDL.LU R251, [R1+0x65c] ;  /* 0x00065c0001fb7983 */ /* 0x001f280000300800 */
[----:B------:R-:W-:Y:S04]  /*1b3e0*/  STL [R1+0x684], R252 ;  /* 0x000684fc01007387 */ /* 0x000fe80000100800 */
[----:B------:R-:W4:Y:S04]  /*1b3f0*/  LDL.LU R228, [R1+0x680] ;  /* 0x0006800001e47983 */ /* 0x000f280000300800 */
[----:B------:R-:W4:Y:S04]  /*1b400*/  LDL.LU R233, [R1+0x654] ;  /* 0x0006540001e97983 */ /* 0x000f280000300800 */
[----:B------:R-:W4:Y:S01]  /*1b410*/  LDL.LU R231, [R1+0x678] ;  /* 0x0006780001e77983 */ /* 0x000f220000300800 */
[----:B--2---:R-:W-:-:S05]  /*1b420*/  IADD3 R239, P3, R239, UR6, RZ ;  /* 0x00000006efef7c10 */ /* 0x004fca000ff7e0ff */
[----:B------:R0:W-:Y:S04]  /*1b430*/  STL [R1+0x67c], R239 ;  /* 0x00067cef01007387 */ /* 0x0001e80000100800 */
[----:B------:R-:W2:Y:S04]  /*1b440*/  LDL.LU R234, [R1+0x64c] ;  /* 0x00064c0001ea7983 */ /* 0x000ea80000300800 */
[----:B------:R-:W2:Y:S04]  /*1b450*/  LDL.LU R232, [R1+0x670] ;  /* 0x0006700001e87983 */ /* 0x000ea80000300800 */
[----:B0-----:R-:W2:Y:S01]  /*1b460*/  LDL.LU R239, [R1+0x644] ;  /* 0x0006440001ef7983 */ /* 0x001ea20000300800 */
[----:B---3--:R-:W-:-:S03]  /*1b470*/  IADD3.X R240, R240, UR5, RZ, P4, !PT ;  /* 0x00000005f0f07c10 */ /* 0x008fc6000a7fe4ff */
[----:B------:R-:W3:Y:S04]  /*1b480*/  LDL.LU R237, [R1+0x668] ;  /* 0x0006680001ed7983 */ /* 0x000ee80000300800 */
[----:B------:R-:W3:Y:S04]  /*1b490*/  LDL.LU R252, [R1+0x63c] ;  /* 0x00063c0001fc7983 */ /* 0x000ee80000300800 */
[----:B------:R0:W-:Y:S04]  /*1b4a0*/  STL [R1+0x6a0], R240 ;  /* 0x0006a0f001007387 */ /* 0x0001e80000100800 */
[----:B0-----:R-:W3:Y:S01]  /*1b4b0*/  LDL.LU R240, [R1+0x660] ;  /* 0x0006600001f07983 */ /* 0x001ee20000300800 */
[----:B------:R-:W-:-:S03]  /*1b4c0*/  IADD3 R249, P4, R249, UR6, RZ ;  /* 0x00000006f9f97c10 */ /* 0x000fc6000ff9e0ff */
[----:B------:R-:W3:Y:S04]  /*1b4d0*/  LDL.LU R235, [R1+0x634] ;  /* 0x0006340001eb7983 */ /* 0x000ee80000300800 */
[----:B------:R-:W3:Y:S04]  /*1b4e0*/  LDL.LU R238, [R1+0x658] ;  /* 0x0006580001ee7983 */ /* 0x000ee80000300800 */
[----:B------:R-:W-:Y:S04]  /*1b4f0*/  STL [R1+0x674], R249 ;  /* 0x000674f901007387 */ /* 0x000fe80000100800 */
[----:B------:R-:W3:Y:S01]  /*1b500*/  LDL.LU R236, [R1+0x62c] ;  /* 0x00062c0001ec7983 */ /* 0x000ee20000300800 */
[----:B----4-:R-:W-:-:S05]  /*1b510*/  IADD3.X R243, R243, UR5, RZ, P5, !PT ;  /* 0x00000005f3f37c10 */ /* 0x010fca000affe4ff */
[----:B------:R0:W-:Y:S04]  /*1b520*/  STL [R1+0x698], R243 ;  /* 0x000698f301007387 */ /* 0x0001e80000100800 */
[----:B------:R-:W4:Y:S04]  /*1b530*/  LDL.LU R245, [R1+0x650] ;  /* 0x0006500001f57983 */ /* 0x000f280000300800 */
[----:B------:R-:W4:Y:S04]  /*1b540*/  LDL.LU R241, [R1+0x624] ;  /* 0x0006240001f17983 */ /* 0x000f280000300800 */
[----:B0-----:R-:W4:Y:S04]  /*1b550*/  LDL.LU R243, [R1+0x648] ;  /* 0x0006480001f37983 */ /* 0x001f280000300800 */
[----:B------:R-:W4:Y:S01]  /*1b560*/  LDL.LU R246, [R1+0x61c] ;  /* 0x00061c0001f67983 */ /* 0x000f220000300800 */
[----:B------:R-:W-:-:S05]  /*1b570*/  IADD3 R244, P5, R244, UR6, RZ ;  /* 0x00000006f4f47c10 */ /* 0x000fca000ffbe0ff */
[----:B------:R0:W-:Y:S01]  /*1b580*/  STL [R1+0x66c], R244 ;  /* 0x00066cf401007387 */ /* 0x0001e20000100800 */
[----:B------:R-:W-:-:S03]  /*1b590*/  IADD3.X R247, R247, UR5, RZ, P6, !PT ;  /* 0x00000005f7f77c10 */ /* 0x000fc6000b7fe4ff */
[----:B0-----:R-:W4:Y:S04]  /*1b5a0*/  LDL.LU R244, [R1+0x640] ;  /* 0x0006400001f47983 */ /* 0x001f280000300800 */
[----:B------:R0:W-:Y:S01]  /*1b5b0*/  STL [R1+0x690], R247 ;  /* 0x000690f701007387 */ /* 0x0001e20000100800 */
[----:B------:R-:W-:-:S03]  /*1b5c0*/  IADD3 R250, P6, R250, UR6, RZ ;  /* 0x00000006fafa7c10 */ /* 0x000fc6000ffde0ff */
[----:B0-----:R-:W4:Y:S04]  /*1b5d0*/  LDL.LU R247, [R1+0xc28] ;  /* 0x000c280001f77983 */ /* 0x001f280000300800 */
[----:B------:R0:W-:Y:S01]  /*1b5e0*/  STL [R1+0x664], R250 ;  /* 0x000664fa01007387 */ /* 0x0001e20000100800 */
[----:B------:R-:W-:-:S03]  /*1b5f0*/  IADD3.X R248, R248, UR5, RZ, P1, !PT ;  /* 0x00000005f8f87c10 */ /* 0x000fc60008ffe4ff */
[----:B0-----:R-:W4:Y:S04]  /*1b600*/  LDL.LU R250, [R1+0x638] ;  /* 0x0006380001fa7983 */ /* 0x001f280000300800 */
[----:B------:R-:W4:Y:S04]  /*1b610*/  LDL.LU R242, [R1+0xc24] ;  /* 0x000c240001f27983 */ /* 0x000f280000300800 */
[----:B------:R-:W4:Y:S04]  /*1b620*/  LDL.LU R249, [R1+0x630] ;  /* 0x0006300001f97983 */ /* 0x000f280000300800 */
[----:B------:R0:W-:Y:S04]  /*1b630*/  STL [R1+0x688], R248 ;  /* 0x000688f801007387 */ /* 0x0001e80000100800 */
[----:B0-----:R-:W4:Y:S01]  /*1b640*/  LDL.LU R248, [R1+0xc20] ;  /* 0x000c200001f87983 */ /* 0x001f220000300800 */
[----:B------:R-:W-:-:S02]  /*1b650*/  IADD3 R251, P1, R251, UR6, RZ ;  /* 0x00000006fbfb7c10 */ /* 0x000fc4000ff3e0ff */
[----:B------:R-:W-:Y:S02]  /*1b660*/  IADD3.X R228, R228, UR5, RZ, P2, !PT ;  /* 0x00000005e4e47c10 */ /* 0x000fe400097fe4ff */
[----:B------:R-:W-:Y:S01]  /*1b670*/  IADD3 R233, P2, R233, UR6, RZ ;  /* 0x00000006e9e97c10 */ /* 0x000fe2000ff5e0ff */
[----:B------:R0:W-:Y:S01]  /*1b680*/  STL [R1+0x65c], R251 ;  /* 0x00065cfb01007387 */ /* 0x0001e20000100800 */
[----:B------:R-:W-:-:S03]  /*1b690*/  IADD3.X R231, R231, UR5, RZ, P3, !PT ;  /* 0x00000005e7e77c10 */ /* 0x000fc60009ffe4ff */
[----:B0-----:R-:W4:Y:S04]  /*1b6a0*/  LDL.LU R251, [R1+0x628] ;  /* 0x0006280001fb7983 */ /* 0x001f280000300800 */
[----:B------:R-:W-:Y:S04]  /*1b6b0*/  STL [R1+0x680], R228 ;  /* 0x000680e401007387 */ /* 0x000fe80000100800 */
[----:B------:R-:W-:Y:S04]  /*1b6c0*/  STL [R1+0x654], R233 ;  /* 0x000654e901007387 */ /* 0x000fe80000100800 */
[----:B------:R-:W-:Y:S01]  /*1b6d0*/  STL [R1+0x678], R231 ;  /* 0x000678e701007387 */ /* 0x000fe20000100800 */
[----:B--2---:R-:W-:-:S02]  /*1b6e0*/  IADD3.X R232, R232, UR5, RZ, P4, !PT ;  /* 0x00000005e8e87c10 */ /* 0x004fc4000a7fe4ff */
[----:B------:R-:W-:Y:S02]  /*1b6f0*/  IADD3 R234, P3, R234, UR6, RZ ;  /* 0x00000006eaea7c10 */ /* 0x000fe4000ff7e0ff */
[----:B------:R-:W-:Y:S02]  /*1b700*/  IADD3 R239, P4, R239, UR6, RZ ;  /* 0x00000006efef7c10 */ /* 0x000fe4000ff9e0ff */
[----:B---3--:R-:W-:Y:S02]  /*1b710*/  IADD3.X R237, R237, UR5, RZ, P5, !PT ;  /* 0x00000005eded7c10 */ /* 0x008fe4000affe4ff */
[----:B------:R-:W-:Y:S01]  /*1b720*/  IADD3 R252, P5, R252, UR6, RZ ;  /* 0x00000006fcfc7c10 */ /* 0x000fe2000ffbe0ff */
[----:B------:R0:W-:Y:S04]  /*1b730*/  STL [R1+0x644], R239 ;  /* 0x000644ef01007387 */ /* 0x0001e80000100800 */
[----:B------:R-:W-:Y:S04]  /*1b740*/  STL [R1+0x64c], R234 ;  /* 0x00064cea01007387 */ /* 0x000fe80000100800 */
[----:B0-----:R-:W2:Y:S01]  /*1b750*/  LDL.LU R239, [R1+0xc18] ;  /* 0x000c180001ef7983 */ /* 0x001ea20000300800 */
[----:B------:R-:W-:-:S03]  /*1b760*/  IADD3.X R240, R240, UR5, RZ, P6, !PT ;  /* 0x00000005f0f07c10 */ /* 0x000fc6000b7fe4ff */
[----:B------:R-:W-:Y:S04]  /*1b770*/  STL [R1+0x670], R232 ;  /* 0x000670e801007387 */ /* 0x000fe80000100800 */
[----:B------:R0:W-:Y:S04]  /*1b780*/  STL [R1+0x63c], R252 ;  /* 0x00063cfc01007387 */ /* 0x0001e80000100800 */
[----:B------:R-:W-:Y:S04]  /*1b790*/  STL [R1+0x668], R237 ;  /* 0x000668ed01007387 */ /* 0x000fe80000100800 */
[----:B0-----:R-:W3:Y:S04]  /*1b7a0*/  LDL.LU R252, [R1+0x620] ;  /* 0x0006200001fc7983 */ /* 0x001ee80000300800 */
[----:B------:R0:W-:Y:S04]  /*1b7b0*/  STL [R1+0x660], R240 ;  /* 0x000660f001007387 */ /* 0x0001e80000100800 */
[----:B0-----:R-:W3:Y:S01]  /*1b7c0*/  LDL.LU R240, [R1+0xc10] ;  /* 0x000c100001f07983 */ /* 0x001ee20000300800 */
[----:B------:R-:W-:-:S02]  /*1b7d0*/  IADD3 R235, P6, R235, UR6, RZ ;  /* 0x00000006ebeb7c10 */ /* 0x000fc4000ffde0ff */
[----:B------:R-:W-:Y:S02]  /*1b7e0*/  IADD3.X R238, R238, UR5, RZ, P1, !PT ;  /* 0x00000005eeee7c10 */ /* 0x000fe40008ffe4ff */
[----:B------:R-:W-:Y:S01]  /*1b7f0*/  IADD3 R236, P1, R236, UR6, RZ ;  /* 0x00000006ecec7c10 */ /* 0x000fe2000ff3e0ff */
[----:B------:R-:W-:Y:S04]  /*1b800*/  STL [R1+0x634], R235 ;  /* 0x000634eb01007387 */ /* 0x000fe80000100800 */
[----:B------:R-:W-:Y:S04]  /*1b810*/  STL [R1+0x658], R238 ;  /* 0x000658ee01007387 */ /* 0x000fe80000100800 */
[----:B------:R-:W-:Y:S01]  /*1b820*/  STL [R1+0x62c], R236 ;  /* 0x00062cec01007387 */ /* 0x000fe20000100800 */
[----:B----4-:R-:W-:-:S02]  /*1b830*/  IADD3.X R245, R245, UR5, RZ, P2, !PT ;  /* 0x00000005f5f57c10 */ /* 0x010fc400097fe4ff */
[----:B------:R-:W-:Y:S02]  /*1b840*/  IADD3 R241, P2, R241, UR6, RZ ;  /* 0x00000006f1f17c10 */ /* 0x000fe4000ff5e0ff */
[----:B------:R-:W-:Y:S02]  /*1b850*/  IADD3.X R243, R243, UR5, RZ, P3, !PT ;  /* 0x00000005f3f37c10 */ /* 0x000fe40009ffe4ff */
[----:B------:R-:W-:-:S03]  /*1b860*/  IADD3 R246, P3, R246, UR6, RZ ;  /* 0x00000006f6f67c10 */ /* 0x000fc6000ff7e0ff */
[----:B------:R0:W-:Y:S04]  /*1b870*/  STL [R1+0x648], R243 ;  /* 0x000648f301007387 */ /* 0x0001e80000100800 */
[----:B------:R-:W-:Y:S04]  /*1b880*/  STL [R1+0x650], R245 ;  /* 0x000650f501007387 */ /* 0x000fe80000100800 */
[----:B0-----:R-:W4:Y:S04]  /*1b890*/  LDL.LU R243, [R1+0x618] ;  /* 0x0006180001f37983 */ /* 0x001f280000300800 */
[----:B------:R-:W-:Y:S01]  /*1b8a0*/  STL [R1+0x624], R241 ;  /* 0x000624f101007387 */ /* 0x000fe20000100800 */
[----:B------:R-:W-:-:S05]  /*1b8b0*/  IADD3.X R244, R244, UR5, RZ, P4, !PT ;  /* 0x00000005f4f47c10 */ /* 0x000fca000a7fe4ff */
[----:B------:R0:W-:Y:S01]  /*1b8c0*/  STL [R1+0x640], R244 ;  /* 0x000640f401007387 */ /* 0x0001e20000100800 */
[----:B------:R-:W-:-:S03]  /*1b8d0*/  IADD3 R247, P4, R247, UR6, RZ ;  /* 0x00000006f7f77c10 */ /* 0x000fc6000ff9e0ff */
[----:B0-----:R-:W4:Y:S04]  /*1b8e0*/  LDL.LU R244, [R1+0xc08] ;  /* 0x000c080001f47983 */ /* 0x001f280000300800 */
[----:B------:R-:W-:Y:S04]  /*1b8f0*/  STL [R1+0x61c], R246 ;  /* 0x00061cf601007387 */ /* 0x000fe80000100800 */
[----:B------:R0:W-:Y:S01]  /*1b900*/  STL [R1+0xc28], R247 ;  /* 0x000c28f701007387 */ /* 0x0001e20000100800 */
[----:B------:R-:W-:-:S03]  /*1b910*/  IADD3.X R250, R250, UR5, RZ, P5, !PT ;  /* 0x00000005fafa7c10 */ /* 0x000fc6000affe4ff */
[----:B0-----:R-:W4:Y:S01]  /*1b920*/  LDL.LU R247, [R1+0x614] ;  /* 0x0006140001f77983 */ /* 0x001f220000300800 */
[----:B------:R-:W-:Y:S02]  /*1b930*/  IADD3.X R249, R249, UR5, RZ, P6, !PT ;  /* 0x00000005f9f97c10 */ /* 0x000fe4000b7fe4ff */
[----:B------:R-:W-:Y:S01]  /*1b940*/  IADD3 R242, P5, R242, UR6, RZ ;  /* 0x00000006f2f27c10 */ /* 0x000fe2000ffbe0ff */
[----:B------:R0:W-:Y:S01]  /*1b950*/  STL [R1+0x638], R250 ;  /* 0x000638fa01007387 */ /* 0x0001e20000100800 */
[----:B------:R-:W-:-:S03]  /*1b960*/  IADD3 R248, P6, R248, UR6, RZ ;  /* 0x00000006f8f87c10 */ /* 0x000fc6000ffde0ff */
[----:B0-----:R-:W4:Y:S04]  /*1b970*/  LDL.LU R250, [R1+0xc00] ;  /* 0x000c000001fa7983 */ /* 0x001f280000300800 */
[----:B------:R0:W-:Y:S04]  /*1b980*/  STL [R1+0xc20], R248 ;  /* 0x000c20f801007387 */ /* 0x0001e80000100800 */
[----:B------:R-:W-:Y:S04]  /*1b990*/  STL [R1+0xc24], R242 ;  /* 0x000c24f201007387 */ /* 0x000fe80000100800 */
[----:B0-----:R-:W4:Y:S04]  /*1b9a0*/  LDL.LU R248, [R1+0x610] ;  /* 0x0006100001f87983 */ /* 0x001f280000300800 */
[----:B------:R-:W-:Y:S04]  /*1b9b0*/  STL [R1+0x630], R249 ;  /* 0x000630f901007387 */ /* 0x000fe80000100800 */
[----:B------:R-:W4:Y:S04]  /*1b9c0*/  LDL.LU R228, [R1+0xbf8] ;  /* 0x000bf80001e47983 */ /* 0x000f280000300800 */
[----:B------:R-:W4:Y:S04]  /*1b9d0*/  LDL.LU R233, [R1+0xc1c] ;  /* 0x000c1c0001e97983 */ /* 0x000f280000300800 */
[----:B------:R-:W4:Y:S01]  /*1b9e0*/  LDL.LU R231, [R1+0xbf0] ;  /* 0x000bf00001e77983 */ /* 0x000f220000300800 */
[----:B------:R-:W-:-:S05]  /*1b9f0*/  IADD3.X R251, R251, UR5, RZ, P1, !PT ;  /* 0x00000005fbfb7c10 */ /* 0x000fca0008ffe4ff */
[----:B------:R0:W-:Y:S04]  /*1ba00*/  STL [R1+0x628], R251 ;  /* 0x000628fb01007387 */ /* 0x0001e80000100800 */
[----:B------:R-:W4:Y:S04]  /*1ba10*/  LDL.LU R234, [R1+0xc14] ;  /* 0x000c140001ea7983 */ /* 0x000f280000300800 */
[----:B------:R-:W4:Y:S04]  /*1ba20*/  LDL.LU R232, [R1+0xbe8] ;  /* 0x000be80001e87983 */ /* 0x000f280000300800 */
[----:B0-----:R-:W4:Y:S04]  /*1ba30*/  LDL.LU R251, [R1+0xc0c] ;  /* 0x000c0c0001fb7983 */ /* 0x001f280000300800 */
[----:B------:R-:W4:Y:S04]  /*1ba40*/  LDL.LU R237, [R1+0xbe0] ;  /* 0x000be00001ed7983 */ /* 0x000f280000300800 */
[----:B------:R-:W4:Y:S01]  /*1ba50*/  LDL.LU R249, [R1+0xc04] ;  /* 0x000c040001f97983 */ /* 0x000f220000300800 */
[----:B--2---:R-:W-:-:S05]  /*1ba60*/  IADD3 R239, P1, R239, UR6, RZ ;  /* 0x00000006efef7c10 */ /* 0x004fca000ff3e0ff */
[----:B------:R0:W-:Y:S01]  /*1ba70*/  STL [R1+0xc18], R239 ;  /* 0x000c18ef01007387 */ /* 0x0001e20000100800 */
[----:B---3--:R-:W-:-:S03]  /*1ba80*/  IADD3.X R252, R252, UR5, RZ, P2, !PT ;  /* 0x00000005fcfc7c10 */ /* 0x008fc600097fe4ff */
[----:B0-----:R-:W2:Y:S04]  /*1ba90*/  LDL.LU R239, [R1+0xbd8] ;  /* 0x000bd80001ef7983 */ /* 0x001ea80000300800 */
[----:B------:R-:W3:Y:S04]  /*1baa0*/  LDL.LU R235, [R1+0xbfc] ;  /* 0x000bfc0001eb7983 */ /* 0x000ee80000300800 */
[----:B------:R-:W3:Y:S04]  /*1bab0*/  LDL.LU R238, [R1+0xbd0] ;  /* 0x000bd00001ee7983 */ /* 0x000ee80000300800 */
[----:B------:R-:W-:Y:S04]  /*1bac0*/  STL [R1+0x620], R252 ;  /* 0x000620fc01007387 */ /* 0x000fe80000100800 */
[----:B------:R-:W3:Y:S01]  /*1bad0*/  LDL.LU R236, [R1+0xbf4] ;  /* 0x000bf40001ec7983 */ /* 0x000ee20000300800 */
[----:B------:R-:W-:-:S05]  /*1bae0*/  IADD3 R240, P2, R240, UR6, RZ ;  /* 0x00000006f0f07c10 */ /* 0x000fca000ff5e0ff */
[----:B------:R0:W-:Y:S04]  /*1baf0*/  STL [R1+0xc10], R240 ;  /* 0x000c10f001007387 */ /* 0x0001e80000100800 */
[----:B------:R-:W3:Y:S04]  /*1bb00*/  LDL.LU R245, [R1+0xbc8] ;  /* 0x000bc80001f57983 */ /* 0x000ee80000300800 */
[----:B------:R-:W3:Y:S04]  /*1bb10*/  LDL.LU R241, [R1+0xbec] ;  /* 0x000bec0001f17983 */ /* 0x000ee80000300800 */
[----:B0-----:R-:W3:Y:S04]  /*1bb20*/  LDL.LU R240, [R1+0xbc0] ;  /* 0x000bc00001f07983 */ /* 0x001ee80000300800 */
[----:B------:R-:W3:Y:S01]  /*1bb30*/  LDL.LU R246, [R1+0xbe4] ;  /* 0x000be40001f67983 */ /* 0x000ee20000300800 */
[----:B----4-:R-:W-:-:S05]  /*1bb40*/  IADD3.X R243, R243, UR5, RZ, P3, !PT ;  /* 0x00000005f3f37c10 */ /* 0x010fca0009ffe4ff */
[----:B------:R0:W-:Y:S04]  /*1bb50*/  STL [R1+0x618], R243 ;  /* 0x000618f301007387 */ /* 0x0001e80000100800 */
[----:B0-----:R-:W4:Y:S01]  /*1bb60*/  LDL.LU R243, [R1+0xbb8] ;  /* 0x000bb80001f37983 */ /* 0x001f220000300800 */
[----:B------:R-:W-:-:S05]  /*1bb70*/  IADD3 R244, P3, R244, UR6, RZ ;  /* 0x00000006f4f47c10 */ /* 0x000fca000ff7e0ff */
[----:B------:R0:W-:Y:S01]  /*1bb80*/  STL [R1+0xc08], R244 ;  /* 0x000c08f401007387 */ /* 0x0001e20000100800 */
[----:B------:R-:W-:-:S03]  /*1bb90*/  IADD3.X R247, R247, UR5, RZ, P4, !PT ;  /* 0x00000005f7f77c10 */ /* 0x000fc6000a7fe4ff */
[----:B0-----:R-:W4:Y:S04]  /*1bba0*/  LDL.LU R244, [R1+0xbdc] ;  /* 0x000bdc0001f47983 */ /* 0x001f280000300800 */
[----:B------:R0:W-:Y:S01]  /*1bbb0*/  STL [R1+0x614], R247 ;  /* 0x000614f701007387 */ /* 0x0001e20000100800 */
[----:B------:R-:W-:-:S03]  /*1bbc0*/  IADD3 R250, P4, R250, UR6, RZ ;  /* 0x00000006fafa7c10 */ /* 0x000fc6000ff9e0ff */
[----:B0-----:R-:W4:Y:S04]  /*1bbd0*/  LDL.LU R247, [R1+0xbb0] ;  /* 0x000bb00001f77983 */ /* 0x001f280000300800 */
[----:B------:R-:W4:Y:S04]  /*1bbe0*/  LDL.LU R242, [R1+0xbd4] ;  /* 0x000bd40001f27983 */ /* 0x000f280000300800 */
[----:B------:R-:W4:Y:S04]  /*1bbf0*/  LDL.LU R252, [R1+0xba8] ;  /* 0x000ba80001fc7983 */ /* 0x000f280000300800 */
[----:B------:R0:W-:Y:S01]  /*1bc00*/  STL [R1+0xc00], R250 ;  /* 0x000c00fa01007387 */ /* 0x0001e20000100800 */
[----:B------:R-:W-:-:S03]  /*1bc10*/  IADD3.X R248, R248, UR5, RZ, P5, !PT ;  /* 0x00000005f8f87c10 */ /* 0x000fc6000affe4ff */
[----:B0-----:R-:W4:Y:S01]  /*1bc20*/  LDL.LU R250, [R1+0xbcc] ;  /* 0x000bcc0001fa7983 */ /* 0x001f220000300800 */
[----:B------:R-:W-:Y:S02]  /*1bc30*/  IADD3 R228, P5, R228, UR6, RZ ;  /* 0x00000006e4e47c10 */ /* 0x000fe4000ffbe0ff */
[----:B------:R-:W-:Y:S01]  /*1bc40*/  IADD3.X R233, R233, UR5, RZ, P6, !PT ;  /* 0x00000005e9e97c10 */ /* 0x000fe2000b7fe4ff */
[----:B------:R0:W-:Y:S01]  /*1bc50*/  STL [R1+0x610], R248 ;  /* 0x000610f801007387 */ /* 0x0001e20000100800 */
[----:B------:R-:W-:-:S03]  /*1bc60*/  IADD3 R231, P6, R231, UR6, RZ ;  /* 0x00000006e7e77c10 */ /* 0x000fc6000ffde0ff */
[----:B0-----:R-:W4:Y:S04]  /*1bc70*/  LDL.LU R248, [R1+0xba0] ;  /* 0x000ba00001f87983 */ /* 0x001f280000300800 */
[----:B------:R-:W-:Y:S04]  /*1bc80*/  STL [R1+0xbf8], R228 ;  /* 0x000bf8e401007387 */ /* 0x000fe80000100800 */
[----:B------:R-:W-:Y:S04]  /*1bc90*/  STL [R1+0xc1c], R233 ;  /* 0x000c1ce901007387 */ /* 0x000fe80000100800 */
[----:B------:R-:W-:Y:S01]  /*1bca0*/  STL [R1+0xbf0], R231 ;  /* 0x000bf0e701007387 */ /* 0x000fe20000100800 */
[----:B------:R-:W-:-:S02]  /*1bcb0*/  IADD3.X R234, R234, UR5, RZ, P1, !PT ;  /* 0x00000005eaea7c10 */ /* 0x000fc40008ffe4ff */
[----:B------:R-:W-:Y:S02]  /*1bcc0*/  IADD3 R232, P1, R232, UR6, RZ ;  /* 0x00000006e8e87c10 */ /* 0x000fe4000ff3e0ff */
[----:B------:R-:W-:Y:S02]  /*1bcd0*/  IADD3.X R251, R251, UR5, RZ, P2, !PT ;  /* 0x00000005fbfb7c10 */ /* 0x000fe400097fe4ff */
[----:B------:R-:W-:Y:S02]  /*1bce0*/  IADD3 R237, P2, R237, UR6, RZ ;  /* 0x00000006eded7c10 */ /* 0x000fe4000ff5e0ff */
[----:B------:R-:W-:Y:S01]  /*1bcf0*/  IADD3.X R249, R249, UR5, RZ, P3, !PT ;  /* 0x00000005f9f97c10 */ /* 0x000fe20009ffe4ff */
[----:B------:R0:W-:Y:S04]  /*1bd00*/  STL [R1+0xc0c], R251 ;  /* 0x000c0cfb01007387 */ /* 0x0001e80000100800 */
[----:B------:R-:W-:Y:S04]  /*1bd10*/  STL [R1+0xc14], R234 ;  /* 0x000c14ea01007387 */ /* 0x000fe80000100800 */
[----:B0-----:R-:W4:Y:S04]  /*1bd20*/  LDL.LU R251, [R1+0xbc4] ;  /* 0x000bc40001fb7983 */ /* 0x001f280000300800 */
[----:B------:R-:W-:Y:S04]  /*1bd30*/  STL [R1+0xbe8], R232 ;  /* 0x000be8e801007387 */ /* 0x000fe80000100800 */
[----:B------:R0:W-:Y:S04]  /*1bd40*/  STL [R1+0xc04], R249 ;  /* 0x000c04f901007387 */ /* 0x0001e80000100800 */
[----:B------:R-:W-:Y:S04]  /*1bd50*/  STL [R1+0xbe0], R237 ;  /* 0x000be0ed01007387 */ /* 0x000fe80000100800 */
[----:B0-----:R-:W4:Y:S01]  /*1bd60*/  LDL.LU R249, [R1+0xb98] ;  /* 0x000b980001f97983 */ /* 0x001f220000300800 */
[----:B--2---:R-:W-:-:S02]  /*1bd70*/  IADD3 R239, P3, R239, UR6, RZ ;  /* 0x00000006efef7c10 */ /* 0x004fc4000ff7e0ff */
[----:B---3--:R-:W-:Y:S02]  /*1bd80*/  IADD3.X R235, R235, UR5, RZ, P4, !PT ;  /* 0x00000005ebeb7c10 */ /* 0x008fe4000a7fe4ff */
[----:B------:R-:W-:Y:S01]  /*1bd90*/  IADD3 R238, P4, R238, UR6, RZ ;  /* 0x00000006eeee7c10 */ /* 0x000fe2000ff9e0ff */
[----:B------:R0:W-:Y:S01]  /*1bda0*/  STL [R1+0xbd8], R239 ;  /* 0x000bd8ef01007387 */ /* 0x0001e20000100800 */
[----:B------:R-:W-:-:S03]  /*1bdb0*/  IADD3.X R236, R236, UR5, RZ, P5, !PT ;  /* 0x00000005ecec7c10 */ /* 0x000fc6000affe4ff */
[----:B0-----:R-:W2:Y:S01]  /*1bdc0*/  LDL.LU R239, [R1+0xbbc] ;  /* 0x000bbc0001ef7983 */ /* 0x001ea20000300800 */
[----:B------:R-:W-:Y:S02]  /*1bdd0*/  IADD3.X R241, R241, UR5, RZ, P6, !PT ;  /* 0x00000005f1f17c10 */ /* 0x000fe4000b7fe4ff */
[----:B------:R-:W-:Y:S01]  /*1bde0*/  IADD3 R245, P5, R245, UR6, RZ ;  /* 0x00000006f5f57c10 */ /* 0x000fe2000ffbe0ff */
[----:B------:R-:W-:Y:S04]  /*1bdf0*/  STL [R1+0xbfc], R235 ;  /* 0x000bfceb01007387 */ /* 0x000fe80000100800 */
[----:B------:R-:W-:Y:S04]  /*1be00*/  STL [R1+0xbd0], R238 ;  /* 0x000bd0ee01007387 */ /* 0x000fe80000100800 */
[----:B------:R-:W-:Y:S01]  /*1be10*/  STL [R1+0xbf4], R236 ;  /* 0x000bf4ec01007387 */ /* 0x000fe20000100800 */
[----:B------:R-:W-:-:S05]  /*1be20*/  IADD3 R240, P6, R240, UR6, RZ ;  /* 0x00000006f0f07c10 */ /* 0x000fca000ffde0ff */
[----:B------:R0:W-:Y:S04]  /*1be30*/  STL [R1+0xbc0], R240 ;  /* 0x000bc0f001007387 */ /* 0x0001e80000100800 */
[----:B------:R-:W-:Y:S04]  /*1be40*/  STL [R1+0xbc8], R245 ;  /* 0x000bc8f501007387 */ /* 0x000fe80000100800 */
[----:B0-----:R-:W3:Y:S01]  /*1be50*/  LDL.LU R240, [R1+0xb90] ;  /* 0x000b900001f07983 */ /* 0x001ee20000300800 */
[----:B------:R-:W-:-:S03]  /*1be60*/  IADD3.X R246, R246, UR5, RZ, P1, !PT ;  /* 0x00000005f6f67c10 */ /* 0x000fc60008ffe4ff */
[----:B------:R-:W-:Y:S01]  /*1be70*/  STL [R1+0xbec], R241 ;  /* 0x000becf101007387 */ /* 0x000fe20000100800 */
[----:B----4-:R-:W-:-:S05]  /*1be80*/  IADD3 R243, P1, R243, UR6, RZ ;  /* 0x00000006f3f37c10 */ /* 0x010fca000ff3e0ff */
[----:B------:R0:W-:Y:S04]  /*1be90*/  STL [R1+0xbb8], R243 ;  /* 0x000bb8f301007387 */ /* 0x0001e80000100800 */
[----:B0-----:R-:W4:Y:S04]  /*1bea0*/  LDL.LU R243, [R1+0xbb4] ;  /* 0x000bb40001f37983 */ /* 0x001f280000300800 */
[----:B------:R-:W-:Y:S01]  /*1beb0*/  STL [R1+0xbe4], R246 ;  /* 0x000be4f601007387 */ /* 0x000fe20000100800 */
[----:B------:R-:W-:-:S05]  /*1bec0*/  IADD3.X R244, R244, UR5, RZ, P2, !PT ;  /* 0x00000005f4f47c10 */ /* 0x000fca00097fe4ff */
[----:B------:R0:W-:Y:S01]  /*1bed0*/  STL [R1+0xbdc], R244 ;  /* 0x000bdcf401007387 */ /* 0x0001e20000100800 */
[----:B------:R-:W-:-:S03]  /*1bee0*/  IADD3 R247, P2, R247, UR6, RZ ;  /* 0x00000006f7f77c10 */ /* 0x000fc6000ff5e0ff */
[----:B0-----:R-:W4:Y:S01]  /*1bef0*/  LDL.LU R244, [R1+0xb88] ;  /* 0x000b880001f47983 */ /* 0x001f220000300800 */
        /* <DEDUP_REMOVED lines=15> */
[----:B------:R-:W4:Y:S04]  /*1bff0*/  LDL.LU R232, [R1+0xb94] ;  /* 0x000b940001e87983 */ /* 0x000f280000300800 */
[----:B0-----:R-:W4:Y:S04]  /*1c000*/  LDL.LU R248, [R1+0xb68] ;  /* 0x000b680001f87983 */ /* 0x001f280000300800 */
[----:B------:R-:W4:Y:S04]  /*1c010*/  LDL.LU R237, [R1+0xb8c] ;  /* 0x000b8c0001ed7983 */ /* 0x000f280000300800 */
[----:B------:R-:W4:Y:S01]  /*1c020*/  LDL.LU R252, [R1+0xb60] ;  /* 0x000b600001fc7983 */ /* 0x000f220000300800 */
[----:B------:R-:W-:-:S05]  /*1c030*/  IADD3.X R251, R251, UR5, RZ, P5, !PT ;  /* 0x00000005fbfb7c10 */ /* 0x000fca000affe4ff */
[----:B------:R0:W-:Y:S01]  /*1c040*/  STL [R1+0xbc4], R251 ;  /* 0x000bc4fb01007387 */ /* 0x0001e20000100800 */
[----:B------:R-:W-:-:S03]  /*1c050*/  IADD3 R249, P5, R249, UR6, RZ ;  /* 0x00000006f9f97c10 */ /* 0x000fc6000ffbe0ff */
[----:B0-----:R-:W4:Y:S04]  /*1c060*/  LDL.LU R251, [R1+0xb84] ;  /* 0x000b840001fb7983 */ /* 0x001f280000300800 */
[----:B------:R-:W4:Y:S04]  /*1c070*/  LDL.LU R235, [R1+0xb58] ;  /* 0x000b580001eb7983 */ /* 0x000f280000300800 */
[----:B------:R-:W4:Y:S04]  /*1c080*/  LDL.LU R238, [R1+0xb7c] ;  /* 0x000b7c0001ee7983 */ /* 0x000f280000300800 */
[----:B------:R-:W-:Y:S04]  /*1c090*/  STL [R1+0xb98], R249 ;  /* 0x000b98f901007387 */ /* 0x000fe80000100800 */
[----:B------:R-:W4:Y:S01]  /*1c0a0*/  LDL.LU R236, [R1+0xb50] ;  /* 0x000b500001ec7983 */ /* 0x000f220000300800 */
[----:B--2---:R-:W-:-:S05]  /*1c0b0*/  IADD3.X R239, R239, UR5, RZ, P6, !PT ;  /* 0x00000005efef7c10 */ /* 0x004fca000b7fe4ff */
[----:B------:R0:W-:Y:S04]  /*1c0c0*/  STL [R1+0xbbc], R239 ;  /* 0x000bbcef01007387 */ /* 0x0001e80000100800 */
[----:B------:R-:W2:Y:S04]  /*1c0d0*/  LDL.LU R245, [R1+0xb74] ;  /* 0x000b740001f57983 */ /* 0x000ea80000300800 */
[----:B------:R-:W2:Y:S04]  /*1c0e0*/  LDL.LU R241, [R1+0xb48] ;  /* 0x000b480001f17983 */ /* 0x000ea80000300800 */
[----:B0-----:R-:W2:Y:S04]  /*1c0f0*/  LDL.LU R239, [R1+0xb6c] ;  /* 0x000b6c0001ef7983 */ /* 0x001ea80000300800 */
[----:B------:R-:W2:Y:S01]  /*1c100*/  LDL.LU R246, [R1+0xb40] ;  /* 0x000b400001f67983 */ /* 0x000ea20000300800 */
[----:B---3--:R-:W-:-:S05]  /*1c110*/  IADD3 R240, P6, R240, UR6, RZ ;  /* 0x00000006f0f07c10 */ /* 0x008fca000ffde0ff */
[----:B------:R0:W-:Y:S04]  /*1c120*/  STL [R1+0xb90], R240 ;  /* 0x000b90f001007387 */ /* 0x0001e80000100800 */
[----:B0-----:R-:W3:Y:S01]  /*1c130*/  LDL.LU R240, [R1+0xb64] ;  /* 0x000b640001f07983 */ /* 0x001ee20000300800 */
[----:B----4-:R-:W-:-:S05]  /*1c140*/  IADD3.X R243, R243, UR5, RZ, P1, !PT ;  /* 0x00000005f3f37c10 */ /* 0x010fca0008ffe4ff */
[----:B------:R0:W-:Y:S04]  /*1c150*/  STL [R1+0xbb4], R243 ;  /* 0x000bb4f301007387 */ /* 0x0001e80000100800 */
[----:B0-----:R-:W4:Y:S01]  /*1c160*/  LDL.LU R243, [R1+0xb38] ;  /* 0x000b380001f37983 */ /* 0x001f220000300800 */
[----:B------:R-:W-:-:S05]  /*1c170*/  IADD3 R244, P1, R244, UR6, RZ ;  /* 0x00000006f4f47c10 */ /* 0x000fca000ff3e0ff */
[----:B------:R0:W-:Y:S01]  /*1c180*/  STL [R1+0xb88], R244 ;  /* 0x000b88f401007387 */ /* 0x0001e20000100800 */
[----:B------:R-:W-:-:S03]  /*1c190*/  IADD3.X R247, R247, UR5, RZ, P2, !PT ;  /* 0x00000005f7f77c10 */ /* 0x000fc600097fe4ff */
[----:B0-----:R-:W4:Y:S04]  /*1c1a0*/  LDL.LU R244, [R1+0xb5c] ;  /* 0x000b5c0001f47983 */ /* 0x001f280000300800 */
[----:B------:R-:W4:Y:S04]  /*1c1b0*/  LDL.LU R242, [R1+0xb30] ;  /* 0x000b300001f27983 */ /* 0x000f280000300800 */
[----:B------:R-:W4:Y:S04]  /*1c1c0*/  LDL.LU R249, [R1+0xb54] ;  /* 0x000b540001f97983 */ /* 0x000f280000300800 */
[----:B------:R0:W-:Y:S01]  /*1c1d0*/  STL [R1+0xbac], R247 ;  /* 0x000bacf701007387 */ /* 0x0001e20000100800 */
[----:B------:R-:W-:-:S03]  /*1c1e0*/  IADD3 R250, P2, R250, UR6, RZ ;  /* 0x00000006fafa7c10 */ /* 0x000fc6000ff5e0ff */
[----:B0-----:R-:W4:Y:S01]  /*1c1f0*/  LDL.LU R247, [R1+0xb28] ;  /* 0x000b280001f77983 */ /* 0x001f220000300800 */
[----:B------:R-:W-:Y:S02]  /*1c200*/  IADD3.X R228, R228, UR5, RZ, P3, !PT ;  /* 0x00000005e4e47c10 */ /* 0x000fe40009ffe4ff */
[----:B------:R-:W-:Y:S02]  /*1c210*/  IADD3 R233, P3, R233, UR6, RZ ;  /* 0x00000006e9e97c10 */ /* 0x000fe4000ff7e0ff */
[----:B------:R-:W-:Y:S01]  /*1c220*/  IADD3.X R231, R231, UR5, RZ, P4, !PT ;  /* 0x00000005e7e77c10 */ /* 0x000fe2000a7fe4ff */
[----:B------:R0:W-:Y:S01]  /*1c230*/  STL [R1+0xb80], R250 ;  /* 0x000b80fa01007387 */ /* 0x0001e20000100800 */
        /* <DEDUP_REMOVED lines=10> */
[----:B------:R-:W-:Y:S04]  /*1c2e0*/  STL [R1+0xb70], R234 ;  /* 0x000b70ea01007387 */ /* 0x000fe80000100800 */
[----:B0-----:R-:W4:Y:S04]  /*1c2f0*/  LDL.LU R248, [R1+0xb20] ;  /* 0x000b200001f87983 */ /* 0x001f280000300800 */
[----:B------:R-:W-:Y:S04]  /*1c300*/  STL [R1+0xb94], R232 ;  /* 0x000b94e801007387 */ /* 0x000fe80000100800 */
[----:B------:R0:W-:Y:S04]  /*1c310*/  STL [R1+0xb60], R252 ;  /* 0x000b60fc01007387 */ /* 0x0001e80000100800 */
[----:B------:R-:W-:Y:S04]  /*1c320*/  STL [R1+0xb8c], R237 ;  /* 0x000b8ced01007387 */ /* 0x000fe80000100800 */
[----:B0-----:R-:W4:Y:S01]  /*1c330*/  LDL.LU R252, [R1+0xb44] ;  /* 0x000b440001fc7983 */ /* 0x001f220000300800 */
[----:B------:R-:W-:-:S02]  /*1c340*/  IADD3.X R251, R251, UR5, RZ, P1, !PT ;  /* 0x00000005fbfb7c10 */ /* 0x000fc40008ffe4ff */
[----:B------:R-:W-:Y:S02]  /*1c350*/  IADD3 R235, P1, R235, UR6, RZ ;  /* 0x00000006ebeb7c10 */ /* 0x000fe4000ff3e0ff */
[----:B------:R-:W-:Y:S02]  /*1c360*/  IADD3.X R238, R238, UR5, RZ, P2, !PT ;  /* 0x00000005eeee7c10 */ /* 0x000fe400097fe4ff */
[----:B------:R-:W-:Y:S01]  /*1c370*/  IADD3 R236, P2, R236, UR6, RZ ;  /* 0x00000006ecec7c10 */ /* 0x000fe2000ff5e0ff */
[----:B------:R0:W-:Y:S04]  /*1c380*/  STL [R1+0xb84], R251 ;  /* 0x000b84fb01007387 */ /* 0x0001e80000100800 */
[----:B0-----:R-:W4:Y:S04]  /*1c390*/  LDL.LU R251, [R1+0xb18] ;  /* 0x000b180001fb7983 */ /* 0x001f280000300800 */
[----:B------:R-:W-:Y:S04]  /*1c3a0*/  STL [R1+0xb58], R235 ;  /* 0x000b58eb01007387 */ /* 0x000fe80000100800 */
[----:B------:R-:W-:Y:S04]  /*1c3b0*/  STL [R1+0xb7c], R238 ;  /* 0x000b7cee01007387 */ /* 0x000fe80000100800 */
[----:B------:R-:W-:Y:S01]  /*1c3c0*/  STL [R1+0xb50], R236 ;  /* 0x000b50ec01007387 */ /* 0x000fe20000100800 */
[----:B--2---:R-:W-:-:S02]  /*1c3d0*/  IADD3.X R245, R245, UR5, RZ, P3, !PT ;  /* 0x00000005f5f57c10 */ /* 0x004fc40009ffe4ff */
[----:B------:R-:W-:Y:S02]  /*1c3e0*/  IADD3 R241, P3, R241, UR6, RZ ;  /* 0x00000006f1f17c10 */ /* 0x000fe4000ff7e0ff */
[----:B------:R-:W-:-:S05]  /*1c3f0*/  IADD3.X R239, R239, UR5, RZ, P4, !PT ;  /* 0x00000005efef7c10 */ /* 0x000fca000a7fe4ff */
[----:B------:R0:W-:Y:S04]  /*1c400*/  STL [R1+0xb6c], R239 ;  /* 0x000b6cef01007387 */ /* 0x0001e80000100800 */
[----:B------:R-:W-:Y:S04]  /*1c410*/  STL [R1+0xb74], R245 ;  /* 0x000b74f501007387 */ /* 0x000fe80000100800 */
[----:B0-----:R-:W2:Y:S04]  /*1c420*/  LDL.LU R239, [R1+0xb3c] ;  /* 0x000b3c0001ef7983 */ /* 0x001ea80000300800 */
[----:B------:R-:W-:Y:S01]  /*1c430*/  STL [R1+0xb48], R241 ;  /* 0x000b48f101007387 */ /* 0x000fe20000100800 */
[----:B---3--:R-:W-:-:S05]  /*1c440*/  IADD3.X R240, R240, UR5, RZ, P5, !PT ;  /* 0x00000005f0f07c10 */ /* 0x008fca000affe4ff */
[----:B------:R0:W-:Y:S04]  /*1c450*/  STL [R1+0xb64], R240 ;  /* 0x000b64f001007387 */ /* 0x0001e80000100800 */
[----:B0-----:R-:W3:Y:S01]  /*1c460*/  LDL.LU R240, [R1+0xb10] ;  /* 0x000b100001f07983 */ /* 0x001ee20000300800 */
[----:B------:R-:W-:-:S05]  /*1c470*/  IADD3 R246, P4, R246, UR6, RZ ;  /* 0x00000006f6f67c10 */ /* 0x000fca000ff9e0ff */
[----:B------:R-:W-:Y:S01]  /*1c480*/  STL [R1+0xb40], R246 ;  /* 0x000b40f601007387 */ /* 0x000fe20000100800 */
[----:B----4-:R-:W-:-:S05]  /*1c490*/  IADD3 R243, P5, R243, UR6, RZ ;  /* 0x00000006f3f37c10 */ /* 0x010fca000ffbe0ff */
[----:B------:R0:W-:Y:S04]  /*1c4a0*/  STL [R1+0xb38], R243 ;  /* 0x000b38f301007387 */ /* 0x0001e80000100800 */
[----:B0-----:R-:W4:Y:S01]  /*1c4b0*/  LDL.LU R243, [R1+0xb34] ;  /* 0x000b340001f37983 */ /* 0x001f220000300800 */
[----:B------:R-:W-:Y:S02]  /*1c4c0*/  IADD3.X R244, R244, UR5, RZ, P6, !PT ;  /* 0x00000005f4f47c10 */ /* 0x000fe4000b7fe4ff */
[----:B------:R-:W-:Y:S02]  /*1c4d0*/  IADD3.X R249, R249, UR5, RZ, P1, !PT ;  /* 0x00000005f9f97c10 */ /* 0x000fe40008ffe4ff */
[----:B------:R-:W-:Y:S01]  /*1c4e0*/  IADD3 R242, P6, R242, UR6, RZ ;  /* 0x00000006f2f27c10 */ /* 0x000fe2000ffde0ff */
[----:B------:R0:W-:Y:S01]  /*1c4f0*/  STL [R1+0xb5c], R244 ;  /* 0x000b5cf401007387 */ /* 0x0001e20000100800 */
[----:B------:R-:W-:-:S03]  /*1c500*/  IADD3 R247, P1, R247, UR6, RZ ;  /* 0x00000006f7f77c10 */ /* 0x000fc6000ff3e0ff */
[----:B0-----:R-:W4:Y:S04]  /*1c510*/  LDL.LU R244, [R1+0xb08] ;  /* 0x000b080001f47983 */ /* 0x001f280000300800 */
[----:B------:R0:W-:Y:S04]  /*1c520*/  STL [R1+0xb28], R247 ;  /* 0x000b28f701007387 */ /* 0x0001e80000100800 */
[----:B------:R-:W-:Y:S04]  /*1c530*/  STL [R1+0xb30], R242 ;  /* 0x000b30f201007387 */ /* 0x000fe80000100800 */
[----:B0-----:R-:W4:Y:S01]  /*1c540*/  LDL.LU R247, [R1+0xb2c] ;  /* 0x000b2c0001f77983 */ /* 0x001f220000300800 */
[----:B------:R-:W-:-:S03]  /*1c550*/  IADD3.X R250, R250, UR5, RZ, P2, !PT ;  /* 0x00000005fafa7c10 */ /* 0x000fc600097fe4ff */
[----:B------:R0:W-:Y:S04]  /*1c560*/  STL [R1+0xb54], R249 ;  /* 0x000b54f901007387 */ /* 0x0001e80000100800 */
[----:B------:R-:W4:Y:S04]  /*1c570*/  LDL.LU R233, [R1+0xb00] ;  /* 0x000b000001e97983 */ /* 0x000f280000300800 */
[----:B------:R-:W4:Y:S04]  /*1c580*/  LDL.LU R231, [R1+0xb24] ;  /* 0x000b240001e77983 */ /* 0x000f280000300800 */
[----:B------:R-:W4:Y:S04]  /*1c590*/  LDL.LU R234, [R1+0xaf8] ;  /* 0x000af80001ea7983 */ /* 0x000f280000300800 */
[----:B------:R1:W-:Y:S04]  /*1c5a0*/  STL [R1+0xb4c], R250 ;  /* 0x000b4cfa01007387 */ /* 0x0003e80000100800 */
[----:B0-----:R-:W4:Y:S01]  /*1c5b0*/  LDL.LU R249, [R1+0xb1c] ;  /* 0x000b1c0001f97983 */ /* 0x001f220000300800 */
[----:B------:R-:W-:-:S03]  /*1c5c0*/  IADD3 R248, P2, R248, UR6, RZ ;  /* 0x00000006f8f87c10 */ /* 0x000fc6000ff5e0ff */
[----:B-1----:R-:W4:Y:S04]  /*1c5d0*/  LDL.LU R250, [R1+0xaf0] ;  /* 0x000af00001fa7983 */ /* 0x002f280000300800 */
        /* <DEDUP_REMOVED lines=16> */
[----:B------:R0:W-:Y:S04]  /*1c6e0*/  STL [R1+0xb3c], R239 ;  /* 0x000b3cef01007387 */ /* 0x0001e80000100800 */
[----:B0-----:R-:W2:Y:S01]  /*1c6f0*/  LDL.LU R239, [R1+0xaec] ;  /* 0x000aec0001ef7983 */ /* 0x001ea20000300800 */
[----:B---3--:R-:W-:-:S05]  /*1c700*/  IADD3 R240, P4, R240, UR6, RZ ;  /* 0x00000006f0f07c10 */ /* 0x008fca000ff9e0ff */
[----:B------:R0:W-:Y:S04]  /*1c710*/  STL [R1+0xb10], R240 ;  /* 0x000b10f001007387 */ /* 0x0001e80000100800 */
[----:B0-----:R-:W3:Y:S01]  /*1c720*/  LDL.LU R240, [R1+0xac0] ;  /* 0x000ac00001f07983 */ /* 0x001ee20000300800 */
[----:B----4-:R-:W-:-:S05]  /*1c730*/  IADD3.X R243, R243, UR5, RZ, P5, !PT ;  /* 0x00000005f3f37c10 */ /* 0x010fca000affe4ff */
[----:B------:R0:W-:Y:S04]  /*1c740*/  STL [R1+0xb34], R243 ;  /* 0x000b34f301007387 */ /* 0x0001e80000100800 */
[----:B0-----:R-:W4:Y:S04]  /*1c750*/  LDL.LU R243, [R1+0xae4] ;  /* 0x000ae40001f37983 */ /* 0x001f280000300800 */
[----:B------:R-:W4:Y:S04]  /*1c760*/  LDL.LU R246, [R1+0xab8] ;  /* 0x000ab80001f67983 */ /* 0x000f280000300800 */
[----:B------:R-:W4:Y:S01]  /*1c770*/  LDL.LU R252, [R1+0xadc] ;  /* 0x000adc0001fc7983 */ /* 0x000f220000300800 */
[----:B------:R-:W-:-:S05]  /*1c780*/  IADD3 R244, P5, R244, UR6, RZ ;  /* 0x00000006f4f47c10 */ /* 0x000fca000ffbe0ff */
[----:B------:R0:W-:Y:S01]  /*1c790*/  STL [R1+0xb08], R244 ;  /* 0x000b08f401007387 */ /* 0x0001e20000100800 */
[----:B------:R-:W-:-:S03]  /*1c7a0*/  IADD3.X R247, R247, UR5, RZ, P6, !PT ;  /* 0x00000005f7f77c10 */ /* 0x000fc6000b7fe4ff */
[----:B0-----:R-:W4:Y:S01]  /*1c7b0*/  LDL.LU R244, [R1+0xab0] ;  /* 0x000ab00001f47983 */ /* 0x001f220000300800 */
[----:B------:R-:W-:Y:S02]  /*1c7c0*/  IADD3 R233, P6, R233, UR6, RZ ;  /* 0x00000006e9e97c10 */ /* 0x000fe4000ffde0ff */
[----:B------:R-:W-:Y:S01]  /*1c7d0*/  IADD3.X R231, R231, UR5, RZ, P1, !PT ;  /* 0x00000005e7e77c10 */ /* 0x000fe20008ffe4ff */
[----:B------:R0:W-:Y:S01]  /*1c7e0*/  STL [R1+0xb2c], R247 ;  /* 0x000b2cf701007387 */ /* 0x0001e20000100800 */
[----:B------:R-:W-:Y:S02]  /*1c7f0*/  IADD3 R234, P1, R234, UR6, RZ ;  /* 0x00000006eaea7c10 */ /* 0x000fe4000ff3e0ff */
[----:B------:R-:W-:Y:S01]  /*1c800*/  IADD3.X R249, R249, UR5, RZ, P2, !PT ;  /* 0x00000005f9f97c10 */ /* 0x000fe200097fe4ff */
[----:B0-----:R-:W4:Y:S04]  /*1c810*/  LDL.LU R247, [R1+0xad4] ;  /* 0x000ad40001f77983 */ /* 0x001f280000300800 */
[----:B------:R-:W-:Y:S01]  /*1c820*/  STL [R1+0xb00], R233 ;  /* 0x000b00e901007387 */ /* 0x000fe20000100800 */
[----:B------:R-:W-:-:S03]  /*1c830*/  IADD3 R250, P2, R250, UR6, RZ ;  /* 0x00000006fafa7c10 */ /* 0x000fc6000ff5e0ff */
[----:B------:R-:W-:Y:S04]  /*1c840*/  STL [R1+0xb24], R231 ;  /* 0x000b24e701007387 */ /* 0x000fe80000100800 */
[----:B------:R0:W-:Y:S01]  /*1c850*/  STL [R1+0xb1c], R249 ;  /* 0x000b1cf901007387 */ /* 0x0001e20000100800 */
[----:B------:R-:W-:-:S03]  /*1c860*/  IADD3.X R232, R232, UR5, RZ, P3, !PT ;  /* 0x00000005e8e87c10 */ /* 0x000fc60009ffe4ff */
[----:B------:R-:W-:Y:S01]  /*1c870*/  STL [R1+0xaf8], R234 ;  /* 0x000af8ea01007387 */ /* 0x000fe20000100800 */
[----:B------:R-:W-:-:S03]  /*1c880*/  IADD3 R242, P3, R242, UR6, RZ ;  /* 0x00000006f2f27c10 */ /* 0x000fc6000ff7e0ff */
[----:B0-----:R-:W4:Y:S04]  /*1c890*/  LDL.LU R249, [R1+0xaa8] ;  /* 0x000aa80001f97983 */ /* 0x001f280000300800 */
[----:B------:R0:W-:Y:S01]  /*1c8a0*/  STL [R1+0xaf0], R250 ;  /* 0x000af0fa01007387 */ /* 0x0001e20000100800 */
[----:B------:R-:W-:Y:S02]  /*1c8b0*/  IADD3.X R248, R248, UR5, RZ, P4, !PT ;  /* 0x00000005f8f87c10 */ /* 0x000fe4000a7fe4ff */
[----:B------:R-:W-:Y:S02]  /*1c8c0*/  IADD3 R237, P4, R237, UR6, RZ ;  /* 0x00000006eded7c10 */ /* 0x000fe4000ff9e0ff */
[----:B------:R-:W-:Y:S02]  /*1c8d0*/  IADD3.X R235, R235, UR5, RZ, P5, !PT ;  /* 0x00000005ebeb7c10 */ /* 0x000fe4000affe4ff */
[----:B------:R-:W-:Y:S01]  /*1c8e0*/  IADD3 R238, P5, R238, UR6, RZ ;  /* 0x00000006eeee7c10 */ /* 0x000fe2000ffbe0ff */
[----:B0-----:R-:W4:Y:S04]  /*1c8f0*/  LDL.LU R250, [R1+0xacc] ;  /* 0x000acc0001fa7983 */ /* 0x001f280000300800 */
[----:B------:R0:W-:Y:S04]  /*1c900*/  STL [R1+0xae8], R242 ;  /* 0x000ae8f201007387 */ /* 0x0001e80000100800 */
[----:B------:R-:W-:Y:S04]  /*1c910*/  STL [R1+0xb14], R232 ;  /* 0x000b14e801007387 */ /* 0x000fe80000100800 */
[----:B0-----:R-:W4:Y:S04]  /*1c920*/  LDL.LU R242, [R1+0xaa0] ;  /* 0x000aa00001f27983 */ /* 0x001f280000300800 */
[----:B------:R0:W-:Y:S04]  /*1c930*/  STL [R1+0xb0c], R248 ;  /* 0x000b0cf801007387 */ /* 0x0001e80000100800 */
[----:B0-----:R-:W4:Y:S04]  /*1c940*/  LDL.LU R248, [R1+0xac4] ;  /* 0x000ac40001f87983 */ /* 0x001f280000300800 */
[----:B------:R-:W-:Y:S04]  /*1c950*/  STL [R1+0xae0], R237 ;  /* 0x000ae0ed01007387 */ /* 0x000fe80000100800 */
[----:B------:R-:W-:Y:S04]  /*1c960*/  STL [R1+0xb04], R235 ;  /* 0x000b04eb01007387 */ /* 0x000fe80000100800 */
[----:B------:R-:W-:Y:S01]  /*1c970*/  STL [R1+0xad8], R238 ;  /* 0x000ad8ee01007387 */ /* 0x000fe20000100800 */
[----:B------:R-:W-:-:S02]  /*1c980*/  IADD3.X R236, R236, UR5, RZ, P6, !PT ;  /* 0x00000005ecec7c10 */ /* 0x000fc4000b7fe4ff */
[----:B------:R-:W-:Y:S02]  /*1c990*/  IADD3 R245, P6, R245, UR6, RZ ;  /* 0x00000006f5f57c10 */ /* 0x000fe4000ffde0ff */
[----:B------:R-:W-:-:S05]  /*1c9a0*/  IADD3.X R251, R251, UR5, RZ, P1, !PT ;  /* 0x00000005fbfb7c10 */ /* 0x000fca0008ffe4ff */
[----:B------:R0:W-:Y:S04]  /*1c9b0*/  STL [R1+0xaf4], R251 ;  /* 0x000af4fb01007387 */ /* 0x0001e80000100800 */
[----:B------:R-:W-:Y:S01]  /*1c9c0*/  STL [R1+0xafc], R236 ;  /* 0x000afcec01007387 */ /* 0x000fe20000100800 */
[----:B------:R-:W-:-:S03]  /*1c9d0*/  IADD3 R241, P1, R241, UR6, RZ ;  /* 0x00000006f1f17c10 */ /* 0x000fc6000ff3e0ff */
[----:B0-----:R-:W4:Y:S04]  /*1c9e0*/  LDL.LU R251, [R1+0xa98] ;  /* 0x000a980001fb7983 */ /* 0x001f280000300800 */
[----:B------:R-:W-:Y:S01]  /*1c9f0*/  STL [R1+0xad0], R245 ;  /* 0x000ad0f501007387 */ /* 0x000fe20000100800 */
[----:B--2---:R-:W-:-:S05]  /*1ca00*/  IADD3.X R239, R239, UR5, RZ, P2, !PT ;  /* 0x00000005efef7c10 */ /* 0x004fca00097fe4ff */
[----:B------:R0:W-:Y:S04]  /*1ca10*/  STL [R1+0xaec], R239 ;  /* 0x000aecef01007387 */ /* 0x0001e80000100800 */
[----:B0-----:R-:W2:Y:S04]  /*1ca20*/  LDL.LU R239, [R1+0xabc] ;  /* 0x000abc0001ef7983 */ /* 0x001ea80000300800 */
[----:B------:R-:W-:Y:S01]  /*1ca30*/  STL [R1+0xac8], R241 ;  /* 0x000ac8f101007387 */ /* 0x000fe20000100800 */
[----:B---3--:R-:W-:-:S05]  /*1ca40*/  IADD3 R240, P2, R240, UR6, RZ ;  /* 0x00000006f0f07c10 */ /* 0x008fca000ff5e0ff */
[----:B------:R0:W-:Y:S04]  /*1ca50*/  STL [R1+0xac0], R240 ;  /* 0x000ac0f001007387 */ /* 0x0001e80000100800 */
[----:B0-----:R-:W3:Y:S01]  /*1ca60*/  LDL.LU R240, [R1+0xa90] ;  /* 0x000a900001f07983 */ /* 0x001ee20000300800 */
[----:B----4-:R-:W-:Y:S02]  /*1ca70*/  IADD3.X R243, R243, UR5, RZ, P3, !PT ;  /* 0x00000005f3f37c10 */ /* 0x010fe40009ffe4ff */
[----:B------:R-:W-:Y:S02]  /*1ca80*/  IADD3.X R252, R252, UR5, RZ, P4, !PT ;  /* 0x00000005fcfc7c10 */ /* 0x000fe4000a7fe4ff */
[----:B------:R-:W-:Y:S01]  /*1ca90*/  IADD3 R246, P3, R246, UR6, RZ ;  /* 0x00000006f6f67c10 */ /* 0x000fe2000ff7e0ff */
[----:B------:R0:W-:Y:S04]  /*1caa0*/  STL [R1+0xae4], R243 ;  /* 0x000ae4f301007387 */ /* 0x0001e80000100800 */
[----:B0-----:R-:W4:Y:S01]  /*1cab0*/  LDL.LU R243, [R1+0xab4] ;  /* 0x000ab40001f37983 */ /* 0x001f220000300800 */
[----:B------:R-:W-:-:S05]  /*1cac0*/  IADD3 R244, P4, R244, UR6, RZ ;  /* 0x00000006f4f47c10 */ /* 0x000fca000ff9e0ff */
[----:B------:R0:W-:Y:S04]  /*1cad0*/  STL [R1+0xab0], R244 ;  /* 0x000ab0f401007387 */ /* 0x0001e80000100800 */
[----:B------:R-:W-:Y:S01]  /*1cae0*/  STL [R1+0xab8], R246 ;  /* 0x000ab8f601007387 */ /* 0x000fe20000100800 */
[----:B------:R-:W-:-:S03]  /*1caf0*/  IADD3.X R247, R247, UR5, RZ, P5, !PT ;  /* 0x00000005f7f77c10 */ /* 0x000fc6000affe4ff */
[----:B0-----:R-:W4:Y:S04]  /*1cb00*/  LDL.LU R244, [R1+0xa88] ;  /* 0x000a880001f47983 */ /* 0x001f280000300800 */
        /* <DEDUP_REMOVED lines=29> */
[----:B------:R0:W-:Y:S04]  /*1cce0*/  STL [R1+0xabc], R239 ;  /* 0x000abcef01007387 */ /* 0x0001e80000100800 */
[----:B0-----:R-:W2:Y:S01]  /*1ccf0*/  LDL.LU R239, [R1+0xa6c] ;  /* 0x000a6c0001ef7983 */ /* 0x001ea20000300800 */
[----:B---3--:R-:W-:-:S05]  /*1cd00*/  IADD3 R240, P2, R240, UR6, RZ ;  /* 0x00000006f0f07c10 */ /* 0x008fca000ff5e0ff */
[----:B------:R0:W-:Y:S04]  /*1cd10*/  STL [R1+0xa90], R240 ;  /* 0x000a90f001007387 */ /* 0x0001e80000100800 */
[----:B0-----:R-:W3:Y:S04]  /*1cd20*/  LDL.LU R240, [R1+0xa40] ;  /* 0x000a400001f07983 */ /* 0x001ee80000300800 */
[----:B------:R-:W3:Y:S04]  /*1cd30*/  LDL.LU R246, [R1+0xa64] ;  /* 0x000a640001f67983 */ /* 0x000ee80000300800 */
[----:B------:R-:W3:Y:S01]  /*1cd40*/  LDL.LU R242, [R1+0xa38] ;  /* 0x000a380001f27983 */ /* 0x000ee20000300800 */
[----:B----4-:R-:W-:-:S05]  /*1cd50*/  IADD3.X R243, R243, UR5, RZ, P3, !PT ;  /* 0x00000005f3f37c10 */ /* 0x010fca0009ffe4ff */
[----:B------:R0:W-:Y:S04]  /*1cd60*/  STL [R1+0xab4], R243 ;  /* 0x000ab4f301007387 */ /* 0x0001e80000100800 */
[----:B0-----:R-:W4:Y:S01]  /*1cd70*/  LDL.LU R243, [R1+0xa5c] ;  /* 0x000a5c0001f37983 */ /* 0x001f220000300800 */
[----:B------:R-:W-:Y:S02]  /*1cd80*/  IADD3 R244, P3, R244, UR6, RZ ;  /* 0x00000006f4f47c10 */ /* 0x000fe4000ff7e0ff */
[----:B------:R-:W-:Y:S02]  /*1cd90*/  IADD3.X R233, R233, UR5, RZ, P4, !PT ;  /* 0x00000005e9e97c10 */ /* 0x000fe4000a7fe4ff */
[----:B------:R-:W-:Y:S02]  /*1cda0*/  IADD3 R231, P4, R231, UR6, RZ ;  /* 0x00000006e7e77c10 */ /* 0x000fe4000ff9e0ff */
[----:B------:R-:W-:Y:S01]  /*1cdb0*/  IADD3.X R234, R234, UR5, RZ, P5, !PT ;  /* 0x00000005eaea7c10 */ /* 0x000fe2000affe4ff */
[----:B------:R0:W-:Y:S01]  /*1cdc0*/  STL [R1+0xa88], R244 ;  /* 0x000a88f401007387 */ /* 0x0001e20000100800 */
[----:B------:R-:W-:-:S03]  /*1cdd0*/  IADD3 R252, P5, R252, UR6, RZ ;  /* 0x00000006fcfc7c10 */ /* 0x000fc6000ffbe0ff */
[----:B0-----:R-:W4:Y:S04]  /*1cde0*/  LDL.LU R244, [R1+0xa30] ;  /* 0x000a300001f47983 */ /* 0x001f280000300800 */
[----:B------:R-:W-:Y:S01]  /*1cdf0*/  STL [R1+0xaac], R233 ;  /* 0x000aace901007387 */ /* 0x000fe20000100800 */
[----:B------:R-:W-:-:S03]  /*1ce00*/  IADD3.X R247, R247, UR5, RZ, P6, !PT ;  /* 0x00000005f7f77c10 */ /* 0x000fc6000b7fe4ff */
[----:B------:R-:W-:Y:S04]  /*1ce10*/  STL [R1+0xa80], R231 ;  /* 0x000a80e701007387 */ /* 0x000fe80000100800 */
[----:B------:R0:W-:Y:S04]  /*1ce20*/  STL [R1+0xa78], R252 ;  /* 0x000a78fc01007387 */ /* 0x0001e80000100800 */
[----:B------:R-:W-:Y:S01]  /*1ce30*/  STL [R1+0xaa4], R234 ;  /* 0x000aa4ea01007387 */ /* 0x000fe20000100800 */
[----:B------:R-:W-:Y:S02]  /*1ce40*/  IADD3 R232, P6, R232, UR6, RZ ;  /* 0x00000006e8e87c10 */ /* 0x000fe4000ffde0ff */
[----:B------:R-:W-:Y:S01]  /*1ce50*/  IADD3.X R249, R249, UR5, RZ, P1, !PT ;  /* 0x00000005f9f97c10 */ /* 0x000fe20008ffe4ff */
[----:B0-----:R-:W4:Y:S04]  /*1ce60*/  LDL.LU R252, [R1+0xa54] ;  /* 0x000a540001fc7983 */ /* 0x001f280000300800 */
[----:B------:R0:W-:Y:S01]  /*1ce70*/  STL [R1+0xa9c], R247 ;  /* 0x000a9cf701007387 */ /* 0x0001e20000100800 */
[----:B------:R-:W-:-:S03]  /*1ce80*/  IADD3 R250, P1, R250, UR6, RZ ;  /* 0x00000006fafa7c10 */ /* 0x000fc6000ff3e0ff */
[----:B0-----:R-:W4:Y:S04]  /*1ce90*/  LDL.LU R247, [R1+0xa28] ;  /* 0x000a280001f77983 */ /* 0x001f280000300800 */
[----:B------:R0:W-:Y:S01]  /*1cea0*/  STL [R1+0xa94], R249 ;  /* 0x000a94f901007387 */ /* 0x0001e20000100800 */
[----:B------:R-:W-:-:S03]  /*1ceb0*/  IADD3.X R237, R237, UR5, RZ, P2, !PT ;  /* 0x00000005eded7c10 */ /* 0x000fc600097fe4ff */
[----:B------:R-:W-:Y:S01]  /*1cec0*/  STL [R1+0xa70], R232 ;  /* 0x000a70e801007387 */ /* 0x000fe20000100800 */
        /* <DEDUP_REMOVED lines=9> */
[----:B------:R-:W-:Y:S01]  /*1cf60*/  STL [R1+0xa60], R235 ;  /* 0x000a60eb01007387 */ /* 0x000fe20000100800 */
[----:B------:R-:W-:-:S03]  /*1cf70*/  IADD3.X R241, R241, UR5, RZ, P5, !PT ;  /* 0x00000005f1f17c10 */ /* 0x000fc6000affe4ff */
[----:B------:R-:W-:Y:S04]  /*1cf80*/  STL [R1+0xa84], R238 ;  /* 0x000a84ee01007387 */ /* 0x000fe80000100800 */
[----:B------:R0:W-:Y:S04]  /*1cf90*/  STL [R1+0xa50], R248 ;  /* 0x000a50f801007387 */ /* 0x0001e80000100800 */
[----:B------:R-:W-:Y:S04]  /*1cfa0*/  STL [R1+0xa58], R236 ;  /* 0x000a58ec01007387 */ /* 0x000fe80000100800 */
[----:B0-----:R-:W4:Y:S04]  /*1cfb0*/  LDL.LU R248, [R1+0xa44] ;  /* 0x000a440001f87983 */ /* 0x001f280000300800 */
[----:B------:R-:W-:Y:S01]  /*1cfc0*/  STL [R1+0xa7c], R245 ;  /* 0x000a7cf501007387 */ /* 0x000fe20000100800 */
[----:B------:R-:W-:-:S05]  /*1cfd0*/  IADD3 R251, P5, R251, UR6, RZ ;  /* 0x00000006fbfb7c10 */ /* 0x000fca000ffbe0ff */
[----:B------:R0:W-:Y:S04]  /*1cfe0*/  STL [R1+0xa48], R251 ;  /* 0x000a48fb01007387 */ /* 0x0001e80000100800 */
[----:B0-----:R-:W4:Y:S04]  /*1cff0*/  LDL.LU R251, [R1+0xa18] ;  /* 0x000a180001fb7983 */ /* 0x001f280000300800 */
[----:B------:R-:W-:Y:S01]  /*1d000*/  STL [R1+0xa74], R241 ;  /* 0x000a74f101007387 */ /* 0x000fe20000100800 */
[----:B--2---:R-:W-:-:S05]  /*1d010*/  IADD3.X R239, R239, UR5, RZ, P6, !PT ;  /* 0x00000005efef7c10 */ /* 0x004fca000b7fe4ff */
[----:B------:R0:W-:Y:S04]  /*1d020*/  STL [R1+0xa6c], R239 ;  /* 0x000a6cef01007387 */ /* 0x0001e80000100800 */
[----:B0-----:R-:W2:Y:S01]  /*1d030*/  LDL.LU R239, [R1+0xa3c] ;  /* 0x000a3c0001ef7983 */ /* 0x001ea20000300800 */
[----:B---3--:R-:W-:-:S05]  /*1d040*/  IADD3 R240, P6, R240, UR6, RZ ;  /* 0x00000006f0f07c10 */ /* 0x008fca000ffde0ff */
[----:B------:R0:W-:Y:S04]  /*1d050*/  STL [R1+0xa40], R240 ;  /* 0x000a40f001007387 */ /* 0x0001e80000100800 */
[----:B0-----:R-:W3:Y:S01]  /*1d060*/  LDL.LU R240, [R1+0xa10] ;  /* 0x000a100001f07983 */ /* 0x001ee20000300800 */
[----:B------:R-:W-:Y:S02]  /*1d070*/  IADD3.X R246, R246, UR5, RZ, P1, !PT ;  /* 0x00000005f6f67c10 */ /* 0x000fe40008ffe4ff */
[----:B------:R-:W-:Y:S02]  /*1d080*/  IADD3 R242, P1, R242, UR6, RZ ;  /* 0x00000006f2f27c10 */ /* 0x000fe4000ff3e0ff */
[----:B----4-:R-:W-:-:S05]  /*1d090*/  IADD3.X R243, R243, UR5, RZ, P2, !PT ;  /* 0x00000005f3f37c10 */ /* 0x010fca00097fe4ff */
[----:B------:R0:W-:Y:S04]  /*1d0a0*/  STL [R1+0xa5c], R243 ;  /* 0x000a5cf301007387 */ /* 0x0001e80000100800 */
[----:B------:R-:W-:Y:S04]  /*1d0b0*/  STL [R1+0xa64], R246 ;  /* 0x000a64f601007387 */ /* 0x000fe80000100800 */
[----:B0-----:R-:W4:Y:S04]  /*1d0c0*/  LDL.LU R243, [R1+0xa34] ;  /* 0x000a340001f37983 */ /* 0x001f280000300800 */
[----:B------:R-:W-:Y:S04]  /*1d0d0*/  STL [R1+0xa38], R242 ;  /* 0x000a38f201007387 */ /* 0x000fe80000100800 */
[----:B------:R-:W4:Y:S04]  /*1d0e0*/  LDL.LU R233, [R1+0xa08] ;  /* 0x000a080001e97983 */ /* 0x000f280000300800 */
[----:B------:R-:W4:Y:S04]  /*1d0f0*/  LDL.LU R231, [R1+0xa2c] ;  /* 0x000a2c0001e77983 */ /* 0x000f280000300800 */
[----:B------:R-:W4:Y:S01]  /*1d100*/  LDL.LU R234, [R1+0xa00] ;  /* 0x000a000001ea7983 */ /* 0x000f220000300800 */
[----:B------:R-:W-:-:S05]  /*1d110*/  IADD3 R244, P2, R244, UR6, RZ ;  /* 0x00000006f4f47c10 */ /* 0x000fca000ff5e0ff */
[----:B------:R0:W-:Y:S04]  /*1d120*/  STL [R1+0xa30], R244 ;  /* 0x000a30f401007387 */ /* 0x0001e80000100800 */
[----:B------:R-:W4:Y:S01]  /*1d130*/  LDL.LU R232, [R1+0xa24] ;  /* 0x000a240001e87983 */ /* 0x000f220000300800 */
[----:B------:R-:W-:-:S03]  /*1d140*/  IADD3.X R252, R252, UR5, RZ, P3, !PT ;  /* 0x00000005fcfc7c10 */ /* 0x000fc60009ffe4ff */
[----:B0-----:R-:W4:Y:S04]  /*1d150*/  LDL.LU R244, [R1+0x9f8] ;  /* 0x0009f80001f47983 */ /* 0x001f280000300800 */
[----:B------:R-:W4:Y:S04]  /*1d160*/  LDL.LU R237, [R1+0xa1c] ;  /* 0x000a1c0001ed7983 */ /* 0x000f280000300800 */
[----:B------:R-:W4:Y:S04]  /*1d170*/  LDL.LU R235, [R1+0x9f0] ;  /* 0x0009f00001eb7983 */ /* 0x000f280000300800 */
[----:B------:R-:W-:Y:S01]  /*1d180*/  STL [R1+0xa54], R252 ;  /* 0x000a54fc01007387 */ /* 0x000fe20000100800 */
[----:B------:R-:W-:-:S05]  /*1d190*/  IADD3 R247, P3, R247, UR6, RZ ;  /* 0x00000006f7f77c10 */ /* 0x000fca000ff7e0ff */
        /* <DEDUP_REMOVED lines=20> */
[----:B------:R0:W-:Y:S04]  /*1d2e0*/  STL [R1+0xa3c], R239 ;  /* 0x000a3cef01007387 */ /* 0x0001e80000100800 */
[----:B0-----:R-:W2:Y:S04]  /*1d2f0*/  LDL.LU R239, [R1+0x9ec] ;  /* 0x0009ec0001ef7983 */ /* 0x001ea80000300800 */
[----:B------:R-:W2:Y:S04]  /*1d300*/  LDL.LU R252, [R1+0x9c0] ;  /* 0x0009c00001fc7983 */ /* 0x000ea80000300800 */
[----:B------:R-:W2:Y:S01]  /*1d310*/  LDL.LU R249, [R1+0x9e4] ;  /* 0x0009e40001f97983 */ /* 0x000ea20000300800 */
[----:B---3--:R-:W-:-:S05]  /*1d320*/  IADD3 R240, P6, R240, UR6, RZ ;  /* 0x00000006f0f07c10 */ /* 0x008fca000ffde0ff */
[----:B------:R0:W-:Y:S04]  /*1d330*/  STL [R1+0xa10], R240 ;  /* 0x000a10f001007387 */ /* 0x0001e80000100800 */
[----:B0-----:R-:W3:Y:S01]  /*1d340*/  LDL.LU R240, [R1+0x9b8] ;  /* 0x0009b80001f07983 */ /* 0x001ee20000300800 */
[----:B----4-:R-:W-:Y:S02]  /*1d350*/  IADD3.X R243, R243, UR5, RZ, P1, !PT ;  /* 0x00000005f3f37c10 */ /* 0x010fe40008ffe4ff */
[----:B------:R-:W-:Y:S02]  /*1d360*/  IADD3 R233, P1, R233, UR6, RZ ;  /* 0x00000006e9e97c10 */ /* 0x000fe4000ff3e0ff */
[----:B------:R-:W-:Y:S01]  /*1d370*/  IADD3.X R231, R231, UR5, RZ, P2, !PT ;  /* 0x00000005e7e77c10 */ /* 0x000fe200097fe4ff */
[----:B------:R0:W-:Y:S01]  /*1d380*/  STL [R1+0xa34], R243 ;  /* 0x000a34f301007387 */ /* 0x0001e20000100800 */
[----:B------:R-:W-:-:S02]  /*1d390*/  IADD3 R234, P2, R234, UR6, RZ ;  /* 0x00000006eaea7c10 */ /* 0x000fc4000ff5e0ff */
[----:B------:R-:W-:Y:S01]  /*1d3a0*/  IADD3.X R232, R232, UR5, RZ, P3, !PT ;  /* 0x00000005e8e87c10 */ /* 0x000fe20009ffe4ff */
[----:B0-----:R-:W4:Y:S04]  /*1d3b0*/  LDL.LU R243, [R1+0x9dc] ;  /* 0x0009dc0001f37983 */ /* 0x001f280000300800 */
[----:B------:R-:W-:Y:S04]  /*1d3c0*/  STL [R1+0xa08], R233 ;  /* 0x000a08e901007387 */ /* 0x000fe80000100800 */
[----:B------:R-:W-:Y:S01]  /*1d3d0*/  STL [R1+0xa2c], R231 ;  /* 0x000a2ce701007387 */ /* 0x000fe20000100800 */
[----:B------:R-:W-:-:S02]  /*1d3e0*/  IADD3 R244, P3, R244, UR6, RZ ;  /* 0x00000006f4f47c10 */ /* 0x000fc4000ff7e0ff */
[----:B------:R-:W-:Y:S02]  /*1d3f0*/  IADD3.X R237, R237, UR5, RZ, P4, !PT ;  /* 0x00000005eded7c10 */ /* 0x000fe4000a7fe4ff */
[----:B------:R-:W-:Y:S01]  /*1d400*/  IADD3 R235, P4, R235, UR6, RZ ;  /* 0x00000006ebeb7c10 */ /* 0x000fe2000ff9e0ff */
[----:B------:R0:W-:Y:S04]  /*1d410*/  STL [R1+0x9f8], R244 ;  /* 0x0009f8f401007387 */ /* 0x0001e80000100800 */
[----:B------:R-:W-:Y:S04]  /*1d420*/  STL [R1+0xa00], R234 ;  /* 0x000a00ea01007387 */ /* 0x000fe80000100800 */
[----:B0-----:R-:W4:Y:S04]  /*1d430*/  LDL.LU R244, [R1+0x9b0] ;  /* 0x0009b00001f47983 */ /* 0x001f280000300800 */
[----:B------:R-:W-:Y:S01]  /*1d440*/  STL [R1+0xa24], R232 ;  /* 0x000a24e801007387 */ /* 0x000fe20000100800 */
[----:B------:R-:W-:-:S02]  /*1d450*/  IADD3.X R247, R247, UR5, RZ, P5, !PT ;  /* 0x00000005f7f77c10 */ /* 0x000fc4000affe4ff */
        /* <DEDUP_REMOVED lines=8> */
[----:B------:R-:W-:Y:S01]  /*1d4e0*/  STL [R1+0x9e8], R238 ;  /* 0x0009e8ee01007387 */ /* 0x000fe20000100800 */
[----:B------:R-:W-:-:S03]  /*1d4f0*/  IADD3 R246, P1, R246, UR6, RZ ;  /* 0x00000006f6f67c10 */ /* 0x000fc6000ff3e0ff */
[----:B------:R-:W-:Y:S01]  /*1d500*/  STL [R1+0xa0c], R236 ;  /* 0x000a0cec01007387 */ /* 0x000fe20000100800 */
[----:B------:R-:W-:-:S03]  /*1d510*/  IADD3.X R250, R250, UR5, RZ, P2, !PT ;  /* 0x00000005fafa7c10 */ /* 0x000fc600097fe4ff */
[----:B------:R-:W-:Y:S01]  /*1d520*/  STL [R1+0x9e0], R245 ;  /* 0x0009e0f501007387 */ /* 0x000fe20000100800 */
[----:B------:R-:W-:-:S03]  /*1d530*/  IADD3 R242, P2, R242, UR6, RZ ;  /* 0x00000006f2f27c10 */ /* 0x000fc6000ff5e0ff */
[----:B------:R0:W-:Y:S04]  /*1d540*/  STL [R1+0x9fc], R250 ;  /* 0x0009fcfa01007387 */ /* 0x0001e80000100800 */
[----:B------:R-:W-:Y:S01]  /*1d550*/  STL [R1+0xa04], R241 ;  /* 0x000a04f101007387 */ /* 0x000fe20000100800 */
[----:B------:R-:W-:-:S03]  /*1d560*/  IADD3.X R248, R248, UR5, RZ, P3, !PT ;  /* 0x00000005f8f87c10 */ /* 0x000fc60009ffe4ff */
[----:B0-----:R-:W4:Y:S04]  /*1d570*/  LDL.LU R250, [R1+0x9a8] ;  /* 0x0009a80001fa7983 */ /* 0x001f280000300800 */
[----:B------:R-:W-:Y:S04]  /*1d580*/  STL [R1+0x9d8], R246 ;  /* 0x0009d8f601007387 */ /* 0x000fe80000100800 */
[----:B------:R0:W-:Y:S04]  /*1d590*/  STL [R1+0x9f4], R248 ;  /* 0x0009f4f801007387 */ /* 0x0001e80000100800 */
[----:B0-----:R-:W4:Y:S04]  /*1d5a0*/  LDL.LU R248, [R1+0x9cc] ;  /* 0x0009cc0001f87983 */ /* 0x001f280000300800 */
[----:B------:R-:W-:Y:S01]  /*1d5b0*/  STL [R1+0x9d0], R242 ;  /* 0x0009d0f201007387 */ /* 0x000fe20000100800 */
[----:B------:R-:W-:-:S05]  /*1d5c0*/  IADD3 R251, P3, R251, UR6, RZ ;  /* 0x00000006fbfb7c10 */ /* 0x000fca000ff7e0ff */
[----:B------:R0:W-:Y:S04]  /*1d5d0*/  STL [R1+0x9c8], R251 ;  /* 0x0009c8fb01007387 */ /* 0x0001e80000100800 */
[----:B0-----:R-:W4:Y:S01]  /*1d5e0*/  LDL.LU R251, [R1+0x9a0] ;  /* 0x0009a00001fb7983 */ /* 0x001f220000300800 */
[----:B--2---:R-:W-:Y:S02]  /*1d5f0*/  IADD3.X R239, R239, UR5, RZ, P4, !PT ;  /* 0x00000005efef7c10 */ /* 0x004fe4000a7fe4ff */
[----:B------:R-:W-:Y:S02]  /*1d600*/  IADD3.X R249, R249, UR5, RZ, P5, !PT ;  /* 0x00000005f9f97c10 */ /* 0x000fe4000affe4ff */
[----:B------:R-:W-:Y:S01]  /*1d610*/  IADD3 R252, P4, R252, UR6, RZ ;  /* 0x00000006fcfc7c10 */ /* 0x000fe2000ff9e0ff */
[----:B------:R0:W-:Y:S04]  /*1d620*/  STL [R1+0x9ec], R239 ;  /* 0x0009ecef01007387 */ /* 0x0001e80000100800 */
[----:B0-----:R-:W2:Y:S01]  /*1d630*/  LDL.LU R239, [R1+0x9c4] ;  /* 0x0009c40001ef7983 */ /* 0x001ea20000300800 */
[----:B---3--:R-:W-:-:S05]  /*1d640*/  IADD3 R240, P5, R240, UR6, RZ ;  /* 0x00000006f0f07c10 */ /* 0x008fca000ffbe0ff */
[----:B------:R0:W-:Y:S04]  /*1d650*/  STL [R1+0x9b8], R240 ;  /* 0x0009b8f001007387 */ /* 0x0001e80000100800 */
[----:B------:R-:W-:Y:S04]  /*1d660*/  STL [R1+0x9c0], R252 ;  /* 0x0009c0fc01007387 */ /* 0x000fe80000100800 */
[----:B0-----:R-:W3:Y:S04]  /*1d670*/  LDL.LU R240, [R1+0x998] ;  /* 0x0009980001f07983 */ /* 0x001ee80000300800 */
[----:B------:R-:W-:Y:S04]  /*1d680*/  STL [R1+0x9e4], R249 ;  /* 0x0009e4f901007387 */ /* 0x000fe80000100800 */
[----:B------:R-:W3:Y:S04]  /*1d690*/  LDL.LU R230, [R1+0x9bc] ;  /* 0x0009bc0001e67983 */ /* 0x000ee80000300800 */
[----:B------:R-:W3:Y:S04]  /*1d6a0*/  LDL.LU R228, [R1+0x990] ;  /* 0x0009900001e47983 */ /* 0x000ee80000300800 */
[----:B------:R-:W3:Y:S01]  /*1d6b0*/  LDL.LU R233, [R1+0x9b4] ;  /* 0x0009b40001e97983 */ /* 0x000ee20000300800 */
[----:B----4-:R-:W-:-:S05]  /*1d6c0*/  IADD3.X R243, R243, UR5, RZ, P6, !PT ;  /* 0x00000005f3f37c10 */ /* 0x010fca000b7fe4ff */
[----:B------:R0:W-:Y:S04]  /*1d6d0*/  STL [R1+0x9dc], R243 ;  /* 0x0009dcf301007387 */ /* 0x0001e80000100800 */
[----:B------:R-:W4:Y:S04]  /*1d6e0*/  LDL.LU R231, [R1+0x988] ;  /* 0x0009880001e77983 */ /* 0x000f280000300800 */
[----:B------:R-:W4:Y:S04]  /*1d6f0*/  LDL.LU R234, [R1+0x9ac] ;  /* 0x0009ac0001ea7983 */ /* 0x000f280000300800 */
[----:B0-----:R-:W4:Y:S04]  /*1d700*/  LDL.LU R243, [R1+0x980] ;  /* 0x0009800001f37983 */ /* 0x001f280000300800 */
[----:B------:R-:W4:Y:S04]  /*1d710*/  LDL.LU R232, [R1+0x9a4] ;  /* 0x0009a40001e87983 */ /* 0x000f280000300800 */
[----:B------:R-:W4:Y:S01]  /*1d720*/  LDL.LU R237, [R1+0x978] ;  /* 0x0009780001ed7983 */ /* 0x000f220000300800 */
[----:B------:R-:W-:-:S05]  /*1d730*/  IADD3 R244, P6, R244, UR6, RZ ;  /* 0x00000006f4f47c10 */ /* 0x000fca000ffde0ff */
[----:B------:R0:W-:Y:S04]  /*1d740*/  STL [R1+0x9b0], R244 ;  /* 0x0009b0f401007387 */ /* 0x0001e80000100800 */
[----:B0-----:R-:W4:Y:S04]  /*1d750*/  LDL.LU R244, [R1+0x99c] ;  /* 0x00099c0001f47983 */ /* 0x001f280000300800 */
[----:B------:R-:W4:Y:S04]  /*1d760*/  LDL.LU R235, [R1+0x970] ;  /* 0x0009700001eb7983 */ /* 0x000f280000300800 */
[----:B------:R-:W4:Y:S04]  /*1d770*/  LDL.LU R238, [R1+0x994] ;  /* 0x0009940001ee7983 */ /* 0x000f280000300800 */
[----:B------:R-:W4:Y:S01]  /*1d780*/  LDL.LU R236, [R1+0x968] ;  /* 0x0009680001ec7983 */ /* 0x000f220000300800 */
[----:B------:R-:W-:-:S05]  /*1d790*/  IADD3.X R247, R247, UR5, RZ, P1, !PT ;  /* 0x00000005f7f77c10 */ /* 0x000fca0008ffe4ff */
[----:B------:R0:W-:Y:S04]  /*1d7a0*/  STL [R1+0x9d4], R247 ;  /* 0x0009d4f701007387 */ /* 0x0001e80000100800 */
[----:B------:R-:W4:Y:S04]  /*1d7b0*/  LDL.LU R245, [R1+0x98c] ;  /* 0x00098c0001f57983 */ /* 0x000f280000300800 */
        /* <DEDUP_REMOVED lines=41> */
[----:B------:R-:W-:Y:S04]  /*1da50*/  STL [R1+0x9a4], R232 ;  /* 0x0009a4e801007387 */ /* 0x000fe80000100800 */
[----:B0-----:R-:W4:Y:S01]  /*1da60*/  LDL.LU R244, [R1+0x930] ;  /* 0x0009300001f47983 */ /* 0x001f220000300800 */
[----:B------:R-:W-:-:S03]  /*1da70*/  IADD3.X R245, R245, UR5, RZ, P4, !PT ;  /* 0x00000005f5f57c10 */ /* 0x000fc6000a7fe4ff */
[----:B------:R-:W-:Y:S01]  /*1da80*/  STL [R1+0x978], R237 ;  /* 0x000978ed01007387 */ /* 0x000fe20000100800 */
[----:B------:R-:W-:-:S03]  /*1da90*/  IADD3.X R246, R246, UR5, RZ, P5, !PT ;  /* 0x00000005f6f67c10 */ /* 0x000fc6000affe4ff */
[----:B------:R-:W-:Y:S01]  /*1daa0*/  STL [R1+0x970], R235 ;  /* 0x000970eb01007387 */ /* 0x000fe20000100800 */
[----:B------:R-:W-:-:S03]  /*1dab0*/  IADD3 R241, P4, R241, UR6, RZ ;  /* 0x00000006f1f17c10 */ /* 0x000fc6000ff9e0ff */
[----:B------:R-:W-:Y:S04]  /*1dac0*/  STL [R1+0x994], R238 ;  /* 0x000994ee01007387 */ /* 0x000fe80000100800 */
[----:B------:R-:W-:Y:S01]  /*1dad0*/  STL [R1+0x968], R236 ;  /* 0x000968ec01007387 */ /* 0x000fe20000100800 */
[----:B------:R-:W-:Y:S02]  /*1dae0*/  IADD3 R247, P5, R247, UR6, RZ ;  /* 0x00000006f7f77c10 */ /* 0x000fe4000ffbe0ff */
[----:B------:R-:W-:Y:S01]  /*1daf0*/  IADD3.X R242, R242, UR5, RZ, P6, !PT ;  /* 0x00000005f2f27c10 */ /* 0x000fe2000b7fe4ff */
[----:B------:R-:W-:Y:S04]  /*1db00*/  STL [R1+0x98c], R245 ;  /* 0x00098cf501007387 */ /* 0x000fe80000100800 */
[----:B------:R0:W-:Y:S04]  /*1db10*/  STL [R1+0x958], R247 ;  /* 0x000958f701007387 */ /* 0x0001e80000100800 */
[----:B------:R-:W-:Y:S04]  /*1db20*/  STL [R1+0x960], R241 ;  /* 0x000960f101007387 */ /* 0x000fe80000100800 */
[----:B0-----:R-:W4:Y:S04]  /*1db30*/  LDL.LU R247, [R1+0x954] ;  /* 0x0009540001f77983 */ /* 0x001f280000300800 */
[----:B------:R-:W-:Y:S01]  /*1db40*/  STL [R1+0x984], R246 ;  /* 0x000984f601007387 */ /* 0x000fe20000100800 */
[----:B------:R-:W-:-:S05]  /*1db50*/  IADD3 R250, P6, R250, UR6, RZ ;  /* 0x00000006fafa7c10 */ /* 0x000fca000ffde0ff */
[----:B------:R0:W-:Y:S01]  /*1db60*/  STL [R1+0x950], R250 ;  /* 0x000950fa01007387 */ /* 0x0001e20000100800 */
[----:B------:R-:W-:-:S03]  /*1db70*/  IADD3.X R248, R248, UR5, RZ, P1, !PT ;  /* 0x00000005f8f87c10 */ /* 0x000fc60008ffe4ff */
[----:B0-----:R-:W4:Y:S04]  /*1db80*/  LDL.LU R250, [R1+0x928] ;  /* 0x0009280001fa7983 */ /* 0x001f280000300800 */
[----:B------:R-:W-:Y:S04]  /*1db90*/  STL [R1+0x97c], R242 ;  /* 0x00097cf201007387 */ /* 0x000fe80000100800 */
[----:B------:R0:W-:Y:S04]  /*1dba0*/  STL [R1+0x974], R248 ;  /* 0x000974f801007387 */ /* 0x0001e80000100800 */
[----:B0-----:R-:W4:Y:S01]  /*1dbb0*/  LDL.LU R248, [R1+0x94c] ;  /* 0x00094c0001f87983 */ /* 0x001f220000300800 */
[----:B------:R-:W-:-:S02]  /*1dbc0*/  IADD3 R251, P1, R251, UR6, RZ ;  /* 0x00000006fbfb7c10 */ /* 0x000fc4000ff3e0ff */
[----:B------:R-:W-:Y:S02]  /*1dbd0*/  IADD3.X R252, R252, UR5, RZ, P2, !PT ;  /* 0x00000005fcfc7c10 */ /* 0x000fe400097fe4ff */
[----:B------:R-:W-:Y:S01]  /*1dbe0*/  IADD3 R249, P2, R249, UR6, RZ ;  /* 0x00000006f9f97c10 */ /* 0x000fe2000ff5e0ff */
[----:B------:R0:W-:Y:S04]  /*1dbf0*/  STL [R1+0x948], R251 ;  /* 0x000948fb01007387 */ /* 0x0001e80000100800 */
[----:B0-----:R-:W4:Y:S01]  /*1dc00*/  LDL.LU R251, [R1+0x608] ;  /* 0x0006080001fb7983 */ /* 0x001f220000300800 */
[----:B--2---:R-:W-:-:S05]  /*1dc10*/  IADD3.X R239, R239, UR5, RZ, P3, !PT ;  /* 0x00000005efef7c10 */ /* 0x004fca0009ffe4ff */
[----:B------:R0:W-:Y:S04]  /*1dc20*/  STL [R1+0x964], R239 ;  /* 0x000964ef01007387 */ /* 0x0001e80000100800 */
[----:B------:R-:W-:Y:S04]  /*1dc30*/  STL [R1+0x96c], R252 ;  /* 0x00096cfc01007387 */ /* 0x000fe80000100800 */
[----:B0-----:R-:W2:Y:S04]  /*1dc40*/  LDL.LU R239, [R1+0x944] ;  /* 0x0009440001ef7983 */ /* 0x001ea80000300800 */
[----:B------:R-:W-:Y:S04]  /*1dc50*/  STL [R1+0x940], R249 ;  /* 0x000940f901007387 */ /* 0x000fe80000100800 */
[----:B------:R-:W2:Y:S04]  /*1dc60*/  LDL.LU R230, [R1+0x600] ;  /* 0x0006000001e67983 */ /* 0x000ea80000300800 */
[----:B------:R-:W2:Y:S04]  /*1dc70*/  LDL.LU R228, [R1+0x93c] ;  /* 0x00093c0001e47983 */ /* 0x000ea80000300800 */
[----:B------:R-:W2:Y:S01]  /*1dc80*/  LDL.LU R233, [R1+0x5f8] ;  /* 0x0005f80001e97983 */ /* 0x000ea20000300800 */
[----:B---3--:R-:W-:-:S05]  /*1dc90*/  IADD3 R240, P3, R240, UR6, RZ ;  /* 0x00000006f0f07c10 */ /* 0x008fca000ff7e0ff */
[----:B------:R0:W-:Y:S04]  /*1dca0*/  STL [R1+0x938], R240 ;  /* 0x000938f001007387 */ /* 0x0001e80000100800 */
[----:B------:R-:W3:Y:S04]  /*1dcb0*/  LDL.LU R231, [R1+0x934] ;  /* 0x0009340001e77983 */ /* 0x000ee80000300800 */
[----:B------:R-:W3:Y:S04]  /*1dcc0*/  LDL.LU R234, [R1+0x5f0] ;  /* 0x0005f00001ea7983 */ /* 0x000ee80000300800 */
[----:B0-----:R-:W3:Y:S04]  /*1dcd0*/  LDL.LU R240, [R1+0x92c] ;  /* 0x00092c0001f07983 */ /* 0x001ee80000300800 */
[----:B------:R-:W3:Y:S04]  /*1dce0*/  LDL.LU R232, [R1+0x5e8] ;  /* 0x0005e80001e87983 */ /* 0x000ee80000300800 */
[----:B------:R-:W3:Y:S01]  /*1dcf0*/  LDL.LU R237, [R1+0x60c] ;  /* 0x00060c0001ed7983 */ /* 0x000ee20000300800 */
[----:B----4-:R-:W-:-:S05]  /*1dd00*/  IADD3.X R243, R243, UR5, RZ, P4, !PT ;  /* 0x00000005f3f37c10 */ /* 0x010fca000a7fe4ff */
[----:B------:R0:W-:Y:S04]  /*1dd10*/  STL [R1+0x95c], R243 ;  /* 0x00095cf301007387 */ /* 0x0001e80000100800 */
[----:B0-----:R-:W4:Y:S04]  /*1dd20*/  LDL.LU R243, [R1+0x5e0] ;  /* 0x0005e00001f37983 */ /* 0x001f280000300800 */
[----:B------:R-:W4:Y:S04]  /*1dd30*/  LDL.LU R235, [R1+0x604] ;  /* 0x0006040001eb7983 */ /* 0x000f280000300800 */
[----:B------:R-:W4:Y:S04]  /*1dd40*/  LDL.LU R238, [R1+0x5d8] ;  /* 0x0005d80001ee7983 */ /* 0x000f280000300800 */
[----:B------:R-:W4:Y:S01]  /*1dd50*/  LDL.LU R236, [R1+0x5fc] ;  /* 0x0005fc0001ec7983 */ /* 0x000f220000300800 */
[----:B------:R-:W-:-:S05]  /*1dd60*/  IADD3 R244, P4, R244, UR6, RZ ;  /* 0x00000006f4f47c10 */ /* 0x000fca000ff9e0ff */
[----:B------:R0:W-:Y:S04]  /*1dd70*/  STL [R1+0x930], R244 ;  /* 0x000930f401007387 */ /* 0x0001e80000100800 */
[----:B------:R-:W4:Y:S04]  /*1dd80*/  LDL.LU R245, [R1+0x5d0] ;  /* 0x0005d00001f57983 */ /* 0x000f280000300800 */
[----:B------:R-:W4:Y:S04]  /*1dd90*/  LDL.LU R241, [R1+0x5f4] ;  /* 0x0005f40001f17983 */ /* 0x000f280000300800 */
[----:B------:R-:W4:Y:S04]  /*1dda0*/  LDL.LU R246, [R1+0x5c8] ;  /* 0x0005c80001f67983 */ /* 0x000f280000300800 */
[----:B0-----:R-:W4:Y:S04]  /*1ddb0*/  LDL.LU R244, [R1+0x5ec] ;  /* 0x0005ec0001f47983 */ /* 0x001f280000300800 */
[----:B------:R-:W4:Y:S01]  /*1ddc0*/  LDL.LU R242, [R1+0x5c0] ;  /* 0x0005c00001f27983 */ /* 0x000f220000300800 */
[----:B------:R-:W-:-:S05]  /*1ddd0*/  IADD3.X R247, R247, UR5, RZ, P5, !PT ;  /* 0x00000005f7f77c10 */ /* 0x000fca000affe4ff */
[----:B------:R0:W-:Y:S04]  /*1dde0*/  STL [R1+0x954], R247 ;  /* 0x000954f701007387 */ /* 0x0001e80000100800 */
[----:B0-----:R-:W4:Y:S01]  /*1ddf0*/  LDL.LU R247, [R1+0x5e4] ;  /* 0x0005e40001f77983 */ /* 0x001f220000300800 */
[----:B------:R-:W-:-:S05]  /*1de00*/  IADD3 R250, P5, R250, UR6, RZ ;  /* 0x00000006fafa7c10 */ /* 0x000fca000ffbe0ff */
        /* <DEDUP_REMOVED lines=11> */
[----:B------:R-:W-:Y:S02]  /*1dec0*/  IADD3 R230, P1, R230, UR6, RZ ;  /* 0x00000006e6e67c10 */ /* 0x000fe4000ff3e0ff */
[----:B------:R-:W-:Y:S02]  /*1ded0*/  IADD3.X R228, R228, UR5, RZ, P2, !PT ;  /* 0x00000005e4e47c10 */ /* 0x000fe400097fe4ff */
[----:B------:R-:W-:Y:S01]  /*1dee0*/  IADD3 R233, P2, R233, UR6, RZ ;  /* 0x00000006e9e97c10 */ /* 0x000fe2000ff5e0ff */
[----:B------:R0:W-:Y:S04]  /*1def0*/  STL [R1+0x944], R239 ;  /* 0x000944ef01007387 */ /* 0x0001e80000100800 */
[----:B0-----:R-:W2:Y:S01]  /*1df00*/  LDL.LU R239, [R1+0x5cc] ;  /* 0x0005cc0001ef7983 */ /* 0x001ea20000300800 */
[----:B---3--:R-:W-:-:S03]  /*1df10*/  IADD3.X R231, R231, UR5, RZ, P3, !PT ;  /* 0x00000005e7e77c10 */ /* 0x008fc60009ffe4ff */
[----:B------:R-:W-:Y:S04]  /*1df20*/  STL [R1+0x600], R230 ;  /* 0x000600e601007387 */ /* 0x000fe80000100800 */
[----:B------:R-:W-:Y:S04]  /*1df30*/  STL [R1+0x93c], R228 ;  /* 0x00093ce401007387 */ /* 0x000fe80000100800 */
[----:B------:R-:W-:Y:S01]  /*1df40*/  STL [R1+0x5f8], R233 ;  /* 0x0005f8e901007387 */ /* 0x000fe20000100800 */
[----:B------:R-:W-:-:S05]  /*1df50*/  IADD3.X R240, R240, UR5, RZ, P4, !PT ;  /* 0x00000005f0f07c10 */ /* 0x000fca000a7fe4ff */
[----:B------:R0:W-:Y:S04]  /*1df60*/  STL [R1+0x92c], R240 ;  /* 0x00092cf001007387 */ /* 0x0001e80000100800 */
[----:B------:R-:W-:Y:S04]  /*1df70*/  STL [R1+0x934], R231 ;  /* 0x000934e701007387 */ /* 0x000fe80000100800 */
[----:B0-----:R-:W3:Y:S01]  /*1df80*/  LDL.LU R240, [R1+0x5a0] ;  /* 0x0005a00001f07983 */ /* 0x001ee20000300800 */
[----:B------:R-:W-:Y:S02]  /*1df90*/  IADD3 R234, P3, R234, UR6, RZ ;  /* 0x00000006eaea7c10 */ /* 0x000fe4000ff7e0ff */
[----:B------:R-:W-:-:S02]  /*1dfa0*/  IADD3.X R237, R237, UR5, RZ, P5, !PT ;  /* 0x00000005eded7c10 */ /* 0x000fc4000affe4ff */
[----:B------:R-:W-:Y:S01]  /*1dfb0*/  IADD3 R232, P4, R232, UR6, RZ ;  /* 0x00000006e8e87c10 */ /* 0x000fe2000ff9e0ff */
[----:B------:R-:W-:Y:S01]  /*1dfc0*/  STL [R1+0x5f0], R234 ;  /* 0x0005f0ea01007387 */ /* 0x000fe20000100800 */
[----:B----4-:R-:W-:Y:S02]  /*1dfd0*/  IADD3 R243, P5, R243, UR6, RZ ;  /* 0x00000006f3f37c10 */ /* 0x010fe4000ffbe0ff */
[----:B------:R-:W-:Y:S02]  /*1dfe0*/  IADD3.X R235, R235, UR5, RZ, P6, !PT ;  /* 0x00000005ebeb7c10 */ /* 0x000fe4000b7fe4ff */
[----:B------:R-:W-:Y:S02]  /*1dff0*/  IADD3 R238, P6, R238, UR6, RZ ;  /* 0x00000006eeee7c10 */ /* 0x000fe4000ffde0ff */
[----:B------:R-:W-:Y:S01]  /*1e000*/  IADD3.X R236, R236, UR5, RZ, P1, !PT ;  /* 0x00000005ecec7c10 */ /* 0x000fe20008ffe4ff */
[----:B------:R0:W-:Y:S04]  /*1e010*/  STL [R1+0x5e0], R243 ;  /* 0x0005e0f301007387 */ /* 0x0001e80000100800 */
[----:B------:R-:W-:Y:S01]  /*1e020*/  STL [R1+0x5e8], R232 ;  /* 0x0005e8e801007387 */ /* 0x000fe20000100800 */
[----:B------:R-:W-:-:S03]  /*1e030*/  IADD3 R245, P1, R245, UR6, RZ ;  /* 0x00000006f5f57c10 */ /* 0x000fc6000ff3e0ff */
[----:B0-----:R-:W4:Y:S04]  /*1e040*/  LDL.LU R243, [R1+0x5c4] ;  /* 0x0005c40001f37983 */ /* 0x001f280000300800 */
[----:B------:R-:W-:Y:S04]  /*1e050*/  STL [R1+0x60c], R237 ;  /* 0x00060ced01007387 */ /* 0x000fe80000100800 */
[----:B------:R-:W-:Y:S01]  /*1e060*/  STL [R1+0x604], R235 ;  /* 0x000604eb01007387 */ /* 0x000fe20000100800 */
[----:B------:R-:W-:-:S03]  /*1e070*/  IADD3.X R241, R241, UR5, RZ, P2, !PT ;  /* 0x00000005f1f17c10 */ /* 0x000fc600097fe4ff */
[----:B------:R-:W-:Y:S04]  /*1e080*/  STL [R1+0x5d8], R238 ;  /* 0x0005d8ee01007387 */ /* 0x000fe80000100800 */
[----:B------:R-:W-:Y:S01]  /*1e090*/  STL [R1+0x5fc], R236 ;  /* 0x0005fcec01007387 */ /* 0x000fe20000100800 */
[----:B------:R-:W-:Y:S02]  /*1e0a0*/  IADD3.X R244, R244, UR5, RZ, P3, !PT ;  /* 0x00000005f4f47c10 */ /* 0x000fe40009ffe4ff */
[----:B------:R-:W-:Y:S01]  /*1e0b0*/  IADD3 R246, P2, R246, UR6, RZ ;  /* 0x00000006f6f67c10 */ /* 0x000fe2000ff5e0ff */
[----:B------:R-:W-:Y:S04]  /*1e0c0*/  STL [R1+0x5d0], R245 ;  /* 0x0005d0f501007387 */ /* 0x000fe80000100800 */
[----:B------:R0:W-:Y:S04]  /*1e0d0*/  STL [R1+0x5ec], R244 ;  /* 0x0005ecf401007387 */ /* 0x0001e80000100800 */
        /* <DEDUP_REMOVED lines=8> */
[----:B------:R-:W-:-:S05]  /*1e160*/  IADD3 R250, P4, R250, UR6, RZ ;  /* 0x00000006fafa7c10 */ /* 0x000fca000ff9e0ff */
[----:B------:R0:W-:Y:S01]  /*1e170*/  STL [R1+0x5b8], R250 ;  /* 0x0005b8fa01007387 */ /* 0x0001e20000100800 */
[----:B------:R-:W-:-:S03]  /*1e180*/  IADD3.X R248, R248, UR5, RZ, P5, !PT ;  /* 0x00000005f8f87c10 */ /* 0x000fc6000affe4ff */
[----:B0-----:R-:W4:Y:S01]  /*1e190*/  LDL.LU R250, [R1+0x590] ;  /* 0x0005900001fa7983 */ /* 0x001f220000300800 */
[----:B------:R-:W-:Y:S02]  /*1e1a0*/  IADD3 R252, P5, R252, UR6, RZ ;  /* 0x00000006fcfc7c10 */ /* 0x000fe4000ffbe0ff */
[----:B------:R-:W-:Y:S01]  /*1e1b0*/  IADD3.X R249, R249, UR5, RZ, P6, !PT ;  /* 0x00000005f9f97c10 */ /* 0x000fe2000b7fe4ff */
[----:B------:R0:W-:Y:S04]  /*1e1c0*/  STL [R1+0x5dc], R248 ;  /* 0x0005dcf801007387 */ /* 0x0001e80000100800 */
[----:B0-----:R-:W4:Y:S04]  /*1e1d0*/  LDL.LU R248, [R1+0x5b4] ;  /* 0x0005b40001f87983 */ /* 0x001f280000300800 */
[----:B------:R-:W-:Y:S04]  /*1e1e0*/  STL [R1+0x5b0], R252 ;  /* 0x0005b0fc01007387 */ /* 0x000fe80000100800 */
[----:B------:R-:W-:Y:S04]  /*1e1f0*/  STL [R1+0x5d4], R249 ;  /* 0x0005d4f901007387 */ /* 0x000fe80000100800 */
[----:B------:R-:W4:Y:S01]  /*1e200*/  LDL.LU R227, [R1+0x588] ;  /* 0x0005880001e37983 */ /* 0x000f220000300800 */
[----:B------:R-:W-:-:S05]  /*1e210*/  IADD3 R251, P6, R251, UR6, RZ ;  /* 0x00000006fbfb7c10 */ /* 0x000fca000ffde0ff */
[----:B------:R-:W-:Y:S04]  /*1e220*/  STL [R1+0x5a8], R251 ;  /* 0x0005a8fb01007387 */ /* 0x000fe80000100800 */
[----:B------:R-:W4:Y:S04]  /*1e230*/  LDL.LU R230, [R1+0x5ac] ;  /* 0x0005ac0001e67983 */ /* 0x000f280000300800 */
[----:B------:R-:W4:Y:S01]  /*1e240*/  LDL.LU R228, [R1+0x580] ;  /* 0x0005800001e47983 */ /* 0x000f220000300800 */
[----:B--2---:R-:W-:-:S05]  /*1e250*/  IADD3.X R239, R239, UR5, RZ, P1, !PT ;  /* 0x00000005efef7c10 */ /* 0x004fca0008ffe4ff */
[----:B------:R0:W-:Y:S04]  /*1e260*/  STL [R1+0x5cc], R239 ;  /* 0x0005ccef01007387 */ /* 0x0001e80000100800 */
[----:B------:R-:W2:Y:S04]  /*1e270*/  LDL.LU R233, [R1+0x5a4] ;  /* 0x0005a40001e97983 */ /* 0x000ea80000300800 */
[----:B------:R-:W2:Y:S04]  /*1e280*/  LDL.LU R231, [R1+0x578] ;  /* 0x0005780001e77983 */ /* 0x000ea80000300800 */
[----:B0-----:R-:W2:Y:S04]  /*1e290*/  LDL.LU R239, [R1+0x59c] ;  /* 0x00059c0001ef7983 */ /* 0x001ea80000300800 */
[----:B------:R-:W2:Y:S04]  /*1e2a0*/  LDL.LU R234, [R1+0x570] ;  /* 0x0005700001ea7983 */ /* 0x000ea80000300800 */
[----:B------:R-:W2:Y:S01]  /*1e2b0*/  LDL.LU R232, [R1+0x594] ;  /* 0x0005940001e87983 */ /* 0x000ea20000300800 */
[----:B---3--:R-:W-:-:S05]  /*1e2c0*/  IADD3 R240, P1, R240, UR6, RZ ;  /* 0x00000006f0f07c10 */ /* 0x008fca000ff3e0ff */
[----:B------:R0:W-:Y:S04]  /*1e2d0*/  STL [R1+0x5a0], R240 ;  /* 0x0005a0f001007387 */ /* 0x0001e80000100800 */
[----:B0-----:R-:W3:Y:S04]  /*1e2e0*/  LDL.LU R240, [R1+0x568] ;  /* 0x0005680001f07983 */ /* 0x001ee80000300800 */
[----:B------:R-:W3:Y:S04]  /*1e2f0*/  LDL.LU R237, [R1+0x58c] ;  /* 0x00058c0001ed7983 */ /* 0x000ee80000300800 */
[----:B------:R-:W3:Y:S04]  /*1e300*/  LDL.LU R235, [R1+0x560] ;  /* 0x0005600001eb7983 */ /* 0x000ee80000300800 */
[----:B------:R-:W3:Y:S01]  /*1e310*/  LDL.LU R238, [R1+0x584] ;  /* 0x0005840001ee7983 */ /* 0x000ee20000300800 */
[----:B----4-:R-:W-:-:S05]  /*1e320*/  IADD3.X R243, R243, UR5, RZ, P2, !PT ;  /* 0x00000005f3f37c10 */ /* 0x010fca00097fe4ff */
[----:B------:R0:W-:Y:S04]  /*1e330*/  STL [R1+0x5c4], R243 ;  /* 0x0005c4f301007387 */ /* 0x0001e80000100800 */
[----:B------:R-:W4:Y:S04]  /*1e340*/  LDL.LU R236, [R1+0x558] ;  /* 0x0005580001ec7983 */ /* 0x000f280000300800 */
[----:B------:R-:W4:Y:S04]  /*1e350*/  LDL.LU R245, [R1+0x57c] ;  /* 0x00057c0001f57983 */ /* 0x000f280000300800 */
[----:B------:R-:W4:Y:S04]  /*1e360*/  LDL.LU R241, [R1+0x550] ;  /* 0x0005500001f17983 */ /* 0x000f280000300800 */
[----:B0-----:R-:W4:Y:S04]  /*1e370*/  LDL.LU R243, [R1+0x574] ;  /* 0x0005740001f37983 */ /* 0x001f280000300800 */
[----:B------:R-:W4:Y:S01]  /*1e380*/  LDL.LU R246, [R1+0x548] ;  /* 0x0005480001f67983 */ /* 0x000f220000300800 */
[----:B------:R-:W-:-:S05]  /*1e390*/  IADD3 R244, P2, R244, UR6, RZ ;  /* 0x00000006f4f47c10 */ /* 0x000fca000ff5e0ff */
[----:B------:R0:W-:Y:S04]  /*1e3a0*/  STL [R1+0x598], R244 ;  /* 0x000598f401007387 */ /* 0x0001e80000100800 */
[----:B0-----:R-:W4:Y:S01]  /*1e3b0*/  LDL.LU R244, [R1+0x56c] ;  /* 0x00056c0001f47983 */ /* 0x001f220000300800 */
[----:B------:R-:W-:-:S05]  /*1e3c0*/  IADD3.X R247, R247, UR5, RZ, P3, !PT ;  /* 0x00000005f7f77c10 */ /* 0x000fca0009ffe4ff */
        /* <DEDUP_REMOVED lines=8> */
[----:B------:R-:W4:Y:S01]  /*1e450*/  LDL.LU R249, [R1+0x530] ;  /* 0x0005300001f97983 */ /* 0x000f220000300800 */
[----:B------:R-:W-:-:S03]  /*1e460*/  IADD3 R227, P4, R227, UR6, RZ ;  /* 0x00000006e3e37c10 */ /* 0x000fc6000ff9e0ff */
[----:B------:R0:W-:Y:S04]  /*1e470*/  STL [R1+0x5b4], R248 ;  /* 0x0005b4f801007387 */ /* 0x0001e80000100800 */
[----:B------:R-:W4:Y:S04]  /*1e480*/  LDL.LU R251, [R1+0x554] ;  /* 0x0005540001fb7983 */ /* 0x000f280000300800 */
[----:B0-----:R-:W4:Y:S04]  /*1e490*/  LDL.LU R248, [R1+0x528] ;  /* 0x0005280001f87983 */ /* 0x001f280000300800 */
[----:B------:R-:W-:Y:S01]  /*1e4a0*/  STL [R1+0x588], R227 ;  /* 0x000588e301007387 */ /* 0x000fe20000100800 */
[----:B------:R-:W-:-:S02]  /*1e4b0*/  IADD3.X R230, R230, UR5, RZ, P5, !PT ;  /* 0x00000005e6e67c10 */ /* 0x000fc4000affe4ff */
[----:B------:R-:W-:-:S03]  /*1e4c0*/  IADD3 R228, P5, R228, UR6, RZ ;  /* 0x00000006e4e47c10 */ /* 0x000fc6000ffbe0ff */
[----:B------:R-:W-:Y:S04]  /*1e4d0*/  STL [R1+0x5ac], R230 ;  /* 0x0005ace601007387 */ /* 0x000fe80000100800 */
[----:B------:R-:W-:Y:S01]  /*1e4e0*/  STL [R1+0x580], R228 ;  /* 0x000580e401007387 */ /* 0x000fe20000100800 */
[----:B--2---:R-:W-:Y:S02]  /*1e4f0*/  IADD3.X R233, R233, UR5, RZ, P6, !PT ;  /* 0x00000005e9e97c10 */ /* 0x004fe4000b7fe4ff */
[----:B------:R-:W-:Y:S02]  /*1e500*/  IADD3 R231, P6, R231, UR6, RZ ;  /* 0x00000006e7e77c10 */ /* 0x000fe4000ffde0ff */
[----:B------:R-:W-:Y:S02]  /*1e510*/  IADD3.X R239, R239, UR5, RZ, P1, !PT ;  /* 0x00000005efef7c10 */ /* 0x000fe40008ffe4ff */
[----:B------:R-:W-:-:S02]  /*1e520*/  IADD3.X R232, R232, UR5, RZ, P2, !PT ;  /* 0x00000005e8e87c10 */ /* 0x000fc400097fe4ff */
[----:B------:R-:W-:Y:S01]  /*1e530*/  IADD3 R234, P1, R234, UR6, RZ ;  /* 0x00000006eaea7c10 */ /* 0x000fe2000ff3e0ff */
[----:B------:R0:W-:Y:S04]  /*1e540*/  STL [R1+0x59c], R239 ;  /* 0x00059cef01007387 */ /* 0x0001e80000100800 */
[----:B------:R-:W-:Y:S04]  /*1e550*/  STL [R1+0x5a4], R233 ;  /* 0x0005a4e901007387 */ /* 0x000fe80000100800 */
[----:B0-----:R-:W2:Y:S04]  /*1e560*/  LDL.LU R239, [R1+0x54c] ;  /* 0x00054c0001ef7983 */ /* 0x001ea80000300800 */
[----:B------:R-:W-:Y:S01]  /*1e570*/  STL [R1+0x578], R231 ;  /* 0x000578e701007387 */ /* 0x000fe20000100800 */
[----:B---3--:R-:W-:-:S05]  /*1e580*/  IADD3 R240, P2, R240, UR6, RZ ;  /* 0x00000006f0f07c10 */ /* 0x008fca000ff5e0ff */
[----:B------:R0:W-:Y:S04]  /*1e590*/  STL [R1+0x568], R240 ;  /* 0x000568f001007387 */ /* 0x0001e80000100800 */
[----:B------:R-:W-:Y:S04]  /*1e5a0*/  STL [R1+0x570], R234 ;  /* 0x000570ea01007387 */ /* 0x000fe80000100800 */
[----:B0-----:R-:W3:Y:S01]  /*1e5b0*/  LDL.LU R240, [R1+0x520] ;  /* 0x0005200001f07983 */ /* 0x001ee20000300800 */
[----:B------:R-:W-:Y:S02]  /*1e5c0*/  IADD3.X R237, R237, UR5, RZ, P3, !PT ;  /* 0x00000005eded7c10 */ /* 0x000fe40009ffe4ff */
[----:B------:R-:W-:-:S02]  /*1e5d0*/  IADD3 R235, P3, R235, UR6, RZ ;  /* 0x00000006ebeb7c10 */ /* 0x000fc4000ff7e0ff */
[----:B------:R-:W-:Y:S01]  /*1e5e0*/  IADD3.X R238, R238, UR5, RZ, P4, !PT ;  /* 0x00000005eeee7c10 */ /* 0x000fe2000a7fe4ff */
[----:B------:R-:W-:Y:S04]  /*1e5f0*/  STL [R1+0x594], R232 ;  /* 0x000594e801007387 */ /* 0x000fe80000100800 */
[----:B------:R-:W-:Y:S04]  /*1e600*/  STL [R1+0x58c], R237 ;  /* 0x00058ced01007387 */ /* 0x000fe80000100800 */
[----:B------:R-:W-:Y:S04]  /*1e610*/  STL [R1+0x560], R235 ;  /* 0x000560eb01007387 */ /* 0x000fe80000100800 */
[----:B------:R-:W-:Y:S01]  /*1e620*/  STL [R1+0x584], R238 ;  /* 0x000584ee01007387 */ /* 0x000fe20000100800 */
[----:B----4-:R-:W-:-:S02]  /*1e630*/  IADD3 R236, P4, R236, UR6, RZ ;  /* 0x00000006ecec7c10 */ /* 0x010fc4000ff9e0ff */
[----:B------:R-:W-:Y:S02]  /*1e640*/  IADD3.X R245, R245, UR5, RZ, P5, !PT ;  /* 0x00000005f5f57c10 */ /* 0x000fe4000affe4ff */
[----:B------:R-:W-:Y:S01]  /*1e650*/  IADD3 R241, P5, R241, UR6, RZ ;  /* 0x00000006f1f17c10 */ /* 0x000fe2000ffbe0ff */
[----:B------:R-:W-:Y:S01]  /*1e660*/  STL [R1+0x558], R236 ;  /* 0x000558ec01007387 */ /* 0x000fe20000100800 */
[----:B------:R-:W-:Y:S02]  /*1e670*/  IADD3.X R243, R243, UR5, RZ, P6, !PT ;  /* 0x00000005f3f37c10 */ /* 0x000fe4000b7fe4ff */
[----:B------:R-:W-:-:S03]  /*1e680*/  IADD3 R246, P6, R246, UR6, RZ ;  /* 0x00000006f6f67c10 */ /* 0x000fc6000ffde0ff */
[----:B------:R0:W-:Y:S04]  /*1e690*/  STL [R1+0x574], R243 ;  /* 0x000574f301007387 */ /* 0x0001e80000100800 */
[----:B------:R-:W-:Y:S04]  /*1e6a0*/  STL [R1+0x57c], R245 ;  /* 0x00057cf501007387 */ /* 0x000fe80000100800 */
[----:B0-----:R-:W4:Y:S04]  /*1e6b0*/  LDL.LU R243, [R1+0x544] ;  /* 0x0005440001f37983 */ /* 0x001f280000300800 */
[----:B------:R-:W-:Y:S01]  /*1e6c0*/  STL [R1+0x550], R241 ;  /* 0x000550f101007387 */ /* 0x000fe20000100800 */
[----:B------:R-:W-:-:S05]  /*1e6d0*/  IADD3.X R244, R244, UR5, RZ, P1, !PT ;  /* 0x00000005f4f47c10 */ /* 0x000fca0008ffe4ff */
[----:B------:R0:W-:Y:S04]  /*1e6e0*/  STL [R1+0x56c], R244 ;  /* 0x00056cf401007387 */ /* 0x0001e80000100800 */
[----:B0-----:R-:W4:Y:S04]  /*1e6f0*/  LDL.LU R244, [R1+0x518] ;  /* 0x0005180001f47983 */ /* 0x001f280000300800 */
[----:B------:R-:W-:Y:S01]  /*1e700*/  STL [R1+0x548], R246 ;  /* 0x000548f601007387 */ /* 0x000fe20000100800 */
[----:B------:R-:W-:-:S05]  /*1e710*/  IADD3 R247, P1, R247, UR6, RZ ;  /* 0x00000006f7f77c10 */ /* 0x000fca000ff3e0ff */
[----:B------:R0:W-:Y:S04]  /*1e720*/  STL [R1+0x540], R247 ;  /* 0x000540f701007387 */ /* 0x0001e80000100800 */
[----:B0-----:R-:W4:Y:S01]  /*1e730*/  LDL.LU R247, [R1+0x53c] ;  /* 0x00053c0001f77983 */ /* 0x001f220000300800 */
[----:B------:R-:W-:Y:S02]  /*1e740*/  IADD3.X R250, R250, UR5, RZ, P2, !PT ;  /* 0x00000005fafa7c10 */ /* 0x000fe400097fe4ff */
[----:B------:R-:W-:Y:S02]  /*1e750*/  IADD3 R242, P2, R242, UR6, RZ ;  /* 0x00000006f2f27c10 */ /* 0x000fe4000ff5e0ff */
[----:B------:R-:W-:Y:S02]  /*1e760*/  IADD3.X R252, R252, UR5, RZ, P3, !PT ;  /* 0x00000005fcfc7c10 */ /* 0x000fe40009ffe4ff */
[----:B------:R-:W-:Y:S01]  /*1e770*/  IADD3 R249, P3, R249, UR6, RZ ;  /* 0x00000006f9f97c10 */ /* 0x000fe2000ff7e0ff */
[----:B------:R0:W-:Y:S01]  /*1e780*/  STL [R1+0x564], R250 ;  /* 0x000564fa01007387 */ /* 0x0001e20000100800 */
[----:B------:R-:W-:-:S03]  /*1e790*/  IADD3.X R251, R251, UR5, RZ, P4, !PT ;  /* 0x00000005fbfb7c10 */ /* 0x000fc6000a7fe4ff */
[----:B0-----:R-:W4:Y:S04]  /*1e7a0*/  LDL.LU R250, [R1+0x510] ;  /* 0x0005100001fa7983 */ /* 0x001f280000300800 */
[----:B------:R-:W-:Y:S04]  /*1e7b0*/  STL [R1+0x538], R242 ;  /* 0x000538f201007387 */ /* 0x000fe80000100800 */
[----:B------:R-:W-:Y:S01]  /*1e7c0*/  STL [R1+0x55c], R252 ;  /* 0x00055cfc01007387 */ /* 0x000fe20000100800 */
[----:B------:R-:W-:-:S03]  /*1e7d0*/  IADD3 R248, P4, R248, UR6, RZ ;  /* 0x00000006f8f87c10 */ /* 0x000fc6000ff9e0ff */
[----:B------:R-:W4:Y:S04]  /*1e7e0*/  LDL.LU R227, [R1+0x534] ;  /* 0x0005340001e37983 */ /* 0x000f280000300800 */
[----:B------:R-:W-:Y:S04]  /*1e7f0*/  STL [R1+0x530], R249 ;  /* 0x000530f901007387 */ /* 0x000fe80000100800 */
[----:B------:R-:W4:Y:S04]  /*1e800*/  LDL.LU R230, [R1+0x508] ;  /* 0x0005080001e67983 */ /* 0x000f280000300800 */
[----:B------:R-:W-:Y:S04]  /*1e810*/  STL [R1+0x554], R251 ;  /* 0x000554fb01007387 */ /* 0x000fe80000100800 */
[----:B------:R-:W4:Y:S04]  /*1e820*/  LDL.LU R228, [R1+0x52c] ;  /* 0x00052c0001e47983 */ /* 0x000f280000300800 */
[----:B------:R0:W-:Y:S04]  /*1e830*/  STL [R1+0x528], R248 ;  /* 0x000528f801007387 */ /* 0x0001e80000100800 */
[----:B------:R-:W4:Y:S04]  /*1e840*/  LDL.LU R233, [R1+0x500] ;  /* 0x0005000001e97983 */ /* 0x000f280000300800 */
[----:B------:R-:W4:Y:S04]  /*1e850*/  LDL.LU R231, [R1+0x524] ;  /* 0x0005240001e77983 */ /* 0x000f280000300800 */
[----:B0-----:R-:W4:Y:S04]  /*1e860*/  LDL.LU R248, [R1+0x4f8] ;  /* 0x0004f80001f87983 */ /* 0x001f280000300800 */
[----:B------:R-:W4:Y:S04]  /*1e870*/  LDL.LU R234, [R1+0x51c] ;  /* 0x00051c0001ea7983 */ /* 0x000f280000300800 */
[----:B------:R-:W4:Y:S01]  /*1e880*/  LDL.LU R232, [R1+0x4f0] ;  /* 0x0004f00001e87983 */ /* 0x000f220000300800 */
[----:B--2---:R-:W-:-:S05]  /*1e890*/  IADD3.X R239, R239, UR5, RZ, P5, !PT ;  /* 0x00000005efef7c10 */ /* 0x004fca000affe4ff */
[----:B------:R0:W-:Y:S04]  /*1e8a0*/  STL [R1+0x54c], R239 ;  /* 0x00054cef01007387 */ /* 0x0001e80000100800 */
[----:B0-----:R-:W2:Y:S04]  /*1e8b0*/  LDL.LU R239, [R1+0x514] ;  /* 0x0005140001ef7983 */ /* 0x001ea80000300800 */
[----:B------:R-:W2:Y:S04]  /*1e8c0*/  LDL.LU R237, [R1+0x4e8] ;  /* 0x0004e80001ed7983 */ /* 0x000ea80000300800 */
[----:B------:R-:W2:Y:S04]  /*1e8d0*/  LDL.LU R235, [R1+0x50c] ;  /* 0x00050c0001eb7983 */ /* 0x000ea80000300800 */
[----:B------:R-:W2:Y:S01]  /*1e8e0*/  LDL.LU R238, [R1+0x4e0] ;  /* 0x0004e00001ee7983 */ /* 0x000ea20000300800 */
[----:B---3--:R-:W-:-:S05]  /*1e8f0*/  IADD3 R240, P5, R240, UR6, RZ ;  /* 0x00000006f0f07c10 */ /* 0x008fca000ffbe0ff */
[----:B------:R0:W-:Y:S04]  /*1e900*/  STL [R1+0x520], R240 ;  /* 0x000520f001007387 */ /* 0x0001e80000100800 */
[----:B------:R-:W3:Y:S04]  /*1e910*/  LDL.LU R236, [R1+0x504] ;  /* 0x0005040001ec7983 */ /* 0x000ee80000300800 */
        /* <DEDUP_REMOVED lines=8> */
[----:B------:R0:W-:Y:S04]  /*1e9a0*/  STL [R1+0x518], R244 ;  /* 0x000518f401007387 */ /* 0x0001e80000100800 */
[----:B0-----:R-:W4:Y:S01]  /*1e9b0*/  LDL.LU R244, [R1+0x4ec] ;  /* 0x0004ec0001f47983 */ /* 0x001f220000300800 */
[----:B------:R-:W-:-:S05]  /*1e9c0*/  IADD3.X R247, R247, UR5, RZ, P1, !PT ;  /* 0x00000005f7f77c10 */ /* 0x000fca0008ffe4ff */
[----:B------:R0:W-:Y:S04]  /*1e9d0*/  STL [R1+0x53c], R247 ;  /* 0x00053cf701007387 */ /* 0x0001e80000100800 */
[----:B0-----:R-:W4:Y:S04]  /*1e9e0*/  LDL.LU R247, [R1+0x4c0] ;  /* 0x0004c00001f77983 */ /* 0x001f280000300800 */
[----:B------:R-:W4:Y:S04]  /*1e9f0*/  LDL.LU R242, [R1+0x4e4] ;  /* 0x0004e40001f27983 */ /* 0x000f280000300800 */
[----:B------:R-:W4:Y:S04]  /*1ea00*/  LDL.LU R252, [R1+0x4b8] ;  /* 0x0004b80001fc7983 */ /* 0x000f280000300800 */
[----:B------:R-:W4:Y:S01]  /*1ea10*/  LDL.LU R249, [R1+0x4dc] ;  /* 0x0004dc0001f97983 */ /* 0x000f220000300800 */
[----:B------:R-:W-:-:S02]  /*1ea20*/  IADD3 R250, P1, R250, UR6, RZ ;  /* 0x00000006fafa7c10 */ /* 0x000fc4000ff3e0ff */
[----:B------:R-:W-:-:S03]  /*1ea30*/  IADD3.X R227, R227, UR5, RZ, P2, !PT ;  /* 0x00000005e3e37c10 */ /* 0x000fc600097fe4ff */
[----:B------:R0:W-:Y:S01]  /*1ea40*/  STL [R1+0x510], R250 ;  /* 0x000510fa01007387 */ /* 0x0001e20000100800 */
[----:B------:R-:W-:-:S03]  /*1ea50*/  IADD3 R230, P2, R230, UR6, RZ ;  /* 0x00000006e6e67c10 */ /* 0x000fc6000ff5e0ff */
[----:B------:R-:W4:Y:S01]  /*1ea60*/  LDL.LU R251, [R1+0x4b0] ;  /* 0x0004b00001fb7983 */ /* 0x000f220000300800 */
[----:B------:R-:W-:Y:S02]  /*1ea70*/  IADD3.X R228, R228, UR5, RZ, P3, !PT ;  /* 0x00000005e4e47c10 */ /* 0x000fe40009ffe4ff */
[----:B------:R-:W-:Y:S02]  /*1ea80*/  IADD3.X R231, R231, UR5, RZ, P4, !PT ;  /* 0x00000005e7e77c10 */ /* 0x000fe4000a7fe4ff */
[----:B------:R-:W-:Y:S01]  /*1ea90*/  IADD3 R233, P3, R233, UR6, RZ ;  /* 0x00000006e9e97c10 */ /* 0x000fe2000ff7e0ff */
[----:B0-----:R-:W4:Y:S04]  /*1eaa0*/  LDL.LU R250, [R1+0x4d4] ;  /* 0x0004d40001fa7983 */ /* 0x001f280000300800 */
[----:B------:R-:W-:Y:S01]  /*1eab0*/  STL [R1+0x534], R227 ;  /* 0x000534e301007387 */ /* 0x000fe20000100800 */
[----:B------:R-:W-:-:S03]  /*1eac0*/  IADD3 R248, P4, R248, UR6, RZ ;  /* 0x00000006f8f87c10 */ /* 0x000fc6000ff9e0ff */
[----:B------:R-:W-:Y:S04]  /*1ead0*/  STL [R1+0x508], R230 ;  /* 0x000508e601007387 */ /* 0x000fe80000100800 */
[----:B------:R-:W-:Y:S01]  /*1eae0*/  STL [R1+0x52c], R228 ;  /* 0x00052ce401007387 */ /* 0x000fe20000100800 */
[----:B------:R-:W-:-:S03]  /*1eaf0*/  IADD3.X R234, R234, UR5, RZ, P5, !PT ;  /* 0x00000005eaea7c10 */ /* 0x000fc6000affe4ff */
[----:B------:R0:W-:Y:S04]  /*1eb00*/  STL [R1+0x4f8], R248 ;  /* 0x0004f8f801007387 */ /* 0x0001e80000100800 */
[----:B------:R-:W-:Y:S01]  /*1eb10*/  STL [R1+0x500], R233 ;  /* 0x000500e901007387 */ /* 0x000fe20000100800 */
[----:B------:R-:W-:-:S03]  /*1eb20*/  IADD3 R232, P5, R232, UR6, RZ ;  /* 0x00000006e8e87c10 */ /* 0x000fc6000ffbe0ff */
[----:B0-----:R-:W4:Y:S04]  /*1eb30*/  LDL.LU R248, [R1+0x4a8] ;  /* 0x0004a80001f87983 */ /* 0x001f280000300800 */
[----:B------:R-:W-:Y:S01]  /*1eb40*/  STL [R1+0x524], R231 ;  /* 0x000524e701007387 */ /* 0x000fe20000100800 */
[----:B--2---:R-:W-:Y:S02]  /*1eb50*/  IADD3.X R239, R239, UR5, RZ, P6, !PT ;  /* 0x00000005efef7c10 */ /* 0x004fe4000b7fe4ff */
[----:B------:R-:W-:Y:S02]  /*1eb60*/  IADD3 R237, P6, R237, UR6, RZ ;  /* 0x00000006eded7c10 */ /* 0x000fe4000ffde0ff */
[----:B------:R-:W-:Y:S02]  /*1eb70*/  IADD3.X R235, R235, UR5, RZ, P1, !PT ;  /* 0x00000005ebeb7c10 */ /* 0x000fe40008ffe4ff */
[----:B------:R-:W-:Y:S01]  /*1eb80*/  IADD3 R238, P1, R238, UR6, RZ ;  /* 0x00000006eeee7c10 */ /* 0x000fe2000ff3e0ff */
[----:B------:R0:W-:Y:S04]  /*1eb90*/  STL [R1+0x514], R239 ;  /* 0x000514ef01007387 */ /* 0x0001e80000100800 */
[----:B------:R-:W-:Y:S04]  /*1eba0*/  STL [R1+0x51c], R234 ;  /* 0x00051cea01007387 */ /* 0x000fe80000100800 */
[----:B0-----:R-:W2:Y:S01]  /*1ebb0*/  LDL.LU R239, [R1+0x4cc] ;  /* 0x0004cc0001ef7983 */ /* 0x001ea20000300800 */
[----:B---3--:R-:W-:-:S02]  /*1ebc0*/  IADD3.X R236, R236, UR5, RZ, P2, !PT ;  /* 0x00000005ecec7c10 */ /* 0x008fc400097fe4ff */
[----:B------:R-:W-:Y:S01]  /*1ebd0*/  IADD3.X R241, R241, UR5, RZ, P3, !PT ;  /* 0x00000005f1f17c10 */ /* 0x000fe20009ffe4ff */
[----:B------:R-:W-:Y:S04]  /*1ebe0*/  STL [R1+0x4f0], R232 ;  /* 0x0004f0e801007387 */ /* 0x000fe80000100800 */
[----:B------:R-:W-:Y:S01]  /*1ebf0*/  STL [R1+0x4e8], R237 ;  /* 0x0004e8ed01007387 */ /* 0x000fe20000100800 */
[----:B------:R-:W-:-:S03]  /*1ec00*/  IADD3 R245, P2, R245, UR6, RZ ;  /* 0x00000006f5f57c10 */ /* 0x000fc6000ff5e0ff */
[----:B------:R-:W-:Y:S01]  /*1ec10*/  STL [R1+0x50c], R235 ;  /* 0x00050ceb01007387 */ /* 0x000fe20000100800 */
[----:B------:R-:W-:-:S03]  /*1ec20*/  IADD3 R240, P3, R240, UR6, RZ ;  /* 0x00000006f0f07c10 */ /* 0x000fc6000ff7e0ff */
[----:B------:R-:W-:Y:S04]  /*1ec30*/  STL [R1+0x4e0], R238 ;  /* 0x0004e0ee01007387 */ /* 0x000fe80000100800 */
[----:B------:R-:W-:Y:S04]  /*1ec40*/  STL [R1+0x504], R236 ;  /* 0x000504ec01007387 */ /* 0x000fe80000100800 */
        /* <DEDUP_REMOVED lines=10> */
[----:B------:R0:W-:Y:S04]  /*1ecf0*/  STL [R1+0x4ec], R244 ;  /* 0x0004ecf401007387 */ /* 0x0001e80000100800 */
[----:B0-----:R-:W4:Y:S01]  /*1ed00*/  LDL.LU R244, [R1+0x498] ;  /* 0x0004980001f47983 */ /* 0x001f220000300800 */
[----:B------:R-:W-:Y:S02]  /*1ed10*/  IADD3 R247, P5, R247, UR6, RZ ;  /* 0x00000006f7f77c10 */ /* 0x000fe4000ffbe0ff */
[----:B------:R-:W-:Y:S02]  /*1ed20*/  IADD3.X R242, R242, UR5, RZ, P6, !PT ;  /* 0x00000005f2f27c10 */ /* 0x000fe4000b7fe4ff */
[----:B------:R-:W-:Y:S02]  /*1ed30*/  IADD3 R252, P6, R252, UR6, RZ ;  /* 0x00000006fcfc7c10 */ /* 0x000fe4000ffde0ff */
[----:B------:R-:W-:Y:S01]  /*1ed40*/  IADD3.X R249, R249, UR5, RZ, P1, !PT ;  /* 0x00000005f9f97c10 */ /* 0x000fe20008ffe4ff */
[----:B------:R0:W-:Y:S04]  /*1ed50*/  STL [R1+0x4c0], R247 ;  /* 0x0004c0f701007387 */ /* 0x0001e80000100800 */
[----:B0-----:R-:W4:Y:S04]  /*1ed60*/  LDL.LU R247, [R1+0x4bc] ;  /* 0x0004bc0001f77983 */ /* 0x001f280000300800 */
[----:B------:R-:W-:Y:S01]  /*1ed70*/  STL [R1+0x4e4], R242 ;  /* 0x0004e4f201007387 */ /* 0x000fe20000100800 */
[----:B------:R-:W-:-:S03]  /*1ed80*/  IADD3 R251, P1, R251, UR6, RZ ;  /* 0x00000006fbfb7c10 */ /* 0x000fc6000ff3e0ff */
[----:B------:R-:W-:Y:S04]  /*1ed90*/  STL [R1+0x4b8], R252 ;  /* 0x0004b8fc01007387 */ /* 0x000fe80000100800 */
[----:B------:R-:W4:Y:S04]  /*1eda0*/  LDL.LU R227, [R1+0x490] ;  /* 0x0004900001e37983 */ /* 0x000f280000300800 */
[----:B------:R-:W-:Y:S04]  /*1edb0*/  STL [R1+0x4dc], R249 ;  /* 0x0004dcf901007387 */ /* 0x000fe80000100800 */
[----:B------:R-:W4:Y:S04]  /*1edc0*/  LDL.LU R230, [R1+0x4b4] ;  /* 0x0004b40001e67983 */ /* 0x000f280000300800 */
[----:B------:R-:W-:Y:S04]  /*1edd0*/  STL [R1+0x4b0], R251 ;  /* 0x0004b0fb01007387 */ /* 0x000fe80000100800 */
[----:B------:R-:W4:Y:S01]  /*1ede0*/  LDL.LU R228, [R1+0x488] ;  /* 0x0004880001e47983 */ /* 0x000f220000300800 */
[----:B------:R-:W-:-:S05]  /*1edf0*/  IADD3.X R250, R250, UR5, RZ, P2, !PT ;  /* 0x00000005fafa7c10 */ /* 0x000fca00097fe4ff */
[----:B------:R-:W-:Y:S04]  /*1ee00*/  STL [R1+0x4d4], R250 ;  /* 0x0004d4fa01007387 */ /* 0x000fe80000100800 */
[----:B------:R-:W4:Y:S04]  /*1ee10*/  LDL.LU R233, [R1+0x4ac] ;  /* 0x0004ac0001e97983 */ /* 0x000f280000300800 */
[----:B------:R-:W4:Y:S04]  /*1ee20*/  LDL.LU R231, [R1+0x480] ;  /* 0x0004800001e77983 */ /* 0x000f280000300800 */
[----:B------:R-:W4:Y:S04]  /*1ee30*/  LDL.LU R234, [R1+0x4a4] ;  /* 0x0004a40001ea7983 */ /* 0x000f280000300800 */
        /* <DEDUP_REMOVED lines=8> */
[----:B--2---:R-:W-:-:S05]  /*1eec0*/  IADD3.X R239, R239, UR5, RZ, P3, !PT ;  /* 0x00000005efef7c10 */ /* 0x004fca0009ffe4ff */
[----:B------:R0:W-:Y:S04]  /*1eed0*/  STL [R1+0x4cc], R239 ;  /* 0x0004ccef01007387 */ /* 0x0001e80000100800 */
[----:B------:R-:W2:Y:S04]  /*1eee0*/  LDL.LU R245, [R1+0x460] ;  /* 0x0004600001f57983 */ /* 0x000ea80000300800 */
        /* <DEDUP_REMOVED lines=11> */
[----:B------:R0:W-:Y:S04]  /*1efa0*/  STL [R1+0x498], R244 ;  /* 0x000498f401007387 */ /* 0x0001e80000100800 */
[----:B0-----:R-:W4:Y:S04]  /*1efb0*/  LDL.LU R244, [R1+0x46c] ;  /* 0x00046c0001f47983 */ /* 0x001f280000300800 */
[----:B------:R-:W4:Y:S04]  /*1efc0*/  LDL.LU R252, [R1+0x440] ;  /* 0x0004400001fc7983 */ /* 0x000f280000300800 */
[----:B------:R-:W4:Y:S04]  /*1efd0*/  LDL.LU R249, [R1+0x464] ;  /* 0x0004640001f97983 */ /* 0x000f280000300800 */
[----:B------:R-:W4:Y:S01]  /*1efe0*/  LDL.LU R251, [R1+0x438] ;  /* 0x0004380001fb7983 */ /* 0x000f220000300800 */
[----:B------:R-:W-:-:S02]  /*1eff0*/  IADD3.X R247, R247, UR5, RZ, P5, !PT ;  /* 0x00000005f7f77c10 */ /* 0x000fc4000affe4ff */
[----:B------:R-:W-:-:S03]  /*1f000*/  IADD3 R227, P5, R227, UR6, RZ ;  /* 0x00000006e3e37c10 */ /* 0x000fc6000ffbe0ff */
[----:B------:R0:W-:Y:S04]  /*1f010*/  STL [R1+0x4bc], R247 ;  /* 0x0004bcf701007387 */ /* 0x0001e80000100800 */
[----:B------:R-:W4:Y:S01]  /*1f020*/  LDL.LU R250, [R1+0x45c] ;  /* 0x00045c0001fa7983 */ /* 0x000f220000300800 */
[----:B------:R-:W-:Y:S02]  /*1f030*/  IADD3.X R230, R230, UR5, RZ, P6, !PT ;  /* 0x00000005e6e67c10 */ /* 0x000fe4000b7fe4ff */
[----:B------:R-:W-:Y:S01]  /*1f040*/  IADD3 R228, P6, R228, UR6, RZ ;  /* 0x00000006e4e47c10 */ /* 0x000fe2000ffde0ff */
[----:B0-----:R-:W4:Y:S01]  /*1f050*/  LDL.LU R247, [R1+0x430] ;  /* 0x0004300001f77983 */ /* 0x001f220000300800 */
[----:B------:R-:W-:Y:S02]  /*1f060*/  IADD3.X R233, R233, UR5, RZ, P1, !PT ;  /* 0x00000005e9e97c10 */ /* 0x000fe40008ffe4ff */
[----:B------:R-:W-:Y:S01]  /*1f070*/  IADD3 R231, P1, R231, UR6, RZ ;  /* 0x00000006e7e77c10 */ /* 0x000fe2000ff3e0ff */
[----:B------:R-:W-:Y:S01]  /*1f080*/  STL [R1+0x490], R227 ;  /* 0x000490e301007387 */ /* 0x000fe20000100800 */
[----:B------:R-:W-:-:S02]  /*1f090*/  IADD3.X R234, R234, UR5, RZ, P2, !PT ;  /* 0x00000005eaea7c10 */ /* 0x000fc400097fe4ff */
[----:B------:R-:W-:Y:S01]  /*1f0a0*/  IADD3.X R237, R237, UR5, RZ, P3, !PT ;  /* 0x00000005eded7c10 */ /* 0x000fe20009ffe4ff */
[----:B------:R-:W-:Y:S04]  /*1f0b0*/  STL [R1+0x4b4], R230 ;  /* 0x0004b4e601007387 */ /* 0x000fe80000100800 */
[----:B------:R-:W-:Y:S01]  /*1f0c0*/  STL [R1+0x488], R228 ;  /* 0x000488e401007387 */ /* 0x000fe20000100800 */
[----:B------:R-:W-:-:S03]  /*1f0d0*/  IADD3 R232, P2, R232, UR6, RZ ;  /* 0x00000006e8e87c10 */ /* 0x000fc6000ff5e0ff */
[----:B------:R-:W-:Y:S04]  /*1f0e0*/  STL [R1+0x4ac], R233 ;  /* 0x0004ace901007387 */ /* 0x000fe80000100800 */
[----:B------:R-:W-:Y:S04]  /*1f0f0*/  STL [R1+0x480], R231 ;  /* 0x000480e701007387 */ /* 0x000fe80000100800 */
[----:B------:R-:W-:Y:S01]  /*1f100*/  STL [R1+0x4a4], R234 ;  /* 0x0004a4ea01007387 */ /* 0x000fe20000100800 */
[----:B------:R-:W-:Y:S02]  /*1f110*/  IADD3 R248, P3, R248, UR6, RZ ;  /* 0x00000006f8f87c10 */ /* 0x000fe4000ff7e0ff */
[----:B------:R-:W-:-:S02]  /*1f120*/  IADD3.X R235, R235, UR5, RZ, P4, !PT ;  /* 0x00000005ebeb7c10 */ /* 0x000fc4000a7fe4ff */
[----:B------:R-:W-:Y:S02]  /*1f130*/  IADD3 R238, P4, R238, UR6, RZ ;  /* 0x00000006eeee7c10 */ /* 0x000fe4000ff9e0ff */
[----:B------:R-:W-:Y:S01]  /*1f140*/  IADD3.X R236, R236, UR5, RZ, P5, !PT ;  /* 0x00000005ecec7c10 */ /* 0x000fe2000affe4ff */
[----:B------:R0:W-:Y:S04]  /*1f150*/  STL [R1+0x470], R248 ;  /* 0x000470f801007387 */ /* 0x0001e80000100800 */
[----:B------:R-:W-:Y:S04]  /*1f160*/  STL [R1+0x478], R232 ;  /* 0x000478e801007387 */ /* 0x000fe80000100800 */
[----:B0-----:R-:W4:Y:S04]  /*1f170*/  LDL.LU R248, [R1+0x454] ;  /* 0x0004540001f87983 */ /* 0x001f280000300800 */
[----:B------:R-:W-:Y:S04]  /*1f180*/  STL [R1+0x49c], R237 ;  /* 0x00049ced01007387 */ /* 0x000fe80000100800 */
[----:B------:R-:W-:Y:S04]  /*1f190*/  STL [R1+0x494], R235 ;  /* 0x000494eb01007387 */ /* 0x000fe80000100800 */
[----:B------:R-:W-:Y:S04]  /*1f1a0*/  STL [R1+0x468], R238 ;  /* 0x000468ee01007387 */ /* 0x000fe80000100800 */
[----:B------:R-:W-:Y:S01]  /*1f1b0*/  STL [R1+0x48c], R236 ;  /* 0x00048cec01007387 */ /* 0x000fe20000100800 */
[----:B--2---:R-:W-:-:S02]  /*1f1c0*/  IADD3 R245, P5, R245, UR6, RZ ;  /* 0x00000006f5f57c10 */ /* 0x004fc4000ffbe0ff */
[----:B------:R-:W-:Y:S02]  /*1f1d0*/  IADD3.X R241, R241, UR5, RZ, P6, !PT ;  /* 0x00000005f1f17c10 */ /* 0x000fe4000b7fe4ff */
[----:B------:R-:W-:Y:S01]  /*1f1e0*/  IADD3 R246, P6, R246, UR6, RZ ;  /* 0x00000006f6f67c10 */ /* 0x000fe2000ffde0ff */
[----:B------:R-:W-:Y:S01]  /*1f1f0*/  STL [R1+0x460], R245 ;  /* 0x000460f501007387 */ /* 0x000fe20000100800 */
        /* <DEDUP_REMOVED lines=14> */
[----:B------:R-:W-:Y:S02]  /*1f2e0*/  IADD3 R252, P3, R252, UR6, RZ ;  /* 0x00000006fcfc7c10 */ /* 0x000fe4000ff7e0ff */
[----:B------:R-:W-:Y:S02]  /*1f2f0*/  IADD3.X R249, R249, UR5, RZ, P4, !PT ;  /* 0x00000005f9f97c10 */ /* 0x000fe4000a7fe4ff */
[----:B------:R-:W-:Y:S01]  /*1f300*/  IADD3 R251, P4, R251, UR7, RZ ;  /* 0x00000007fbfb7c10 */ /* 0x000fe2000ff9e0ff */
[----:B------:R0:W-:Y:S04]  /*1f310*/  STL [R1+0x46c], R244 ;  /* 0x00046cf401007387 */ /* 0x0001e80000100800 */
[----:B0-----:R-:W4:Y:S01]  /*1f320*/  LDL.LU R244, [R1+0x444] ;  /* 0x0004440001f47983 */ /* 0x001f220000300800 */
[----:B------:R-:W-:-:S03]  /*1f330*/  IADD3.X R250, R250, UR5, RZ, P5, !PT ;  /* 0x00000005fafa7c10 */ /* 0x000fc6000affe4ff */
[----:B------:R-:W-:Y:S04]  /*1f340*/  STL [R1+0x440], R252 ;  /* 0x000440fc01007387 */ /* 0x000fe80000100800 */
[----:B------:R-:W-:Y:S04]  /*1f350*/  STL [R1+0x464], R249 ;  /* 0x000464f901007387 */ /* 0x000fe80000100800 */
[----:B------:R-:W4:Y:S04]  /*1f360*/  LDL.LU R229, [R1+0x418] ;  /* 0x0004180001e57983 */ /* 0x000f280000300800 */
[----:B------:R-:W-:Y:S04]  /*1f370*/  STL [R1+0x438], R251 ;  /* 0x000438fb01007387 */ /* 0x000fe80000100800 */
[----:B------:R-:W4:Y:S04]  /*1f380*/  LDL.LU R227, [R1+0x43c] ;  /* 0x00043c0001e37983 */ /* 0x000f280000300800 */
[----:B------:R-:W-:Y:S04]  /*1f390*/  STL [R1+0x45c], R250 ;  /* 0x00045cfa01007387 */ /* 0x000fe80000100800 */
[----:B------:R-:W4:Y:S01]  /*1f3a0*/  LDL.LU R230, [R1+0x410] ;  /* 0x0004100001e67983 */ /* 0x000f220000300800 */
[----:B------:R-:W-:-:S05]  /*1f3b0*/  IADD3 R247, P5, R247, UR7, RZ ;  /* 0x00000007f7f77c10 */ /* 0x000fca000ffbe0ff */
[----:B------:R0:W-:Y:S04]  /*1f3c0*/  STL [R1+0x430], R247 ;  /* 0x000430f701007387 */ /* 0x0001e80000100800 */
[----:B------:R-:W4:Y:S04]  /*1f3d0*/  LDL.LU R228, [R1+0x434] ;  /* 0x0004340001e47983 */ /* 0x000f280000300800 */
[----:B------:R-:W4:Y:S04]  /*1f3e0*/  LDL.LU R233, [R1+0x408] ;  /* 0x0004080001e97983 */ /* 0x000f280000300800 */
[----:B------:R-:W4:Y:S04]  /*1f3f0*/  LDL.LU R231, [R1+0x42c] ;  /* 0x00042c0001e77983 */ /* 0x000f280000300800 */
[----:B------:R-:W4:Y:S04]  /*1f400*/  LDL.LU R234, [R1+0x400] ;  /* 0x0004000001ea7983 */ /* 0x000f280000300800 */
[----:B------:R-:W4:Y:S04]  /*1f410*/  LDL.LU R232, [R1+0x424] ;  /* 0x0004240001e87983 */ /* 0x000f280000300800 */
[----:B------:R-:W4:Y:S04]  /*1f420*/  LDL.LU R237, [R1+0x3f8] ;  /* 0x0003f80001ed7983 */ /* 0x000f280000300800 */
        /* <DEDUP_REMOVED lines=11> */
[----:B--2---:R-:W-:-:S05]  /*1f4e0*/  IADD3 R239, P6, R239, UR7, RZ ;  /* 0x00000007efef7c10 */ /* 0x004fca000ffde0ff */
[----:B------:R0:W-:Y:S04]  /*1f4f0*/  STL [R1+0x428], R239 ;  /* 0x000428ef01007387 */ /* 0x0001e80000100800 */
[----:B0-----:R-:W2:Y:S01]  /*1f500*/  LDL.LU R239, [R1+0x3cc] ;  /* 0x0003cc0001ef7983 */ /* 0x001ea20000300800 */
[----:B---3--:R-:W-:-:S05]  /*1f510*/  IADD3.X R240, R240, UR5, RZ, P1, !PT ;  /* 0x00000005f0f07c10 */ /* 0x008fca0008ffe4ff */
[----:B------:R0:W-:Y:S04]  /*1f520*/  STL [R1+0x44c], R240 ;  /* 0x00044cf001007387 */ /* 0x0001e80000100800 */
[----:B0-----:R-:W3:Y:S01]  /*1f530*/  LDL.LU R240, [R1+0x3f4] ;  /* 0x0003f40001f07983 */ /* 0x001ee20000300800 */
[----:B----4-:R-:W-:-:S05]  /*1f540*/  IADD3 R243, P1, R243, UR7, RZ ;  /* 0x00000007f3f37c10 */ /* 0x010fca000ff3e0ff */
        /* <DEDUP_REMOVED lines=15> */
[----:B------:R-:W-:-:S03]  /*1f640*/  IADD3.X R231, R231, UR4, RZ, P5, !PT ;  /* 0x00000004e7e77c10 */ /* 0x000fc6000affe4ff */
[----:B------:R-:W-:Y:S01]  /*1f650*/  STL [R1+0x43c], R227 ;  /* 0x00043ce301007387 */ /* 0x000fe20000100800 */
[----:B------:R-:W-:-:S03]  /*1f660*/  IADD3 R234, P5, R234, UR7, RZ ;  /* 0x00000007eaea7c10 */ /* 0x000fc6000ffbe0ff */
[----:B------:R-:W-:Y:S04]  /*1f670*/  STL [R1+0x410], R230 ;  /* 0x000410e601007387 */ /* 0x000fe80000100800 */
[----:B------:R-:W-:Y:S01]  /*1f680*/  STL [R1+0x434], R228 ;  /* 0x000434e401007387 */ /* 0x000fe20000100800 */
[----:B------:R-:W-:Y:S02]  /*1f690*/  IADD3.X R232, R232, UR4, RZ, P6, !PT ;  /* 0x00000004e8e87c10 */ /* 0x000fe4000b7fe4ff */
[----:B------:R-:W-:Y:S01]  /*1f6a0*/  IADD3.X R247, R247, UR4, RZ, P1, !PT ;  /* 0x00000004f7f77c10 */ /* 0x000fe20008ffe4ff */
[----:B------:R-:W-:Y:S01]  /*1f6b0*/  STL [R1+0x408], R233 ;  /* 0x000408e901007387 */ /* 0x000fe20000100800 */
[----:B------:R-:W-:-:S03]  /*1f6c0*/  IADD3 R237, P6, R237, UR7, RZ ;  /* 0x00000007eded7c10 */ /* 0x000fc6000ffde0ff */
[----:B------:R-:W-:Y:S04]  /*1f6d0*/  STL [R1+0x42c], R231 ;  /* 0x00042ce701007387 */ /* 0x000fe80000100800 */
[----:B------:R-:W-:Y:S01]  /*1f6e0*/  STL [R1+0x400], R234 ;  /* 0x000400ea01007387 */ /* 0x000fe20000100800 */
[----:B------:R-:W-:-:S03]  /*1f6f0*/  IADD3 R235, P1, R235, UR7, RZ ;  /* 0x00000007ebeb7c10 */ /* 0x000fc6000ff3e0ff */
[----:B------:R0:W-:Y:S01]  /*1f700*/  STL [R1+0x41c], R247 ;  /* 0x00041cf701007387 */ /* 0x0001e20000100800 */
[----:B------:R-:W-:-:S03]  /*1f710*/  IADD3.X R238, R238, UR4, RZ, P2, !PT ;  /* 0x00000004eeee7c10 */ /* 0x000fc600097fe4ff */
[----:B------:R-:W-:Y:S01]  /*1f720*/  STL [R1+0x424], R232 ;  /* 0x000424e801007387 */ /* 0x000fe20000100800 */
[----:B------:R-:W-:-:S03]  /*1f730*/  IADD3 R236, P2, R236, UR7, RZ ;  /* 0x00000007ecec7c10 */ /* 0x000fc6000ff5e0ff */
[----:B0-----:R-:W4:Y:S04]  /*1f740*/  LDL.LU R247, [R1+0x3ac] ;  /* 0x0003ac0001f77983 */ /* 0x001f280000300800 */
[----:B------:R-:W-:Y:S04]  /*1f750*/  STL [R1+0x3f8], R237 ;  /* 0x0003f8ed01007387 */ /* 0x000fe80000100800 */
[----:B------:R-:W-:Y:S04]  /*1f760*/  STL [R1+0x3f0], R235 ;  /* 0x0003f0eb01007387 */ /* 0x000fe80000100800 */
[----:B------:R-:W-:Y:S04]  /*1f770*/  STL [R1+0x414], R238 ;  /* 0x000414ee01007387 */ /* 0x000fe80000100800 */
[----:B------:R-:W-:Y:S01]  /*1f780*/  STL [R1+0x3e4], R236 ;  /* 0x0003e4ec01007387 */ /* 0x000fe20000100800 */
[----:B------:R-:W-:-:S02]  /*1f790*/  IADD3.X R245, R245, UR4, RZ, P3, !PT ;  /* 0x00000004f5f57c10 */ /* 0x000fc40009ffe4ff */
[----:B------:R-:W-:Y:S02]  /*1f7a0*/  IADD3.X R246, R246, UR4, RZ, P4, !PT ;  /* 0x00000004f6f67c10 */ /* 0x000fe4000a7fe4ff */
[----:B------:R-:W-:Y:S01]  /*1f7b0*/  IADD3 R241, P3, R241, UR7, RZ ;  /* 0x00000007f1f17c10 */ /* 0x000fe2000ff7e0ff */
[----:B------:R-:W-:Y:S01]  /*1f7c0*/  STL [R1+0x40c], R245 ;  /* 0x00040cf501007387 */ /* 0x000fe20000100800 */
[----:B------:R-:W-:Y:S02]  /*1f7d0*/  IADD3 R248, P4, R248, UR7, RZ ;  /* 0x00000007f8f87c10 */ /* 0x000fe4000ff9e0ff */
[----:B------:R-:W-:-:S03]  /*1f7e0*/  IADD3.X R242, R242, UR4, RZ, P5, !PT ;  /* 0x00000004f2f27c10 */ /* 0x000fc6000affe4ff */
[----:B------:R0:W-:Y:S04]  /*1f7f0*/  STL [R1+0x3d4], R248 ;  /* 0x0003d4f801007387 */ /* 0x0001e80000100800 */
[----:B------:R-:W-:Y:S04]  /*1f800*/  STL [R1+0x3dc], R241 ;  /* 0x0003dcf101007387 */ /* 0x000fe80000100800 */
[----:B0-----:R-:W4:Y:S04]  /*1f810*/  LDL.LU R248, [R1+0x3d0] ;  /* 0x0003d00001f87983 */ /* 0x001f280000300800 */
[----:B------:R-:W-:Y:S01]  /*1f820*/  STL [R1+0x404], R246 ;  /* 0x000404f601007387 */ /* 0x000fe20000100800 */
[----:B--2---:R-:W-:-:S05]  /*1f830*/  IADD3 R239, P5, R239, UR7, RZ ;  /* 0x00000007efef7c10 */ /* 0x004fca000ffbe0ff */
[----:B------:R0:W-:Y:S04]  /*1f840*/  STL [R1+0x3cc], R239 ;  /* 0x0003ccef01007387 */ /* 0x0001e80000100800 */
[----:B0-----:R-:W2:Y:S04]  /*1f850*/  LDL.LU R239, [R1+0x3a4] ;  /* 0x0003a40001ef7983 */ /* 0x001ea80000300800 */
[----:B------:R-:W-:Y:S01]  /*1f860*/  STL [R1+0x3fc], R242 ;  /* 0x0003fcf201007387 */ /* 0x000fe20000100800 */
[----:B---3--:R-:W-:-:S05]  /*1f870*/  IADD3.X R240, R240, UR4, RZ, P6, !PT ;  /* 0x00000004f0f07c10 */ /* 0x008fca000b7fe4ff */
[----:B------:R0:W-:Y:S04]  /*1f880*/  STL [R1+0x3f4], R240 ;  /* 0x0003f4f001007387 */ /* 0x0001e80000100800 */
[----:B0-----:R-:W3:Y:S01]  /*1f890*/  LDL.LU R240, [R1+0x3c8] ;  /* 0x0003c80001f07983 */ /* 0x001ee20000300800 */
[----:B----4-:R-:W-:Y:S02]  /*1f8a0*/  IADD3 R243, P6, R243, UR7, RZ ;  /* 0x00000007f3f37c10 */ /* 0x010fe4000ffde0ff */
[----:B------:R-:W-:Y:S02]  /*1f8b0*/  IADD3.X R252, R252, UR4, RZ, P1, !PT ;  /* 0x00000004fcfc7c10 */ /* 0x000fe40008ffe4ff */
[----:B------:R-:W-:Y:S02]  /*1f8c0*/  IADD3 R249, P1, R249, UR7, RZ ;  /* 0x00000007f9f97c10 */ /* 0x000fe4000ff3e0ff */
[----:B------:R-:W-:Y:S01]  /*1f8d0*/  IADD3.X R251, R251, UR4, RZ, P2, !PT ;  /* 0x00000004fbfb7c10 */ /* 0x000fe200097fe4ff */
[----:B------:R0:W-:Y:S01]  /*1f8e0*/  STL [R1+0x3c4], R243 ;  /* 0x0003c4f301007387 */ /* 0x0001e20000100800 */
[----:B------:R-:W-:-:S03]  /*1f8f0*/  IADD3 R250, P2, R250, UR7, RZ ;  /* 0x00000007fafa7c10 */ /* 0x000fc6000ff5e0ff */
[----:B0-----:R-:W4:Y:S04]  /*1f900*/  LDL.LU R243, [R1+0x39c] ;  /* 0x00039c0001f37983 */ /* 0x001f280000300800 */
[----:B------:R-:W-:Y:S04]  /*1f910*/  STL [R1+0x3e8], R252 ;  /* 0x0003e8fc01007387 */ /* 0x000fe80000100800 */
[----:B------:R-:W-:Y:S04]  /*1f920*/  STL [R1+0x3bc], R249 ;  /* 0x0003bcf901007387 */ /* 0x000fe80000100800 */
[----:B------:R-:W4:Y:S04]  /*1f930*/  LDL.LU R229, [R1+0x3c0] ;  /* 0x0003c00001e57983 */ /* 0x000f280000300800 */
[----:B------:R-:W-:Y:S04]  /*1f940*/  STL [R1+0x3e0], R251 ;  /* 0x0003e0fb01007387 */ /* 0x000fe80000100800 */
[----:B------:R-:W4:Y:S01]  /*1f950*/  LDL.LU R227, [R1+0x394] ;  /* 0x0003940001e37983 */ /* 0x000f220000300800 */
[----:B------:R-:W-:-:S03]  /*1f960*/  IADD3.X R244, R244, UR4, RZ, P3, !PT ;  /* 0x00000004f4f47c10 */ /* 0x000fc60009ffe4ff */
[----:B------:R-:W-:Y:S04]  /*1f970*/  STL [R1+0x3b4], R250 ;  /* 0x0003b4fa01007387 */ /* 0x000fe80000100800 */
[----:B------:R-:W4:Y:S04]  /*1f980*/  LDL.LU R230, [R1+0x3b8] ;  /* 0x0003b80001e67983 */ /* 0x000f280000300800 */
        /* <DEDUP_REMOVED lines=20> */
[----:B0-----:R-:W4:Y:S04]  /*1fad0*/  LDL.LU R248, [R1+0x378] ;  /* 0x0003780001f87983 */ /* 0x001f280000300800 */
[----:B------:R-:W4:Y:S01]  /*1fae0*/  LDL.LU R252, [R1+0x34c] ;  /* 0x00034c0001fc7983 */ /* 0x000f220000300800 */
[----:B--2---:R-:W-:Y:S02]  /*1faf0*/  IADD3 R239, P4, R239, UR7, RZ ;  /* 0x00000007efef7c10 */ /* 0x004fe4000ff9e0ff */
[----:B---3--:R-:W-:-:S05]  /*1fb00*/  IADD3.X R240, R240, UR4, RZ, P5, !PT ;  /* 0x00000004f0f07c10 */ /* 0x008fca000affe4ff */
[----:B------:R0:W-:Y:S04]  /*1fb10*/  STL [R1+0x3c8], R240 ;  /* 0x0003c8f001007387 */ /* 0x0001e80000100800 */
[----:B------:R1:W-:Y:S04]  /*1fb20*/  STL [R1+0x3a4], R239 ;  /* 0x0003a4ef01007387 */ /* 0x0003e80000100800 */
[----:B0-----:R-:W2:Y:S04]  /*1fb30*/  LDL.LU R240, [R1+0x370] ;  /* 0x0003700001f07983 */ /* 0x001ea80000300800 */
[----:B------:R-:W3:Y:S04]  /*1fb40*/  LDL.LU R249, [R1+0x344] ;  /* 0x0003440001f97983 */ /* 0x000ee80000300800 */
[----:B------:R-:W3:Y:S04]  /*1fb50*/  LDL.LU R251, [R1+0x368] ;  /* 0x0003680001fb7983 */ /* 0x000ee80000300800 */
[----:B------:R-:W3:Y:S01]  /*1fb60*/  LDL.LU R250, [R1+0x33c] ;  /* 0x00033c0001fa7983 */ /* 0x000ee20000300800 */
[----:B----4-:R-:W-:-:S02]  /*1fb70*/  IADD3 R243, P5, R243, UR7, RZ ;  /* 0x00000007f3f37c10 */ /* 0x010fc4000ffbe0ff */
[----:B------:R-:W-:Y:S02]  /*1fb80*/  IADD3.X R229, R229, UR4, RZ, P6, !PT ;  /* 0x00000004e5e57c10 */ /* 0x000fe4000b7fe4ff */
[----:B------:R-:W-:Y:S01]  /*1fb90*/  IADD3 R227, P6, R227, UR7, RZ ;  /* 0x00000007e3e37c10 */ /* 0x000fe2000ffde0ff */
[----:B------:R0:W-:Y:S04]  /*1fba0*/  STL [R1+0x39c], R243 ;  /* 0x00039cf301007387 */ /* 0x0001e80000100800 */
[----:B-1----:R-:W4:Y:S01]  /*1fbb0*/  LDL.LU R239, [R1+0x360] ;  /* 0x0003600001ef7983 */ /* 0x002f220000300800 */
[----:B------:R-:W-:Y:S02]  /*1fbc0*/  IADD3.X R230, R230, UR4, RZ, P1, !PT ;  /* 0x00000004e6e67c10 */ /* 0x000fe40008ffe4ff */
[----:B------:R-:W-:-:S02]  /*1fbd0*/  IADD3 R228, P1, R228, UR7, RZ ;  /* 0x00000007e4e47c10 */ /* 0x000fc4000ff3e0ff */
[----:B------:R-:W-:Y:S02]  /*1fbe0*/  IADD3.X R233, R233, UR4, RZ, P2, !PT ;  /* 0x00000004e9e97c10 */ /* 0x000fe400097fe4ff */
[----:B------:R-:W-:Y:S02]  /*1fbf0*/  IADD3 R231, P2, R231, UR7, RZ ;  /* 0x00000007e7e77c10 */ /* 0x000fe4000ff5e0ff */
[----:B------:R-:W-:Y:S01]  /*1fc00*/  IADD3.X R234, R234, UR4, RZ, P3, !PT ;  /* 0x00000004eaea7c10 */ /* 0x000fe20009ffe4ff */
[----:B0-----:R-:W4:Y:S04]  /*1fc10*/  LDL.LU R243, [R1+0x334] ;  /* 0x0003340001f37983 */ /* 0x001f280000300800 */
[----:B------:R-:W-:Y:S04]  /*1fc20*/  STL [R1+0x3c0], R229 ;  /* 0x0003c0e501007387 */ /* 0x000fe80000100800 */
[----:B------:R-:W-:Y:S01]  /*1fc30*/  STL [R1+0x394], R227 ;  /* 0x000394e301007387 */ /* 0x000fe20000100800 */
[----:B------:R-:W-:-:S03]  /*1fc40*/  IADD3.X R237, R237, UR4, RZ, P4, !PT ;  /* 0x00000004eded7c10 */ /* 0x000fc6000a7fe4ff */
[----:B------:R-:W-:Y:S01]  /*1fc50*/  STL [R1+0x3b8], R230 ;  /* 0x0003b8e601007387 */ /* 0x000fe20000100800 */
[----:B------:R-:W-:-:S03]  /*1fc60*/  IADD3 R244, P4, R244, UR7, RZ ;  /* 0x00000007f4f47c10 */ /* 0x000fc6000ff9e0ff */
[----:B------:R-:W-:Y:S01]  /*1fc70*/  STL [R1+0x38c], R228 ;  /* 0x00038ce401007387 */ /* 0x000fe20000100800 */
[----:B------:R-:W-:-:S03]  /*1fc80*/  IADD3 R232, P3, R232, UR7, RZ ;  /* 0x00000007e8e87c10 */ /* 0x000fc6000ff7e0ff */
[----:B------:R-:W-:Y:S04]  /*1fc90*/  STL [R1+0x3b0], R233 ;  /* 0x0003b0e901007387 */ /* 0x000fe80000100800 */
[----:B------:R-:W-:Y:S04]  /*1fca0*/  STL [R1+0x384], R231 ;  /* 0x000384e701007387 */ /* 0x000fe80000100800 */
[----:B------:R-:W-:Y:S01]  /*1fcb0*/  STL [R1+0x3a8], R234 ;  /* 0x0003a8ea01007387 */ /* 0x000fe20000100800 */
[----:B------:R-:W-:-:S03]  /*1fcc0*/  IADD3.X R235, R235, UR4, RZ, P5, !PT ;  /* 0x00000004ebeb7c10 */ /* 0x000fc6000affe4ff */
[----:B------:R0:W-:Y:S01]  /*1fcd0*/  STL [R1+0x374], R244 ;  /* 0x000374f401007387 */ /* 0x0001e20000100800 */
[----:B------:R-:W-:-:S03]  /*1fce0*/  IADD3 R238, P5, R238, UR7, RZ ;  /* 0x00000007eeee7c10 */ /* 0x000fc6000ffbe0ff */
[----:B------:R-:W-:Y:S01]  /*1fcf0*/  STL [R1+0x37c], R232 ;  /* 0x00037ce801007387 */ /* 0x000fe20000100800 */
[----:B------:R-:W-:-:S03]  /*1fd00*/  IADD3.X R236, R236, UR4, RZ, P6, !PT ;  /* 0x00000004ecec7c10 */ /* 0x000fc6000b7fe4ff */
[----:B0-----:R-:W4:Y:S01]  /*1fd10*/  LDL.LU R244, [R1+0x358] ;  /* 0x0003580001f47983 */ /* 0x001f220000300800 */
[----:B------:R-:W-:-:S03]  /*1fd20*/  IADD3 R245, P6, R245, UR7, RZ ;  /* 0x00000007f5f57c10 */ /* 0x000fc6000ffde0ff */
        /* <DEDUP_REMOVED lines=13> */
[----:B------:R-:W-:Y:S02]  /*1fe00*/  IADD3.X R248, R248, UR4, RZ, P3, !PT ;  /* 0x00000004f8f87c10 */ /* 0x000fe40009ffe4ff */
[----:B------:R-:W-:-:S03]  /*1fe10*/  IADD3 R252, P3, R252, UR7, RZ ;  /* 0x00000007fcfc7c10 */ /* 0x000fc6000ff7e0ff */
[----:B------:R0:W-:Y:S04]  /*1fe20*/  STL [R1+0x378], R248 ;  /* 0x000378f801007387 */ /* 0x0001e80000100800 */
[----:B0-----:R-:W4:Y:S04]  /*1fe30*/  LDL.LU R248, [R1+0x350] ;  /* 0x0003500001f87983 */ /* 0x001f280000300800 */
[----:B------:R-:W-:Y:S01]  /*1fe40*/  STL [R1+0x354], R242 ;  /* 0x000354f201007387 */ /* 0x000fe20000100800 */
[----:B--2---:R-:W-:-:S05]  /*1fe50*/  IADD3.X R240, R240, UR4, RZ, P4, !PT ;  /* 0x00000004f0f07c10 */ /* 0x004fca000a7fe4ff */
[----:B------:R0:W-:Y:S04]  /*1fe60*/  STL [R1+0x370], R240 ;  /* 0x000370f001007387 */ /* 0x0001e80000100800 */
[----:B------:R-:W-:Y:S04]  /*1fe70*/  STL [R1+0x34c], R252 ;  /* 0x00034cfc01007387 */ /* 0x000fe80000100800 */
[----:B0-----:R-:W2:Y:S01]  /*1fe80*/  LDL.LU R240, [R1+0x324] ;  /* 0x0003240001f07983 */ /* 0x001ea20000300800 */
[----:B---3--:R-:W-:Y:S02]  /*1fe90*/  IADD3 R249, P4, R249, UR7, RZ ;  /* 0x00000007f9f97c10 */ /* 0x008fe4000ff9e0ff */
[----:B------:R-:W-:-:S02]  /*1fea0*/  IADD3.X R251, R251, UR4, RZ, P5, !PT ;  /* 0x00000004fbfb7c10 */ /* 0x000fc4000affe4ff */
[----:B------:R-:W-:Y:S01]  /*1feb0*/  IADD3 R250, P5, R250, UR7, RZ ;  /* 0x00000007fafa7c10 */ /* 0x000fe2000ffbe0ff */
[----:B------:R-:W-:Y:S04]  /*1fec0*/  STL [R1+0x344], R249 ;  /* 0x000344f901007387 */ /* 0x000fe80000100800 */
[----:B------:R-:W-:Y:S04]  /*1fed0*/  STL [R1+0x368], R251 ;  /* 0x000368fb01007387 */ /* 0x000fe80000100800 */
[----:B------:R-:W3:Y:S04]  /*1fee0*/  LDL.LU R209, [R1+0x348] ;  /* 0x0003480001d17983 */ /* 0x000ee80000300800 */
[----:B------:R-:W-:Y:S04]  /*1fef0*/  STL [R1+0x33c], R250 ;  /* 0x00033cfa01007387 */ /* 0x000fe80000100800 */
[----:B------:R-:W3:Y:S01]  /*1ff00*/  LDL.LU R229, [R1+0x31c] ;  /* 0x00031c0001e57983 */ /* 0x000ee20000300800 */
[----:B----4-:R-:W-:-:S05]  /*1ff10*/  IADD3.X R239, R239, UR4, RZ, P6, !PT ;  /* 0x00000004efef7c10 */ /* 0x010fca000b7fe4ff */
        /* <DEDUP_REMOVED lines=23> */
[----:B0-----:R-:W4:Y:S04]  /*20090*/  LDL.LU R247, [R1+0x300] ;  /* 0x0003000001f77983 */ /* 0x001f280000300800 */
[----:B------:R-:W4:Y:S04]  /*200a0*/  LDL.LU R242, [R1+0x2d4] ;  /* 0x0002d40001f27983 */ /* 0x000f280000300800 */
[----:B------:R-:W4:Y:S01]  /*200b0*/  LDL.LU R252, [R1+0x2f8] ;  /* 0x0002f80001fc7983 */ /* 0x000f220000300800 */
[----:B------:R-:W-:-:S05]  /*200c0*/  IADD3.X R248, R248, UR4, RZ, P2, !PT ;  /* 0x00000004f8f87c10 */ /* 0x000fca00097fe4ff */
[----:B------:R0:W-:Y:S04]  /*200d0*/  STL [R1+0x350], R248 ;  /* 0x000350f801007387 */ /* 0x0001e80000100800 */
[----:B0-----:R-:W4:Y:S04]  /*200e0*/  LDL.LU R248, [R1+0x2cc] ;  /* 0x0002cc0001f87983 */ /* 0x001f280000300800 */
[----:B------:R-:W4:Y:S04]  /*200f0*/  LDL.LU R249, [R1+0x2f0] ;  /* 0x0002f00001f97983 */ /* 0x000f280000300800 */
[----:B------:R-:W4:Y:S04]  /*20100*/  LDL.LU R251, [R1+0x2c4] ;  /* 0x0002c40001fb7983 */ /* 0x000f280000300800 */
[----:B------:R-:W4:Y:S01]  /*20110*/  LDL.LU R250, [R1+0x2e8] ;  /* 0x0002e80001fa7983 */ /* 0x000f220000300800 */
[----:B--2---:R-:W-:-:S05]  /*20120*/  IADD3 R240, P2, R240, UR7, RZ ;  /* 0x00000007f0f07c10 */ /* 0x004fca000ff5e0ff */
[----:B------:R0:W-:Y:S04]  /*20130*/  STL [R1+0x324], R240 ;  /* 0x000324f001007387 */ /* 0x0001e80000100800 */
[----:B------:R-:W2:Y:S04]  /*20140*/  LDL.LU R239, [R1+0x2bc] ;  /* 0x0002bc0001ef7983 */ /* 0x000ea80000300800 */
[----:B0-----:R-:W2:Y:S01]  /*20150*/  LDL.LU R240, [R1+0x2e0] ;  /* 0x0002e00001f07983 */ /* 0x001ea20000300800 */
[----:B---3--:R-:W-:Y:S02]  /*20160*/  IADD3.X R209, R209, UR4, RZ, P3, !PT ;  /* 0x00000004d1d17c10 */ /* 0x008fe40009ffe4ff */
[----:B------:R-:W-:-:S03]  /*20170*/  IADD3 R229, P3, R229, UR7, RZ ;  /* 0x00000007e5e57c10 */ /* 0x000fc6000ff7e0ff */
[----:B------:R-:W-:Y:S04]  /*20180*/  STL [R1+0x348], R209 ;  /* 0x000348d101007387 */ /* 0x000fe80000100800 */
[----:B------:R-:W-:Y:S01]  /*20190*/  STL [R1+0x31c], R229 ;  /* 0x00031ce501007387 */ /* 0x000fe20000100800 */
[----:B----4-:R-:W-:-:S05]  /*201a0*/  IADD3.X R227, R227, UR4, RZ, P4, !PT ;  /* 0x00000004e3e37c10 */ /* 0x010fca000a7fe4ff */
[----:B------:R-:W-:Y:S01]  /*201b0*/  STL [R1+0x340], R227 ;  /* 0x000340e301007387 */ /* 0x000fe20000100800 */
[----:B------:R-:W-:Y:S02]  /*201c0*/  IADD3 R230, P4, R230, UR7, RZ ;  /* 0x00000007e6e67c10 */ /* 0x000fe4000ff9e0ff */
[----:B------:R-:W-:Y:S02]  /*201d0*/  IADD3.X R228, R228, UR4, RZ, P5, !PT ;  /* 0x00000004e4e47c10 */ /* 0x000fe4000affe4ff */
[----:B------:R-:W-:Y:S02]  /*201e0*/  IADD3 R233, P5, R233, UR7, RZ ;  /* 0x00000007e9e97c10 */ /* 0x000fe4000ffbe0ff */
[----:B------:R-:W-:Y:S02]  /*201f0*/  IADD3.X R231, R231, UR4, RZ, P6, !PT ;  /* 0x00000004e7e77c10 */ /* 0x000fe4000b7fe4ff */
[----:B------:R-:W-:Y:S01]  /*20200*/  IADD3.X R232, R232, UR4, RZ, P1, !PT ;  /* 0x00000004e8e87c10 */ /* 0x000fe20008ffe4ff */
[----:B------:R-:W-:Y:S01]  /*20210*/  STL [R1+0x314], R230 ;  /* 0x000314e601007387 */ /* 0x000fe20000100800 */
[----:B------:R-:W-:-:S02]  /*20220*/  IADD3 R234, P6, R234, UR7, RZ ;  /* 0x00000007eaea7c10 */ /* 0x000fc4000ffde0ff */
[----:B------:R-:W-:Y:S01]  /*20230*/  IADD3 R243, P1, R243, UR7, RZ ;  /* 0x00000007f3f37c10 */ /* 0x000fe2000ff3e0ff */
[----:B------:R-:W-:Y:S04]  /*20240*/  STL [R1+0x338], R228 ;  /* 0x000338e401007387 */ /* 0x000fe80000100800 */
[----:B------:R-:W-:Y:S04]  /*20250*/  STL [R1+0x30c], R233 ;  /* 0x00030ce901007387 */ /* 0x000fe80000100800 */
[----:B------:R-:W-:Y:S01]  /*20260*/  STL [R1+0x330], R231 ;  /* 0x000330e701007387 */ /* 0x000fe20000100800 */
[----:B------:R-:W-:-:S03]  /*20270*/  IADD3.X R237, R237, UR4, RZ, P2, !PT ;  /* 0x00000004eded7c10 */ /* 0x000fc600097fe4ff */
[----:B------:R0:W-:Y:S01]  /*20280*/  STL [R1+0x2fc], R243 ;  /* 0x0002fcf301007387 */ /* 0x0001e20000100800 */
[----:B------:R-:W-:-:S03]  /*20290*/  IADD3 R235, P2, R235, UR7, RZ ;  /* 0x00000007ebeb7c10 */ /* 0x000fc6000ff5e0ff */
[----:B------:R-:W-:Y:S01]  /*202a0*/  STL [R1+0x304], R234 ;  /* 0x000304ea01007387 */ /* 0x000fe20000100800 */
[----:B------:R-:W-:Y:S02]  /*202b0*/  IADD3.X R238, R238, UR4, RZ, P3, !PT ;  /* 0x00000004eeee7c10 */ /* 0x000fe40009ffe4ff */
[----:B------:R-:W-:Y:S01]  /*202c0*/  IADD3 R236, P3, R236, UR7, RZ ;  /* 0x00000007ecec7c10 */ /* 0x000fe2000ff7e0ff */
[----:B0-----:R-:W3:Y:S04]  /*202d0*/  LDL.LU R243, [R1+0x2b4] ;  /* 0x0002b40001f37983 */ /* 0x001ee80000300800 */
[----:B------:R-:W-:Y:S04]  /*202e0*/  STL [R1+0x328], R232 ;  /* 0x000328e801007387 */ /* 0x000fe80000100800 */
[----:B------:R-:W-:Y:S01]  /*202f0*/  STL [R1+0x320], R237 ;  /* 0x000320ed01007387 */ /* 0x000fe20000100800 */
[----:B------:R-:W-:-:S03]  /*20300*/  IADD3.X R245, R245, UR4, RZ, P4, !PT ;  /* 0x00000004f5f57c10 */ /* 0x000fc6000a7fe4ff */
[----:B------:R-:W-:Y:S01]  /*20310*/  STL [R1+0x2f4], R235 ;  /* 0x0002f4eb01007387 */ /* 0x000fe20000100800 */
[----:B------:R-:W-:Y:S02]  /*20320*/  IADD3.X R244, R244, UR4, RZ, P5, !PT ;  /* 0x00000004f4f47c10 */ /* 0x000fe4000affe4ff */
[----:B------:R-:W-:Y:S01]  /*20330*/  IADD3 R241, P4, R241, UR7, RZ ;  /* 0x00000007f1f17c10 */ /* 0x000fe2000ff9e0ff */
[----:B------:R-:W-:Y:S04]  /*20340*/  STL [R1+0x318], R238 ;  /* 0x000318ee01007387 */ /* 0x000fe80000100800 */
[----:B------:R-:W-:Y:S04]  /*20350*/  STL [R1+0x2ec], R236 ;  /* 0x0002ecec01007387 */ /* 0x000fe80000100800 */
[----:B------:R0:W-:Y:S04]  /*20360*/  STL [R1+0x308], R244 ;  /* 0x000308f401007387 */ /* 0x0001e80000100800 */
[----:B------:R-:W-:Y:S01]  /*20370*/  STL [R1+0x310], R245 ;  /* 0x000310f501007387 */ /* 0x000fe20000100800 */
[----:B------:R-:W-:-:S03]  /*20380*/  IADD3 R246, P5, R246, UR7, RZ ;  /* 0x00000007f6f67c10 */ /* 0x000fc6000ffbe0ff */
[----:B0-----:R-:W4:Y:S04]  /*20390*/  LDL.LU R244, [R1+0x2d8] ;  /* 0x0002d80001f47983 */ /* 0x001f280000300800 */
[----:B------:R-:W-:Y:S01]  /*203a0*/  STL [R1+0x2e4], R241 ;  /* 0x0002e4f101007387 */ /* 0x000fe20000100800 */
[----:B------:R-:W-:Y:S02]  /*203b0*/  IADD3.X R247, R247, UR4, RZ, P6, !PT ;  /* 0x00000004f7f77c10 */ /* 0x000fe4000b7fe4ff */
[----:B------:R-:W-:Y:S02]  /*203c0*/  IADD3.X R252, R252, UR4, RZ, P1, !PT ;  /* 0x00000004fcfc7c10 */ /* 0x000fe40008ffe4ff */
[----:B------:R-:W-:Y:S01]  /*203d0*/  IADD3 R242, P6, R242, UR7, RZ ;  /* 0x00000007f2f27c10 */ /* 0x000fe2000ffde0ff */
[----:B------:R0:W-:Y:S04]  /*203e0*/  STL [R1+0x300], R247 ;  /* 0x000300f701007387 */ /* 0x0001e80000100800 */
[----:B0-----:R-:W4:Y:S04]  /*203f0*/  LDL.LU R247, [R1+0x2ac] ;  /* 0x0002ac0001f77983 */ /* 0x001f280000300800 */
[----:B------:R-:W-:Y:S01]  /*20400*/  STL [R1+0x2dc], R246 ;  /* 0x0002dcf601007387 */ /* 0x000fe20000100800 */
[----:B------:R-:W-:-:S02]  /*20410*/  IADD3 R248, P1, R248, UR7, RZ ;  /* 0x00000007f8f87c10 */ /* 0x000fc4000ff3e0ff */
[----:B------:R-:W-:Y:S02]  /*20420*/  IADD3.X R249, R249, UR4, RZ, P2, !PT ;  /* 0x00000004f9f97c10 */ /* 0x000fe400097fe4ff */
[----:B------:R-:W-:Y:S02]  /*20430*/  IADD3 R251, P2, R251, UR7, RZ ;  /* 0x00000007fbfb7c10 */ /* 0x000fe4000ff5e0ff */
[----:B------:R-:W-:Y:S01]  /*20440*/  IADD3.X R250, R250, UR4, RZ, P3, !PT ;  /* 0x00000004fafa7c10 */ /* 0x000fe20009ffe4ff */
[----:B------:R0:W-:Y:S04]  /*20450*/  STL [R1+0x2cc], R248 ;  /* 0x0002ccf801007387 */ /* 0x0001e80000100800 */
[----:B------:R1:W-:Y:S04]  /*20460*/  STL [R1+0x2d4], R242 ;  /* 0x0002d4f201007387 */ /* 0x0003e80000100800 */
[----:B0-----:R-:W4:Y:S04]  /*20470*/  LDL.LU R248, [R1+0x2d0] ;  /* 0x0002d00001f87983 */ /* 0x001f280000300800 */
[----:B------:R0:W-:Y:S04]  /*20480*/  STL [R1+0x2f8], R252 ;  /* 0x0002f8fc01007387 */ /* 0x0001e80000100800 */
[----:B------:R0:W-:Y:S04]  /*20490*/  STL [R1+0x2f0], R249 ;  /* 0x0002f0f901007387 */ /* 0x0001e80000100800 */
[----:B------:R4:W-:Y:S04]  /*204a0*/  STL [R1+0x2c4], R251 ;  /* 0x0002c4fb01007387 */ /* 0x0009e80000100800 */
[----:B------:R-:W4:Y:S04]  /*204b0*/  LDL.LU R209, [R1+0x2a4] ;  /* 0x0002a40001d17983 */ /* 0x000f280000300800 */
[----:B------:R4:W-:Y:S04]  /*204c0*/  STL [R1+0x2e8], R250 ;  /* 0x0002e8fa01007387 */ /* 0x0009e80000100800 */
[----:B------:R-:W4:Y:S01]  /*204d0*/  LDL.LU R229, [R1+0x2c8] ;  /* 0x0002c80001e57983 */ /* 0x000f220000300800 */
[----:B--2---:R-:W-:-:S05]  /*204e0*/  IADD3 R239, P3, R239, UR7, RZ ;  /* 0x00000007efef7c10 */ /* 0x004fca000ff7e0ff */
[----:B------:R2:W-:Y:S04]  /*204f0*/  STL [R1+0x2bc], R239 ;  /* 0x0002bcef01007387 */ /* 0x0005e80000100800 */
[----:B------:R-:W2:Y:S01]  /*20500*/  LDL.LU R227, [R1+0x29c] ;  /* 0x00029c0001e37983 */ /* 0x000ea20000300800 */
[----:B------:R-:W-:-:S05]  /*20510*/  IADD3.X R240, R240, UR4, RZ, P4, !PT ;  /* 0x00000004f0f07c10 */ /* 0x000fca000a7fe4ff */
[----:B------:R2:W-:Y:S04]  /*20520*/  STL [R1+0x2e0], R240 ;  /* 0x0002e0f001007387 */ /* 0x0005e80000100800 */
[----:B------:R-:W2:Y:S04]  /*20530*/  LDL.LU R230, [R1+0x2c0] ;  /* 0x0002c00001e67983 */ /* 0x000ea80000300800 */
        /* <DEDUP_REMOVED lines=14> */
[----:B-1----:R-:W3:Y:S04]  /*20620*/  LDL.LU R242, [R1+0x288] ;  /* 0x0002880001f27983 */ /* 0x002ee80000300800 */
[----:B0-----:R-:W3:Y:S04]  /*20630*/  LDL.LU R252, [R1+0x280] ;  /* 0x0002800001fc7983 */ /* 0x001ee80000300800 */
[----:B------:R-:W3:Y:S01]  /*20640*/  LDL.LU R249, [R1+0x254] ;  /* 0x0002540001f97983 */ /* 0x000ee20000300800 */
[----:B----4-:R-:W-:-:S05]  /*20650*/  IADD3.X R244, R244, UR4, RZ, P5, !PT ;  /* 0x00000004f4f47c10 */ /* 0x010fca000affe4ff */
[----:B------:R0:W-:Y:S04]  /*20660*/  STL [R1+0x2d8], R244 ;  /* 0x0002d8f401007387 */ /* 0x0001e80000100800 */
[----:B------:R-:W4:Y:S04]  /*20670*/  LDL.LU R251, [R1+0x24c] ;  /* 0x00024c0001fb7983 */ /* 0x000f280000300800 */
[----:B------:R-:W4:Y:S04]  /*20680*/  LDL.LU R250, [R1+0x270] ;  /* 0x0002700001fa7983 */ /* 0x000f280000300800 */
[----:B--2---:R-:W2:Y:S01]  /*20690*/  LDL.LU R239, [R1+0x244] ;  /* 0x0002440001ef7983 */ /* 0x004ea20000300800 */
[----:B------:R-:W-:-:S05]  /*206a0*/  IADD3 R247, P5, R247, UR7, RZ ;  /* 0x00000007f7f77c10 */ /* 0x000fca000ffbe0ff */
[----:B------:R1:W-:Y:S04]  /*206b0*/  STL [R1+0x2ac], R247 ;  /* 0x0002acf701007387 */ /* 0x0003e80000100800 */
[----:B------:R-:W2:Y:S04]  /*206c0*/  LDL.LU R240, [R1+0x23c] ;  /* 0x00023c0001f07983 */ /* 0x000ea80000300800 */
[----:B---3--:R-:W3:Y:S04]  /*206d0*/  LDL.LU R243, [R1+0x260] ;  /* 0x0002600001f37983 */ /* 0x008ee80000300800 */
[----:B0-----:R-:W3:Y:S01]  /*206e0*/  LDL.LU R244, [R1+0x258] ;  /* 0x0002580001f47983 */ /* 0x001ee20000300800 */
[----:B------:R-:W-:-:S02]  /*206f0*/  IADD3.X R248, R248, UR4, RZ, P6, !PT ;  /* 0x00000004f8f87c10 */ /* 0x000fc4000b7fe4ff */
[----:B------:R-:W-:-:S03]  /*20700*/  IADD3 R209, P6, R209, UR7, RZ ;  /* 0x00000007d1d17c10 */ /* 0x000fc6000ffde0ff */
[----:B------:R0:W-:Y:S01]  /*20710*/  STL [R1+0x2d0], R248 ;  /* 0x0002d0f801007387 */ /* 0x0001e20000100800 */
[----:B------:R-:W-:-:S03]  /*20720*/  IADD3.X R229, R229, UR4, RZ, P1, !PT ;  /* 0x00000004e5e57c10 */ /* 0x000fc60008ffe4ff */
[----:B-1----:R-:W3:Y:S04]  /*20730*/  LDL.LU R247, [R1+0x250] ;  /* 0x0002500001f77983 */ /* 0x002ee80000300800 */
[----:B0-----:R-:W3:Y:S04]  /*20740*/  LDL.LU R248, [R1+0x248] ;  /* 0x0002480001f87983 */ /* 0x001ee80000300800 */
[----:B------:R-:W-:Y:S04]  /*20750*/  STL [R1+0x2a4], R209 ;  /* 0x0002a4d101007387 */ /* 0x000fe80000100800 */
[----:B------:R-:W-:Y:S01]  /*20760*/  STL [R1+0x2c8], R229 ;  /* 0x0002c8e501007387 */ /* 0x000fe20000100800 */
[----:B------:R-:W-:-:S05]  /*20770*/  IADD3 R227, P1, R227, UR7, RZ ;  /* 0x00000007e3e37c10 */ /* 0x000fca000ff3e0ff */
[----:B------:R-:W-:Y:S01]  /*20780*/  STL [R1+0x29c], R227 ;  /* 0x00029ce301007387 */ /* 0x000fe20000100800 */
[----:B------:R-:W-:Y:S02]  /*20790*/  IADD3.X R230, R230, UR4, RZ, P2, !PT ;  /* 0x00000004e6e67c10 */ /* 0x000fe400097fe4ff */
[----:B------:R-:W-:Y:S02]  /*207a0*/  IADD3 R228, P2, R228, UR7, RZ ;  /* 0x00000007e4e47c10 */ /* 0x000fe4000ff5e0ff */
[----:B------:R-:W-:Y:S02]  /*207b0*/  IADD3.X R233, R233, UR4, RZ, P3, !PT ;  /* 0x00000004e9e97c10 */ /* 0x000fe40009ffe4ff */
[----:B------:R-:W-:Y:S02]  /*207c0*/  IADD3 R231, P3, R231, UR7, RZ ;  /* 0x00000007e7e77c10 */ /* 0x000fe4000ff7e0ff */
[----:B------:R-:W-:Y:S01]  /*207d0*/  IADD3.X R234, R234, UR4, RZ, P4, !PT ;  /* 0x00000004eaea7c10 */ /* 0x000fe2000a7fe4ff */
[----:B------:R-:W-:Y:S01]  /*207e0*/  STL [R1+0x2c0], R230 ;  /* 0x0002c0e601007387 */ /* 0x000fe20000100800 */
[----:B------:R-:W-:-:S02]  /*207f0*/  IADD3.X R237, R237, UR4, RZ, P5, !PT ;  /* 0x00000004eded7c10 */ /* 0x000fc4000affe4ff */
[----:B------:R-:W-:Y:S01]  /*20800*/  IADD3 R0, P5, R0, UR7, RZ ;  /* 0x0000000700007c10 */ /* 0x000fe2000ffbe0ff */
[----:B------:R-:W-:Y:S01]  /*20810*/  STL [R1+0x294], R228 ;  /* 0x000294e401007387 */ /* 0x000fe20000100800 */
[----:B------:R-:W-:-:S03]  /*20820*/  IADD3 R232, P4, R232, UR7, RZ ;  /* 0x00000007e8e87c10 */ /* 0x000fc6000ff9e0ff */
[----:B------:R-:W-:Y:S04]  /*20830*/  STL [R1+0x2b8], R233 ;  /* 0x0002b8e901007387 */ /* 0x000fe80000100800 */
[----:B------:R-:W-:Y:S04]  /*20840*/  STL [R1+0x28c], R231 ;  /* 0x00028ce701007387 */ /* 0x000fe80000100800 */
[----:B------:R-:W-:Y:S04]  /*20850*/  STL [R1+0x2b0], R234 ;  /* 0x0002b0ea01007387 */ /* 0x000fe80000100800 */
[----:B------:R0:W-:Y:S04]  /*20860*/  STL [R1+0x27c], R0 ;  /* 0x00027c0001007387 */ /* 0x0001e80000100800 */
[----:B------:R-:W-:Y:S04]  /*20870*/  STL [R1+0x284], R232 ;  /* 0x000284e801007387 */ /* 0x000fe80000100800 */
[----:B0-----:R-:W4:Y:S01]  /*20880*/  LDL.LU R0, [R1+0xd64] ;  /* 0x000d640001007983 */ /* 0x001f220000300800 */
[----:B------:R-:W-:-:S02]  /*20890*/  IADD3.X R235, R235, UR4, RZ, P6, !PT ;  /* 0x00000004ebeb7c10 */ /* 0x000fc4000b7fe4ff */
[----:B------:R-:W-:Y:S02]  /*208a0*/  IADD3 R238, P6, R238, UR7, RZ ;  /* 0x00000007eeee7c10 */ /* 0x000fe4000ffde0ff */
[----:B------:R-:W-:Y:S01]  /*208b0*/  IADD3.X R236, R236, UR4, RZ, P1, !PT ;  /* 0x00000004ecec7c10 */ /* 0x000fe20008ffe4ff */
[----:B------:R-:W-:Y:S04]  /*208c0*/  STL [R1+0x2a8], R237 ;  /* 0x0002a8ed01007387 */ /* 0x000fe80000100800 */
[----:B------:R-:W-:Y:S04]  /*208d0*/  STL [R1+0x2a0], R235 ;  /* 0x0002a0eb01007387 */ /* 0x000fe80000100800 */
[----:B------:R-:W-:Y:S04]  /*208e0*/  STL [R1+0x274], R238 ;  /* 0x000274ee01007387 */ /* 0x000fe80000100800 */
[----:B------:R-:W-:Y:S01]  /*208f0*/  STL [R1+0x298], R236 ;  /* 0x000298ec01007387 */ /* 0x000fe20000100800 */
[----:B------:R-:W-:-:S02]  /*20900*/  IADD3 R245, P1, R245, UR7, RZ ;  /* 0x00000007f5f57c10 */ /* 0x000fc4000ff3e0ff */
[----:B------:R-:W-:Y:S02]  /*20910*/  IADD3.X R241, R241, UR4, RZ, P2, !PT ;  /* 0x00000004f1f17c10 */ /* 0x000fe400097fe4ff */
[----:B------:R-:W-:Y:S02]  /*20920*/  IADD3.X R242, R242, UR4, RZ, P3, !PT ;  /* 0x00000004f2f27c10 */ /* 0x000fe40009ffe4ff */
[----:B------:R-:W-:Y:S01]  /*20930*/  IADD3 R246, P2, R246, UR7, RZ ;  /* 0x00000007f6f67c10 */ /* 0x000fe2000ff5e0ff */
[----:B------:R-:W-:Y:S04]  /*20940*/  STL [R1+0x26c], R245 ;  /* 0x00026cf501007387 */ /* 0x000fe80000100800 */
[----:B------:R-:W-:Y:S01]  /*20950*/  STL [R1+0x290], R241 ;  /* 0x000290f101007387 */ /* 0x000fe20000100800 */
[----:B----4-:R-:W-:-:S05]  /*20960*/  IADD3 R0, P3, R0, UR7, RZ ;  /* 0x0000000700007c10 */ /* 0x010fca000ff7e0ff */
[----:B------:R0:W-:Y:S04]  /*20970*/  STL [R1+0x25c], R0 ;  /* 0x00025c0001007387 */ /* 0x0001e80000100800 */
[----:B------:R-:W-:Y:S04]  /*20980*/  STL [R1+0x264], R246 ;  /* 0x000264f601007387 */ /* 0x000fe80000100800 */
[----:B0-----:R-:W4:Y:S01]  /*20990*/  LDL.LU R0, [R1+0xd60] ;  /* 0x000d600001007983 */ /* 0x001f220000300800 */
[----:B------:R-:W-:Y:S02]  /*209a0*/  IADD3.X R2, R2, UR4, RZ, P5, !PT ;  /* 0x0000000402027c10 */ /* 0x000fe4000affe4ff */
[----:B------:R-:W-:-:S02]  /*209b0*/  IADD3.X R252, R252, UR4, RZ, P4, !PT ;  /* 0x00000004fcfc7c10 */ /* 0x000fc4000a7fe4ff */
[----:B------:R-:W-:Y:S01]  /*209c0*/  IADD3 R249, P4, R249, UR7, RZ ;  /* 0x00000007f9f97c10 */ /* 0x000fe2000ff9e0ff */
[----:B------:R-:W-:Y:S01]  /*209d0*/  STL [R1+0x288], R242 ;  /* 0x000288f201007387 */ /* 0x000fe20000100800 */
[----:B------:R-:W-:-:S03]  /*209e0*/  IADD3 R251, P5, R251, UR7, RZ ;  /* 0x00000007fbfb7c10 */ /* 0x000fc6000ffbe0ff */
[----:B------:R0:W-:Y:S04]  /*209f0*/  STL [R1+0x278], R2 ;  /* 0x0002780201007387 */ /* 0x0001e80000100800 */
[----:B------:R-:W-:Y:S01]  /*20a00*/  STL [R1+0x280], R252 ;  /* 0x000280fc01007387 */ /* 0x000fe20000100800 */
[----:B------:R-:W-:-:S03]  /*20a10*/  IADD3.X R250, R250, UR4, RZ, P6, !PT ;  /* 0x00000004fafa7c10 */ /* 0x000fc6000b7fe4ff */
[----:B0-----:R-:W3:Y:S04]  /*20a20*/  LDL.LU R2, [R1+0xd5c] ;  /* 0x000d5c0001027983 */ /* 0x001ee80000300800 */
[----:B------:R-:W-:Y:S04]  /*20a30*/  STL [R1+0x254], R249 ;  /* 0x000254f901007387 */ /* 0x000fe80000100800 */
[----:B------:R-:W-:Y:S01]  /*20a40*/  STL [R1+0x24c], R251 ;  /* 0x00024cfb01007387 */ /* 0x000fe20000100800 */
[----:B------:R-:W-:Y:S01]  /*20a50*/  UMOV UR26, UR22 ;  /* 0x00000016001a7c82 */ /* 0x000fe20008000000 */
[----:B------:R-:W-:-:S02]  /*20a60*/  UMOV UR27, UR23 ;  /* 0x00000017001b7c82 */ /* 0x000fc40008000000 */
[----:B------:R-:W-:Y:S01]  /*20a70*/  QGMMA.64x64x32.F32.E5M2.E5M2 R56, gdesc[UR24], R56 ;  /* 0x00e00000183879f3 */ /* 0x000fe20008703838 */
[----:B------:R-:W-:Y:S01]  /*20a80*/  UMOV UR30, UR10 ;  /* 0x0000000a001e7c82 */ /* 0x000fe20008000000 */
[----:B------:R-:W-:Y:S02]  /*20a90*/  UMOV UR31, UR11 ;  /* 0x0000000b001f7c82 */ /* 0x000fe40008000000 */
[----:B------:R-:W-:Y:S01]  /*20aa0*/  QGMMA.64x64x32.F32.E5M2.E5M2 R56, gdesc[UR28], R56 ;  /* 0x00e000001c3879f3 */ /* 0x000fe20008703838 */
[----:B----4-:R-:W-:-:S05]  /*20ab0*/  IADD3.X R0, R0, UR4, RZ, P1, !PT ;  /* 0x0000000400007c10 */ /* 0x010fca0008ffe4ff */
[----:B------:R0:W-:Y:S04]  /*20ac0*/  STL [R1+0x268], R0 ;  /* 0x0002680001007387 */ /* 0x0001e80000100800 */
[----:B------:R-:W-:Y:S04]  /*20ad0*/  STL [R1+0x270], R250 ;  /* 0x000270fa01007387 */ /* 0x000fe80000100800 */
[----:B0-----:R-:W4:Y:S01]  /*20ae0*/  LDL.LU R0, [R1+0xd58] ;  /* 0x000d580001007983 */ /* 0x001f220000300800 */
[----:B------:R-:W-:Y:S01]  /*20af0*/  UMOV UR34, UR14 ;  /* 0x0000000e00227c82 */ /* 0x000fe20008000000 */
[----:B------:R-:W-:-:S02]  /*20b00*/  UMOV UR35, UR15 ;  /* 0x0000000f00237c82 */ /* 0x000fc40008000000 */
[----:B------:R-:W-:Y:S01]  /*20b10*/  QGMMA.64x64x32.F32.E5M2.E5M2 R56, gdesc[UR32], R56 ;  /* 0x00e00000203879f3 */ /* 0x000fe20008703838 */
[----:B------:R-:W-:Y:S01]  /*20b20*/  UMOV UR38, UR18 ;  /* 0x0000001200267c82 */ /* 0x000fe20008000000 */
[----:B------:R-:W-:Y:S01]  /*20b30*/  UMOV UR39, UR19 ;  /* 0x0000001300277c82 */ /* 0x000fe20008000000 */
[----:B--2---:R-:W-:Y:S01]  /*20b40*/  IADD3 R239, P6, R239, UR7, RZ ;  /* 0x00000007efef7c10 */ /* 0x004fe2000ffde0ff */
[----:B------:R-:W-:Y:S01]  /*20b50*/  UMOV UR42, UR22 ;  /* 0x00000016002a7c82 */ /* 0x000fe20008000000 */
[----:B------:R-:W-:Y:S01]  /*20b60*/  UMOV UR43, UR23 ;  /* 0x00000017002b7c82 */ /* 0x000fe20008000000 */
[----:B------:R-:W-:Y:S02]  /*20b70*/  IADD3 R240, P1, R240, UR7, RZ ;  /* 0x00000007f0f07c10 */ /* 0x000fe4000ff3e0ff */
[----:B---3--:R-:W-:Y:S02]  /*20b80*/  IADD3.X R243, R243, UR4, RZ, P2, !PT ;  /* 0x00000004f3f37c10 */ /* 0x008fe400097fe4ff */
[----:B------:R-:W-:-:S02]  /*20b90*/  IADD3.X R244, R244, UR4, RZ, P3, !PT ;  /* 0x00000004f4f47c10 */ /* 0x000fc40009ffe4ff */
[----:B------:R-:W-:Y:S01]  /*20ba0*/  IADD3.X R2, R2, UR4, RZ, P6, !PT ;  /* 0x0000000402027c10 */ /* 0x000fe2000b7fe4ff */
[----:B------:R-:W-:Y:S01]  /*20bb0*/  STL [R1+0x244], R239 ;  /* 0x000244ef01007387 */ /* 0x000fe20000100800 */
[----:B------:R-:W-:-:S03]  /*20bc0*/  IADD3.X R247, R247, UR4, RZ, P4, !PT ;  /* 0x00000004f7f77c10 */ /* 0x000fc6000a7fe4ff */
[----:B------:R-:W-:Y:S01]  /*20bd0*/  STL [R1+0x23c], R240 ;  /* 0x00023cf001007387 */ /* 0x000fe20000100800 */
[----:B------:R-:W-:-:S03]  /*20be0*/  IADD3.X R248, R248, UR4, RZ, P5, !PT ;  /* 0x00000004f8f87c10 */ /* 0x000fc6000affe4ff */
[----:B------:R-:W-:Y:S04]  /*20bf0*/  STL [R1+0x260], R243 ;  /* 0x000260f301007387 */ /* 0x000fe80000100800 */
[----:B------:R-:W-:Y:S04]  /*20c00*/  STL [R1+0x258], R244 ;  /* 0x000258f401007387 */ /* 0x000fe80000100800 */
[----:B------:R0:W-:Y:S04]  /*20c10*/  STL [R1+0x240], R2 ;  /* 0x0002400201007387 */ /* 0x0001e80000100800 */
[----:B------:R-:W-:Y:S04]  /*20c20*/  STL [R1+0x250], R247 ;  /* 0x000250f701007387 */ /* 0x000fe80000100800 */
[----:B0-----:R0:W5:Y:S04]  /*20c30*/  LDL.LU R2, [R1+0xd54] ;  /* 0x000d540001027983 */ /* 0x0011680000300800 */
[----:B------:R-:W-:Y:S01]  /*20c40*/  STL [R1+0x248], R248 ;  /* 0x000248f801007387 */ /* 0x000fe20000100800 */
[----:B------:R-:W-:Y:S04]  /*20c50*/  QGMMA.64x64x32.F32.E5M2.E5M2 R56, gdesc[UR36], R56 ;  /* 0x00e00000243879f3 */ /* 0x000fe80008703838 */
[----:B------:R-:W-:Y:S01]  /*20c60*/  QGMMA.64x64x32.F32.E5M2.E5M2 R24, gdesc[UR40], R24 ;  /* 0x00e00000281879f3 */ /* 0x000fe20008703818 */
[----:B------:R-:W-:Y:S01]  /*20c70*/  UMOV UR46, UR10 ;  /* 0x0000000a002e7c82 */ /* 0x000fe20008000000 */
[----:B------:R-:W-:-:S02]  /*20c80*/  UMOV UR47, UR11 ;  /* 0x0000000b002f7c82 */ /* 0x000fc40008000000 */
[----:B------:R-:W-:Y:S01]  /*20c90*/  QGMMA.64x64x32.F32.E5M2.E5M2 R24, gdesc[UR44], R24 ;  /* 0x00e000002c1879f3 */ /* 0x000fe20008703818 */
[----:B----4-:R-:W-:-:S05]  /*20ca0*/  IADD3.X R0, R0, UR4, RZ, P1, !PT ;  /* 0x0000000400007c10 */ /* 0x010fca0008ffe4ff */
[----:B------:R1:W-:Y:S04]  /*20cb0*/  STL [R1+0x238], R0 ;  /* 0x0002380001007387 */ /* 0x0003e80000100800 */
[----:B-1----:R0:W5:Y:S01]  /*20cc0*/  LDL.LU R0, [R1+0xd50] ;  /* 0x000d500001007983 */ /* 0x0021620000300800 */
[----:B------:R-:W-:Y:S01]  /*20cd0*/  UMOV UR50, UR14 ;  /* 0x0000000e00327c82 */ /* 0x000fe20008000000 */
[----:B------:R-:W-:Y:S02]  /*20ce0*/  UMOV UR51, UR15 ;  /* 0x0000000f00337c82 */ /* 0x000fe40008000000 */
[----:B------:R-:W-:Y:S01]  /*20cf0*/  QGMMA.64x64x32.F32.E5M2.E5M2 R24, gdesc[UR48], R24 ;  /* 0x00e00000301879f3 */ /* 0x000fe20008703818 */
[----:B------:R-:W-:Y:S01]  /*20d00*/  UMOV UR54, UR18 ;  /* 0x0000001200367c82 */ /* 0x000fe20008000000 */
[----:B------:R-:W-:-:S02]  /*20d10*/  UMOV UR55, UR19 ;  /* 0x0000001300377c82 */ /* 0x000fc40008000000 */
[----:B------:R-:W-:Y:S03]  /*20d20*/  QGMMA.64x64x32.F32.E5M2.E5M2 R24, gdesc[UR52], R24, gsb0 ;  /* 0x00e00000341879f3 */ /* 0x000fe60008003818 */
[----:B------:R-:W-:Y:S02]  /*20d30*/  WARPGROUP.DEPBAR.LE gsb0, 0x0 ;  /* 0x00008000000079c5 */ /* 0x000fe40000010000 */
[----:B0-----:R-:W-:Y:S05]  /*20d40*/  @P0 BRA `(.L_x_2) ;  /* 0xfffffea000700947 */ /* 0x001fea000383ffff */
.L_x_1:
[----:B------:R-:W2:Y:S01]  /*20d50*/  LDL.LU R7, [R1+0xd4c] ;  /* 0x000d4c0001077983 */ /* 0x000ea20000300800 */
[----:B------:R-:W-:Y:S01]  /*20d60*/  F2FP.SATFINITE.E5M2.F32.PACK_AB_MERGE_C R120, R121, R120, RZ ;  /* 0x000000787978723e */ /* 0x000fe200048060ff */
[C---:B-----5:R-:W-:Y:S01]  /*20d70*/  VIADD R4, R0.reuse, 0x3f ;  /* 0x0000003f00047836 */ /* 0x060fe20000000000 */
[----:B------:R-:W-:Y:S01]  /*20d80*/  F2FP.SATFINITE.E5M2.F32.PACK_AB_MERGE_C R56, R57, R56, RZ ;  /* 0x000000383938723e */ /* 0x000fe200048060ff */
[----:B------:R-:W0:Y:S01]  /*20d90*/  S2R R3, SR_TID.X ;  /* 0x0000000000037919 */ /* 0x000e220000002100 */
[----:B------:R-:W-:Y:S01]  /*20da0*/  VIADD R5, R0, 0x1 ;  /* 0x0000000100057836 */ /* 0x000fe20000000000 */
[----:B------:R-:W-:Y:S01]  /*20db0*/  F2FP.SATFINITE.E5M2.F32.PACK_AB_MERGE_C R88, R89, R88, RZ ;  /* 0x000000585958723e */ /* 0x000fe200048060ff */
[----:B------:R-:W-:Y:S01]  /*20dc0*/  ULDC.64 UR26, c[0x0][0x228] ;  /* 0x00008a00001a7ab9 */ /* 0x000fe20000000a00 */
[----:B------:R-:W-:Y:S01]  /*20dd0*/  F2FP.SATFINITE.E5M2.F32.PACK_AB_MERGE_C R24, R25, R24, RZ ;  /* 0x000000181918723e */ /* 0x000fe200048060ff */
[----:B------:R-:W-:Y:S01]  /*20de0*/  ULDC UR4, c[0x0][0x22c] ;  /* 0x00008b0000047ab9 */ /* 0x000fe20000000800 */
[----:B------:R-:W-:Y:S01]  /*20df0*/  LOP3.LUT R120, R120, 0xffff, RZ, 0xc0, !PT ;  /* 0x0000ffff78787812 */ /* 0x000fe200078ec0ff */
[----:B------:R-:W-:Y:S01]  /*20e00*/  VIADD R10, R0, 0x2 ;  /* 0x00000002000a7836 */ /* 0x000fe20000000000 */
[----:B------:R-:W-:Y:S01]  /*20e10*/  LOP3.LUT R9, R56, 0xffff, RZ, 0xc0, !PT ;  /* 0x0000ffff38097812 */ /* 0x000fe200078ec0ff */
[----:B------:R-:W3:Y:S01]  /*20e20*/  LDL.LU R152, [R1+0xb4] ;  /* 0x0000b40001987983 */ /* 0x000ee20000300800 */
[----:B------:R-:W-:Y:S01]  /*20e30*/  F2FP.SATFINITE.E5M2.F32.PACK_AB_MERGE_C R122, R123, R122, RZ ;  /* 0x0000007a7b7a723e */ /* 0x000fe200048060ff */
[----:B------:R-:W-:Y:S01]  /*20e40*/  ULDC UR24, c[0x0][0x248] ;  /* 0x0000920000187ab9 */ /* 0x000fe20000000800 */
[----:B------:R-:W-:Y:S01]  /*20e50*/  F2FP.SATFINITE.E5M2.F32.PACK_AB_MERGE_C R90, R91, R90, RZ ;  /* 0x0000005a5b5a723e */ /* 0x000fe200048060ff */
[----:B------:R-:W-:Y:S01]  /*20e60*/  ULDC.64 UR6, c[0x0][0x228] ;  /* 0x00008a0000067ab9 */ /* 0x000fe20000000a00 */
[----:B------:R-:W-:Y:S01]  /*20e70*/  F2FP.SATFINITE.E5M2.F32.PACK_AB_MERGE_C R58, R59, R58, RZ ;  /* 0x0000003a3b3a723e */ /* 0x000fe200048060ff */
[----:B------:R-:W-:Y:S01]  /*20e80*/  ULDC.64 UR28, c[0x0][0x228] ;  /* 0x00008a00001c7ab9 */ /* 0x000fe20000000a00 */
[----:B------:R-:W-:Y:S01]  /*20e90*/  ISETP.GE.AND P0, PT, R4, UR27, PT ;  /* 0x0000001b04007c0c */ /* 0x000fe2000bf06270 */
[----:B------:R-:W-:Y:S01]  /*20ea0*/  ULDC.64 UR10, c[0x0][0x228] ;  /* 0x00008a00000a7ab9 */ /* 0x000fe20000000a00 */
[----:B------:R-:W-:Y:S01]  /*20eb0*/  ISETP.GE.AND P2, PT, R5, UR4, PT ;  /* 0x0000000405007c0c */ /* 0x000fe2000bf46270 */
[----:B------:R-:W-:Y:S01]  /*20ec0*/  ULDC UR4, c[0x0][0x22c] ;  /* 0x00008b0000047ab9 */ /* 0x000fe20000000800 */
[----:B------:R-:W-:Y:S01]  /*20ed0*/  LOP3.LUT R88, R88, 0xffff, RZ, 0xc0, !PT ;  /* 0x0000ffff58587812 */ /* 0x000fe200078ec0ff */
[----:B------:R-:W-:Y:S01]  /*20ee0*/  ULDC.64 UR8, c[0x0][0x228] ;  /* 0x00008a0000087ab9 */ /* 0x000fe20000000a00 */
[----:B------:R-:W-:Y:S01]  /*20ef0*/  LOP3.LUT R13, R24, 0xffff, RZ, 0xc0, !PT ;  /* 0x0000ffff180d7812 */ /* 0x000fe200078ec0ff */
[----:B------:R-:W-:Y:S01]  /*20f00*/  ULDC.64 UR14, c[0x0][0x228] ;  /* 0x00008a00000e7ab9 */ /* 0x000fe20000000a00 */
[----:B------:R-:W-:Y:S01]  /*20f10*/  SHF.R.U32.HI R4, RZ, 0x8, R120 ;  /* 0x00000008ff047819 */ /* 0x000fe20000011678 */
[----:B------:R-:W-:Y:S01]  /*20f20*/  ULDC.64 UR12, c[0x0][0x228] ;  /* 0x00008a00000c7ab9 */ /* 0x000fe20000000a00 */
[----:B------:R-:W-:Y:S01]  /*20f30*/  SHF.R.U32.HI R5, RZ, 0x8, R9 ;  /* 0x00000008ff057819 */ /* 0x000fe20000011609 */
[----:B------:R-:W-:Y:S01]  /*20f40*/  ULDC.64 UR18, c[0x0][0x228] ;  /* 0x00008a0000127ab9 */ /* 0x000fe20000000a00 */
[----:B------:R-:W-:Y:S01]  /*20f50*/  F2FP.SATFINITE.E5M2.F32.PACK_AB_MERGE_C R26, R27, R26, RZ ;  /* 0x0000001a1b1a723e */ /* 0x000fe200048060ff */
[----:B------:R-:W-:Y:S01]  /*20f60*/  ULDC.64 UR16, c[0x0][0x228] ;  /* 0x00008a0000107ab9 */ /* 0x000fe20000000a00 */
[----:B------:R-:W-:Y:S01]  /*20f70*/  F2FP.SATFINITE.E5M2.F32.PACK_AB_MERGE_C R37, R37, R36, RZ ;  /* 0x000000242525723e */ /* 0x000fe200048060ff */
[----:B------:R-:W-:Y:S01]  /*20f80*/  ULDC.64 UR22, c[0x0][0x228] ;  /* 0x00008a0000167ab9 */ /* 0x000fe20000000a00 */
[----:B------:R-:W-:Y:S01]  /*20f90*/  LOP3.LUT R122, R122, 0xffff, RZ, 0xc0, !PT ;  /* 0x0000ffff7a7a7812 */ /* 0x000fe200078ec0ff */
[----:B------:R-:W-:Y:S01]  /*20fa0*/  ULDC.64 UR20, c[0x0][0x228] ;  /* 0x00008a0000147ab9 */ /* 0x000fe20000000a00 */
[----:B------:R-:W-:Y:S01]  /*20fb0*/  ISETP.GE.AND P3, PT, R10, UR4, PT ;  /* 0x000000040a007c0c */ /* 0x000fe2000bf66270 */
[----:B0-----:R-:W-:Y:S01]  /*20fc0*/  IMAD.SHL.U32 R15, R3, 0x8, RZ ;  /* 0x00000008030f7824 */ /* 0x001fe200078e00ff */
[----:B------:R-:W-:Y:S01]  /*20fd0*/  LOP3.LUT R90, R90, 0xffff, RZ, 0xc0, !PT ;  /* 0x0000ffff5a5a7812 */ /* 0x000fe200078ec0ff */
[----:B------:R-:W-:Y:S01]  /*20fe0*/  ULDC.64 UR4, c[0x0][0x220] ;  /* 0x0000880000047ab9 */ /* 0x000fe20000000a00 */
[----:B------:R-:W-:-:S02]  /*20ff0*/  LOP3.LUT R8, R4, 0xffff, RZ, 0xc0, !PT ;  /* 0x0000ffff04087812 */ /* 0x000fc400078ec0ff */
[----:B------:R-:W-:Y:S02]  /*21000*/  LOP3.LUT R5, R5, 0xffff, RZ, 0xc0, !PT ;  /* 0x0000ffff05057812 */ /* 0x000fe400078ec0ff */
[----:B------:R-:W-:Y:S02]  /*21010*/  SHF.R.U32.HI R10, RZ, 0x8, R88 ;  /* 0x00000008ff0a7819 */ /* 0x000fe40000011658 */
[----:B------:R-:W-:Y:S02]  /*21020*/  PRMT R4, R120, 0x3340, R9 ;  /* 0x0000334078047816 */ /* 0x000fe40000000009 */
[----:B------:R-:W-:Y:S02]  /*21030*/  LOP3.LUT R17, R26, 0xffff, RZ, 0xc0, !PT ;  /* 0x0000ffff1a117812 */ /* 0x000fe400078ec0ff */
[----:B------:R-:W-:Y:S02]  /*21040*/  SHF.R.U32.HI R9, RZ, 0x8, R122 ;  /* 0x00000008ff097819 */ /* 0x000fe4000001167a */
[----:B------:R-:W-:-:S02]  /*21050*/  SHF.R.U32.HI R11, RZ, 0x8, R90 ;  /* 0x00000008ff0b7819 */ /* 0x000fc4000001165a */
[----:B------:R-:W-:Y:S02]  /*21060*/  F2FP.SATFINITE.E5M2.F32.PACK_AB_MERGE_C R124, R125, R124, RZ ;  /* 0x0000007c7d7c723e */ /* 0x000fe400048060ff */
[----:B------:R-:W-:Y:S02]  /*21070*/  PRMT R5, R8, 0x3340, R5 ;  /* 0x0000334008057816 */ /* 0x000fe40000000005 */
[----:B------:R-:W-:Y:S02]  /*21080*/  LOP3.LUT R10, R10, 0xffff, RZ, 0xc0, !PT ;  /* 0x0000ffff0a0a7812 */ /* 0x000fe400078ec0ff */
[----:B------:R-:W-:Y:S02]  /*21090*/  F2FP.SATFINITE.E5M2.F32.PACK_AB_MERGE_C R60, R61, R60, RZ ;  /* 0x0000003c3d3c723e */ /* 0x000fe400048060ff */
[----:B------:R-:W-:Y:S02]  /*210a0*/  SHF.R.U32.HI R14, RZ, 0x8, R17 ;  /* 0x00000008ff0e7819 */ /* 0x000fe40000011611 */
[----:B------:R-:W-:-:S02]  /*210b0*/  F2FP.SATFINITE.E5M2.F32.PACK_AB_MERGE_C R126, R127, R126, RZ ;  /* 0x0000007e7f7e723e */ /* 0x000fc400048060ff */
[----:B------:R-:W-:Y:S02]  /*210c0*/  F2FP.SATFINITE.E5M2.F32.PACK_AB_MERGE_C R62, R63, R62, RZ ;  /* 0x0000003e3f3e723e */ /* 0x000fe400048060ff */
[----:B------:R-:W-:Y:S02]  /*210d0*/  LOP3.LUT R16, R9, 0xffff, RZ, 0xc0, !PT ;  /* 0x0000ffff09107812 */ /* 0x000fe400078ec0ff */
[----:B------:R-:W-:Y:S02]  /*210e0*/  F2FP.SATFINITE.E5M2.F32.PACK_AB_MERGE_C R92, R93, R92, RZ ;  /* 0x0000005c5d5c723e */ /* 0x000fe400048060ff */
[----:B------:R-:W-:Y:S02]  /*210f0*/  LOP3.LUT R124, R124, 0xffff, RZ, 0xc0, !PT ;  /* 0x0000ffff7c7c7812 */ /* 0x000fe400078ec0ff */
[----:B------:R-:W-:Y:S02]  /*21100*/  F2FP.SATFINITE.E5M2.F32.PACK_AB_MERGE_C R28, R29, R28, RZ ;  /* 0x0000001c1d1c723e */ /* 0x000fe400048060ff */
[----:B------:R-:W-:-:S02]  /*21110*/  LOP3.LUT R14, R14, 0xffff, RZ, 0xc0, !PT ;  /* 0x0000ffff0e0e7812 */ /* 0x000fc400078ec0ff */
[----:B------:R-:W-:Y:S02]  /*21120*/  F2FP.SATFINITE.E5M2.F32.PACK_AB_MERGE_C R94, R95, R94, RZ ;  /* 0x0000005e5f5e723e */ /* 0x000fe400048060ff */
[----:B------:R-:W-:Y:S02]  /*21130*/  F2FP.SATFINITE.E5M2.F32.PACK_AB_MERGE_C R30, R31, R30, RZ ;  /* 0x0000001e1f1e723e */ /* 0x000fe400048060ff */
[----:B------:R-:W-:Y:S02]  /*21140*/  LOP3.LUT R15, R15, 0x300, RZ, 0xc0, !PT ;  /* 0x000003000f0f7812 */ /* 0x000fe400078ec0ff */
[----:B------:R-:W-:Y:S02]  /*21150*/  LOP3.LUT R126, R126, 0xffff, RZ, 0xc0, !PT ;  /* 0x0000ffff7e7e7812 */ /* 0x000fe400078ec0ff */
[----:B------:R-:W-:Y:S02]  /*21160*/  LOP3.LUT R21, R62, 0xffff, RZ, 0xc0, !PT ;  /* 0x0000ffff3e157812 */ /* 0x000fe400078ec0ff */
[----:B------:R-:W-:-:S02]  /*21170*/  LOP3.LUT R92, R92, 0xffff, RZ, 0xc0, !PT ;  /* 0x0000ffff5c5c7812 */ /* 0x000fc400078ec0ff */
[----:B------:R-:W-:Y:S02]  /*21180*/  LOP3.LUT R19, R28, 0xffff, RZ, 0xc0, !PT ;  /* 0x0000ffff1c137812 */ /* 0x000fe400078ec0ff */
[----:B------:R-:W-:Y:S02]  /*21190*/  LOP3.LUT R94, R94, 0xffff, RZ, 0xc0, !PT ;  /* 0x0000ffff5e5e7812 */ /* 0x000fe400078ec0ff */
[----:B------:R-:W-:Y:S02]  /*211a0*/  LOP3.LUT R23, R30, 0xffff, RZ, 0xc0, !PT ;  /* 0x0000ffff1e177812 */ /* 0x000fe400078ec0ff */
[----:B------:R-:W-:Y:S02]  /*211b0*/  SHF.R.U32.HI R18, RZ, 0x8, R92 ;  /* 0x00000008ff127819 */ /* 0x000fe4000001165c */
[----:B------:R-:W-:Y:S02]  /*211c0*/  SHF.R.U32.HI R22, RZ, 0x8, R19 ;  /* 0x00000008ff167819 */ /* 0x000fe40000011613 */
[----:B------:R-:W-:-:S02]  /*211d0*/  F2FP.SATFINITE.E5M2.F32.PACK_AB_MERGE_C R128, R129, R128, RZ ;  /* 0x000000808180723e */ /* 0x000fc400048060ff */
[----:B------:R-:W-:Y:S02]  /*211e0*/  F2FP.SATFINITE.E5M2.F32.PACK_AB_MERGE_C R130, R131, R130, RZ ;  /* 0x000000828382723e */ /* 0x000fe400048060ff */
[----:B------:R-:W-:Y:S02]  /*211f0*/  F2FP.SATFINITE.E5M2.F32.PACK_AB_MERGE_C R96, R97, R96, RZ ;  /* 0x000000606160723e */ /* 0x000fe400048060ff */
[----:B------:R-:W-:Y:S02]  /*21200*/  F2FP.SATFINITE.E5M2.F32.PACK_AB_MERGE_C R32, R33, R32, RZ ;  /* 0x000000202120723e */ /* 0x000fe400048060ff */
[----:B------:R-:W-:Y:S02]  /*21210*/  F2FP.SATFINITE.E5M2.F32.PACK_AB_MERGE_C R64, R65, R64, RZ ;  /* 0x000000404140723e */ /* 0x000fe400048060ff */
[----:B------:R-:W-:Y:S02]  /*21220*/  LOP3.LUT R128, R128, 0xffff, RZ, 0xc0, !PT ;  /* 0x0000ffff80807812 */ /* 0x000fe400078ec0ff */
[----:B------:R-:W-:-:S02]  /*21230*/  F2FP.SATFINITE.E5M2.F32.PACK_AB_MERGE_C R66, R67, R66, RZ ;  /* 0x000000424342723e */ /* 0x000fc400048060ff */
[----:B------:R-:W-:Y:S02]  /*21240*/  LOP3.LUT R130, R130, 0xffff, RZ, 0xc0, !PT ;  /* 0x0000ffff82827812 */ /* 0x000fe400078ec0ff */
[----:B------:R-:W-:Y:S02]  /*21250*/  LOP3.LUT R96, R96, 0xffff, RZ, 0xc0, !PT ;  /* 0x0000ffff60607812 */ /* 0x000fe400078ec0ff */
[----:B------:R-:W-:Y:S02]  /*21260*/  F2FP.SATFINITE.E5M2.F32.PACK_AB_MERGE_C R98, R99, R98, RZ ;  /* 0x000000626362723e */ /* 0x000fe400048060ff */
[----:B------:R-:W-:Y:S02]  /*21270*/  F2FP.SATFINITE.E5M2.F32.PACK_AB_MERGE_C R34, R35, R34, RZ ;  /* 0x000000222322723e */ /* 0x000fe400048060ff */
[----:B------:R-:W-:Y:S02]  /*21280*/  SHF.R.U32.HI R24, RZ, 0x8, R128 ;  /* 0x00000008ff187819 */ /* 0x000fe40000011680 */
[----:B------:R-:W-:-:S02]  /*21290*/  LOP3.LUT R29, R66, 0xffff, RZ, 0xc0, !PT ;  /* 0x0000ffff421d7812 */ /* 0x000fc400078ec0ff */
[----:B------:R-:W-:Y:S02]  /*212a0*/  SHF.R.U32.HI R26, RZ, 0x8, R96 ;  /* 0x00000008ff1a7819 */ /* 0x000fe40000011660 */
[----:B------:R-:W-:Y:S02]  /*212b0*/  LOP3.LUT R98, R98, 0xffff, RZ, 0xc0, !PT ;  /* 0x0000ffff62627812 */ /* 0x000fe400078ec0ff */
[----:B------:R-:W-:Y:S02]  /*212c0*/  LOP3.LUT R31, R34, 0xffff, RZ, 0xc0, !PT ;  /* 0x0000ffff221f7812 */ /* 0x000fe400078ec0ff */
[----:B------:R-:W-:Y:S02]  /*212d0*/  LOP3.LUT R33, R24, 0xffff, RZ, 0xc0, !PT ;  /* 0x0000ffff18217812 */ /* 0x000fe400078ec0ff */
[----:B------:R-:W-:Y:S02]  /*212e0*/  F2FP.SATFINITE.E5M2.F32.PACK_AB_MERGE_C R132, R133, R132, RZ ;  /* 0x000000848584723e */ /* 0x000fe400048060ff */
[----:B------:R-:W-:-:S02]  /*212f0*/  F2FP.SATFINITE.E5M2.F32.PACK_AB_MERGE_C R68, R69, R68, RZ ;  /* 0x000000444544723e */ /* 0x000fc400048060ff */
[----:B------:R-:W-:Y:S02]  /*21300*/  F2FP.SATFINITE.E5M2.F32.PACK_AB_MERGE_C R134, R135, R134, RZ ;  /* 0x000000868786723e */ /* 0x000fe400048060ff */
[----:B------:R-:W-:Y:S02]  /*21310*/  SHF.R.U32.HI R27, RZ, 0x8, R98 ;  /* 0x00000008ff1b7819 */ /* 0x000fe40000011662 */
[----:B------:R-:W-:Y:S02]  /*21320*/  F2FP.SATFINITE.E5M2.F32.PACK_AB_MERGE_C R100, R101, R100, RZ ;  /* 0x000000646564723e */ /* 0x000fe400048060ff */
[----:B------:R-:W-:Y:S02]  /*21330*/  F2FP.SATFINITE.E5M2.F32.PACK_AB_MERGE_C R40, R41, R40, RZ ;  /* 0x000000282928723e */ /* 0x000fe400048060ff */
[----:B------:R-:W-:Y:S02]  /*21340*/  LOP3.LUT R132, R132, 0xffff, RZ, 0xc0, !PT ;  /* 0x0000ffff84847812 */ /* 0x000fe400078ec0ff */
[----:B------:R-:W-:-:S02]  /*21350*/  F2FP.SATFINITE.E5M2.F32.PACK_AB_MERGE_C R70, R71, R70, RZ ;  /* 0x000000464746723e */ /* 0x000fc400048060ff */
[----:B------:R-:W-:Y:S02]  /*21360*/  LOP3.LUT R134, R134, 0xffff, RZ, 0xc0, !PT ;  /* 0x0000ffff86867812 */ /* 0x000fe400078ec0ff */
[----:B------:R-:W-:Y:S02]  /*21370*/  F2FP.SATFINITE.E5M2.F32.PACK_AB_MERGE_C R38, R39, R38, RZ ;  /* 0x000000262726723e */ /* 0x000fe400048060ff */
[----:B------:R-:W-:Y:S02]  /*21380*/  LOP3.LUT R100, R100, 0xffff, RZ, 0xc0, !PT ;  /* 0x0000ffff64647812 */ /* 0x000fe400078ec0ff */
[----:B------:R-:W-:Y:S02]  /*21390*/  F2FP.SATFINITE.E5M2.F32.PACK_AB_MERGE_C R102, R103, R102, RZ ;  /* 0x000000666766723e */ /* 0x000fe400048060ff */
[----:B------:R-:W-:Y:S02]  /*213a0*/  F2FP.SATFINITE.E5M2.F32.PACK_AB_MERGE_C R42, R43, R42, RZ ;  /* 0x0000002a2b2a723e */ /* 0x000fe400048060ff */
[----:B------:R-:W-:-:S02]  /*213b0*/  LOP3.LUT R102, R102, 0xffff, RZ, 0xc0, !PT ;  /* 0x0000ffff66667812 */ /* 0x000fc400078ec0ff */
[----:B------:R-:W-:Y:S02]  /*213c0*/  F2FP.SATFINITE.E5M2.F32.PACK_AB_MERGE_C R44, R45, R44, RZ ;  /* 0x0000002c2d2c723e */ /* 0x000fe400048060ff */
[----:B------:R-:W-:Y:S02]  /*213d0*/  F2FP.SATFINITE.E5M2.F32.PACK_AB_MERGE_C R46, R47, R46, RZ ;  /* 0x0000002e2f2e723e */ /* 0x000fe400048060ff */
[----:B------:R-:W-:Y:S02]  /*213e0*/  F2FP.SATFINITE.E5M2.F32.PACK_AB_MERGE_C R136, R137, R136, RZ ;  /* 0x000000888988723e */ /* 0x000fe400048060ff */
[----:B------:R-:W-:Y:S02]  /*213f0*/  F2FP.SATFINITE.E5M2.F32.PACK_AB_MERGE_C R72, R73, R72, RZ ;  /* 0x000000484948723e */ /* 0x000fe400048060ff */
[----:B------:R-:W-:Y:S02]  /*21400*/  F2FP.SATFINITE.E5M2.F32.PACK_AB_MERGE_C R138, R139, R138, RZ ;  /* 0x0000008a8b8a723e */ /* 0x000fe400048060ff */
[----:B------:R-:W-:-:S02]  /*21410*/  F2FP.SATFINITE.E5M2.F32.PACK_AB_MERGE_C R104, R105, R104, RZ ;  /* 0x000000686968723e */ /* 0x000fc400048060ff */
[----:B------:R-:W-:Y:S02]  /*21420*/  LOP3.LUT R136, R136, 0xffff, RZ, 0xc0, !PT ;  /* 0x0000ffff88887812 */ /* 0x000fe400078ec0ff */
[----:B------:R-:W-:Y:S02]  /*21430*/  F2FP.SATFINITE.E5M2.F32.PACK_AB_MERGE_C R74, R75, R74, RZ ;  /* 0x0000004a4b4a723e */ /* 0x000fe400048060ff */
[----:B------:R-:W-:Y:S02]  /*21440*/  LOP3.LUT R138, R138, 0xffff, RZ, 0xc0, !PT ;  /* 0x0000ffff8a8a7812 */ /* 0x000fe400078ec0ff */
[----:B------:R-:W-:Y:S02]  /*21450*/  LOP3.LUT R104, R104, 0xffff, RZ, 0xc0, !PT ;  /* 0x0000ffff68687812 */ /* 0x000fe400078ec0ff */
[----:B------:R-:W-:Y:S02]  /*21460*/  F2FP.SATFINITE.E5M2.F32.PACK_AB_MERGE_C R106, R107, R106, RZ ;  /* 0x0000006a6b6a723e */ /* 0x000fe400048060ff */
[----:B------:R-:W-:-:S02]  /*21470*/  F2FP.SATFINITE.E5M2.F32.PACK_AB_MERGE_C R52, R53, R52, RZ ;  /* 0x000000343534723e */ /* 0x000fc400048060ff */
[----:B------:R-:W-:Y:S02]  /*21480*/  LOP3.LUT R106, R106, 0xffff, RZ, 0xc0, !PT ;  /* 0x0000ffff6a6a7812 */ /* 0x000fe400078ec0ff */
        /* <DEDUP_REMOVED lines=17> */
[----:B------:R-:W-:Y:S02]  /*215a0*/  F2FP.SATFINITE.E5M2.F32.PACK_AB_MERGE_C R148, R149, R148, RZ ;  /* 0x000000949594723e */ /* 0x000fe400048060ff */
[----:B------:R-:W-:Y:S02]  /*215b0*/  F2FP.SATFINITE.E5M2.F32.PACK_AB_MERGE_C R84, R85, R84, RZ ;  /* 0x000000545554723e */ /* 0x000fe400048060ff */
[----:B------:R-:W-:Y:S02]  /*215c0*/  F2FP.SATFINITE.E5M2.F32.PACK_AB_MERGE_C R114, R115, R114, RZ ;  /* 0x000000727372723e */ /* 0x000fe400048060ff */
[----:B------:R-:W-:Y:S02]  /*215d0*/  F2FP.SATFINITE.E5M2.F32.PACK_AB_MERGE_C R150, R151, R150, RZ ;  /* 0x000000969796723e */ /* 0x000fe400048060ff */
[----:B------:R-:W-:Y:S02]  /*215e0*/  F2FP.SATFINITE.E5M2.F32.PACK_AB_MERGE_C R118, R119, R118, RZ ;  /* 0x000000767776723e */ /* 0x000fe400048060ff */
[----:B------:R-:W-:-:S02]  /*215f0*/  F2FP.SATFINITE.E5M2.F32.PACK_AB_MERGE_C R86, R87, R86, RZ ;  /* 0x000000565756723e */ /* 0x000fc400048060ff */
[----:B------:R-:W-:Y:S02]  /*21600*/  F2FP.SATFINITE.E5M2.F32.PACK_AB_MERGE_C R116, R117, R116, RZ ;  /* 0x000000747574723e */ /* 0x000fe400048060ff */
[----:B--2---:R-:W-:Y:S01]  /*21610*/  LOP3.LUT R6, R7, 0xf0, RZ, 0xc0, !PT ;  /* 0x000000f007067812 */ /* 0x004fe200078ec0ff */
[----:B------:R-:W-:-:S05]  /*21620*/  IMAD.SHL.U32 R7, R3, 0x40, RZ ;  /* 0x0000004003077824 */ /* 0x000fca00078e00ff */
[----:B------:R-:W-:-:S04]  /*21630*/  LOP3.LUT R7, R7, 0x400, RZ, 0xc0, !PT ;  /* 0x0000040007077812 */ /* 0x000fc800078ec0ff */
[----:B------:R-:W-:Y:S02]  /*21640*/  IADD3 R36, R7, UR58, R6 ;  /* 0x0000003a07247c10 */ /* 0x000fe4000fffe006 */
[----:B------:R-:W-:Y:S02]  /*21650*/  LOP3.LUT R7, R58, 0xffff, RZ, 0xc0, !PT ;  /* 0x0000ffff3a077812 */ /* 0x000fe400078ec0ff */
[--C-:B------:R-:W-:Y:S02]  /*21660*/  PRMT R6, R88, 0x3340, R13.reuse ;  /* 0x0000334058067816 */ /* 0x100fe4000000000d */
[----:B------:R-:W-:Y:S02]  /*21670*/  SHF.R.U32.HI R13, RZ, 0x8, R13 ;  /* 0x00000008ff0d7819 */ /* 0x000fe4000001160d */
[----:B------:R-:W-:Y:S02]  /*21680*/  SHF.R.U32.HI R12, RZ, 0x8, R7 ;  /* 0x00000008ff0c7819 */ /* 0x000fe40000011607 */
[----:B------:R-:W-:-:S02]  /*21690*/  LOP3.LUT R13, R13, 0xffff, RZ, 0xc0, !PT ;  /* 0x0000ffff0d0d7812 */ /* 0x000fc400078ec0ff */
[----:B------:R-:W-:Y:S02]  /*216a0*/  PRMT R8, R122, 0x3340, R7 ;  /* 0x000033407a087816 */ /* 0x000fe40000000007 */
[----:B------:R-:W-:Y:S02]  /*216b0*/  PRMT R7, R90, 0x3340, R17 ;  /* 0x000033405a077816 */ /* 0x000fe40000000011 */
[----:B------:R-:W-:Y:S02]  /*216c0*/  LOP3.LUT R9, R12, 0xffff, RZ, 0xc0, !PT ;  /* 0x0000ffff0c097812 */ /* 0x000fe400078ec0ff */
[----:B------:R-:W-:Y:S02]  /*216d0*/  LOP3.LUT R17, R11, 0xffff, RZ, 0xc0, !PT ;  /* 0x0000ffff0b117812 */ /* 0x000fe400078ec0ff */
[----:B------:R-:W-:Y:S02]  /*216e0*/  PRMT R11, R10, 0x3340, R13 ;  /* 0x000033400a0b7816 */ /* 0x000fe4000000000d */
[----:B------:R-:W-:-:S02]  /*216f0*/  LOP3.LUT R13, R60, 0xffff, RZ, 0xc0, !PT ;  /* 0x0000ffff3c0d7812 */ /* 0x000fc400078ec0ff */
[----:B------:R-:W-:Y:S02]  /*21700*/  PRMT R9, R16, 0x3340, R9 ;  /* 0x0000334010097816 */ /* 0x000fe40000000009 */
[----:B------:R-:W-:Y:S02]  /*21710*/  SHF.R.U32.HI R16, RZ, 0x8, R124 ;  /* 0x00000008ff107819 */ /* 0x000fe4000001167c */
[----:B------:R-:W-:Y:S02]  /*21720*/  PRMT R10, R17, 0x3340, R14 ;  /* 0x00003340110a7816 */ /* 0x000fe4000000000e */
[----:B------:R-:W-:Y:S01]  /*21730*/  SHF.R.U32.HI R20, RZ, 0x8, R13 ;  /* 0x00000008ff147819 */ /* 0x000fe2000001160d */
[----:B------:R-:W-:Y:S01]  /*21740*/  IMAD.IADD R36, R15, 0x1, R36 ;  /* 0x000000010f247824 */ /* 0x000fe200078e0224 */
[----:B------:R-:W-:Y:S02]  /*21750*/  SHF.R.U32.HI R17, RZ, 0x8, R126 ;  /* 0x00000008ff117819 */ /* 0x000fe4000001167e */
[----:B------:R-:W-:-:S02]  /*21760*/  PRMT R14, R126, 0x3340, R21 ;  /* 0x000033407e0e7816 */ /* 0x000fc40000000015 */
[----:B------:R-:W-:Y:S02]  /*21770*/  SHF.R.U32.HI R21, RZ, 0x8, R21 ;  /* 0x00000008ff157819 */ /* 0x000fe40000011615 */
[----:B------:R-:W-:Y:S02]  /*21780*/  PRMT R15, R124, 0x3340, R13 ;  /* 0x000033407c0f7816 */ /* 0x000fe4000000000d */
[----:B------:R-:W-:Y:S02]  /*21790*/  LOP3.LUT R25, R16, 0xffff, RZ, 0xc0, !PT ;  /* 0x0000ffff10197812 */ /* 0x000fe400078ec0ff */
[----:B------:R-:W-:Y:S02]  /*217a0*/  PRMT R13, R92, 0x3340, R19 ;  /* 0x000033405c0d7816 */ /* 0x000fe40000000013 */
[----:B------:R-:W-:Y:S02]  /*217b0*/  LOP3.LUT R16, R20, 0xffff, RZ, 0xc0, !PT ;  /* 0x0000ffff14107812 */ /* 0x000fe400078ec0ff */
[----:B------:R-:W-:-:S02]  /*217c0*/  SHF.R.U32.HI R19, RZ, 0x8, R94 ;  /* 0x00000008ff137819 */ /* 0x000fc4000001165e */
[--C-:B------:R-:W-:Y:S02]  /*217d0*/  PRMT R12, R94, 0x3340, R23.reuse ;  /* 0x000033405e0c7816 */ /* 0x100fe40000000017 */
[----:B------:R-:W-:Y:S02]  /*217e0*/  LOP3.LUT R20, R17, 0xffff, RZ, 0xc0, !PT ;  /* 0x0000ffff11147812 */ /* 0x000fe400078ec0ff */
[----:B------:R-:W-:Y:S02]  /*217f0*/  SHF.R.U32.HI R23, RZ, 0x8, R23 ;  /* 0x00000008ff177819 */ /* 0x000fe40000011617 */
[----:B------:R-:W-:Y:S02]  /*21800*/  LOP3.LUT R17, R21, 0xffff, RZ, 0xc0, !PT ;  /* 0x0000ffff15117812 */ /* 0x000fe400078ec0ff */
[----:B------:R-:W-:Y:S02]  /*21810*/  LOP3.LUT R21, R18, 0xffff, RZ, 0xc0, !PT ;  /* 0x0000ffff12157812 */ /* 0x000fe400078ec0ff */
[----:B------:R-:W-:-:S02]  /*21820*/  LOP3.LUT R18, R22, 0xffff, RZ, 0xc0, !PT ;  /* 0x0000ffff16127812 */ /* 0x000fc400078ec0ff */
[----:B------:R-:W-:Y:S02]  /*21830*/  LOP3.LUT R22, R19, 0xffff, RZ, 0xc0, !PT ;  /* 0x0000ffff13167812 */ /* 0x000fe400078ec0ff */
[----:B------:R-:W-:Y:S02]  /*21840*/  LOP3.LUT R19, R23, 0xffff, RZ, 0xc0, !PT ;  /* 0x0000ffff17137812 */ /* 0x000fe400078ec0ff */
[----:B------:R-:W-:Y:S02]  /*21850*/  LOP3.LUT R23, R32, 0xffff, RZ, 0xc0, !PT ;  /* 0x0000ffff20177812 */ /* 0x000fe400078ec0ff */
[----:B------:R-:W-:Y:S02]  /*21860*/  PRMT R18, R21, 0x3340, R18 ;  /* 0x0000334015127816 */ /* 0x000fe40000000012 */
[----:B------:R-:W-:Y:S02]  /*21870*/  PRMT R16, R25, 0x3340, R16 ;  /* 0x0000334019107816 */ /* 0x000fe40000000010 */
[----:B------:R-:W-:-:S02]  /*21880*/  LOP3.LUT R21, R64, 0xffff, RZ, 0xc0, !PT ;  /* 0x0000ffff40157812 */ /* 0x000fc400078ec0ff */
[----:B------:R-:W-:Y:S02]  /*21890*/  SHF.R.U32.HI R25, RZ, 0x8, R130 ;  /* 0x00000008ff197819 */ /* 0x000fe40000011682 */
[----:B------:R-:W-:Y:S02]  /*218a0*/  SHF.R.U32.HI R30, RZ, 0x8, R23 ;  /* 0x00000008ff1e7819 */ /* 0x000fe40000011617 */
[----:B------:R-:W-:Y:S02]  /*218b0*/  PRMT R17, R20, 0x3340, R17 ;  /* 0x0000334014117816 */ /* 0x000fe40000000011 */
[--C-:B------:R-:W-:Y:S02]  /*218c0*/  PRMT R20, R128, 0x3340, R21.reuse ;  /* 0x0000334080147816 */ /* 0x100fe40000000015 */
[----:B------:R-:W-:Y:S02]  /*218d0*/  SHF.R.U32.HI R28, RZ, 0x8, R21 ;  /* 0x00000008ff1c7819 */ /* 0x000fe40000011615 */
[----:B------:R-:W-:-:S02]  /*218e0*/  PRMT R19, R22, 0x3340, R19 ;  /* 0x0000334016137816 */ /* 0x000fc40000000013 */
[--C-:B------:R-:W-:Y:S02]  /*218f0*/  PRMT R21, R130, 0x3340, R29.reuse ;  /* 0x0000334082157816 */ /* 0x100fe4000000001d */
[----:B------:R-:W-:Y:S02]  /*21900*/  LOP3.LUT R24, R25, 0xffff, RZ, 0xc0, !PT ;  /* 0x0000ffff19187812 */ /* 0x000fe400078ec0ff */
[----:B------:R-:W-:Y:S02]  /*21910*/  SHF.R.U32.HI R29, RZ, 0x8, R29 ;  /* 0x00000008ff1d7819 */ /* 0x000fe4000001161d */
[----:B------:R-:W-:Y:S02]  /*21920*/  PRMT R22, R96, 0x3340, R23 ;  /* 0x0000334060167816 */ /* 0x000fe40000000017 */
[----:B------:R-:W-:Y:S02]  /*21930*/  LOP3.LUT R25, R26, 0xffff, RZ, 0xc0, !PT ;  /* 0x0000ffff1a197812 */ /* 0x000fe400078ec0ff */
[----:B------:R-:W-:-:S02]  /*21940*/  LOP3.LUT R30, R30, 0xffff, RZ, 0xc0, !PT ;  /* 0x0000ffff1e1e7812 */ /* 0x000fc400078ec0ff */
[--C-:B------:R-:W-:Y:S02]  /*21950*/  PRMT R23, R98, 0x3340, R31.reuse ;  /* 0x0000334062177816 */ /* 0x100fe4000000001f */
[----:B------:R-:W-:Y:S02]  /*21960*/  SHF.R.U32.HI R31, RZ, 0x8, R31 ;  /* 0x00000008ff1f7819 */ /* 0x000fe4000001161f */
[----:B------:R-:W-:Y:S02]  /*21970*/  LOP3.LUT R28, R28, 0xffff, RZ, 0xc0, !PT ;  /* 0x0000ffff1c1c7812 */ /* 0x000fe400078ec0ff */
[----:B------:R-:W-:Y:S02]  /*21980*/  LOP3.LUT R29, R29, 0xffff, RZ, 0xc0, !PT ;  /* 0x0000ffff1d1d7812 */ /* 0x000fe400078ec0ff */
[----:B------:R-:W-:Y:S02]  /*21990*/  PRMT R41, R25, 0x3340, R30 ;  /* 0x0000334019297816 */ /* 0x000fe4000000001e */
[----:B------:R-:W-:-:S02]  /*219a0*/  LOP3.LUT R25, R68, 0xffff, RZ, 0xc0, !PT ;  /* 0x0000ffff44197812 */ /* 0x000fc400078ec0ff */
[----:B------:R-:W-:Y:S02]  /*219b0*/  LOP3.LUT R26, R27, 0xffff, RZ, 0xc0, !PT ;  /* 0x0000ffff1b1a7812 */ /* 0x000fe400078ec0ff */
[----:B------:R-:W-:Y:S02]  /*219c0*/  LOP3.LUT R31, R31, 0xffff, RZ, 0xc0, !PT ;  /* 0x0000ffff1f1f7812 */ /* 0x000fe400078ec0ff */
[----:B------:R-:W-:Y:S02]  /*219d0*/  LOP3.LUT R27, R37, 0xffff, RZ, 0xc0, !PT ;  /* 0x0000ffff251b7812 */ /* 0x000fe400078ec0ff */
[----:B------:R-:W-:Y:S02]  /*219e0*/  PRMT R39, R33, 0x3340, R28 ;  /* 0x0000334021277816 */ /* 0x000fe4000000001c */
[----:B------:R-:W-:Y:S02]  /*219f0*/  PRMT R56, R24, 0x3340, R29 ;  /* 0x0000334018387816 */ /* 0x000fe4000000001d */
[----:B------:R-:W-:-:S02]  /*21a00*/  SHF.R.U32.HI R24, RZ, 0x8, R132 ;  /* 0x00000008ff187819 */ /* 0x000fc40000011684 */
[--C-:B------:R-:W-:Y:S02]  /*21a10*/  PRMT R37, R132, 0x3340, R25.reuse ;  /* 0x0000334084257816 */ /* 0x100fe40000000019 */
[----:B------:R-:W-:Y:S02]  /*21a20*/  SHF.R.U32.HI R28, RZ, 0x8, R25 ;  /* 0x00000008ff1c7819 */ /* 0x000fe40000011619 */
[----:B------:R-:W-:Y:S02]  /*21a30*/  PRMT R58, R26, 0x3340, R31 ;  /* 0x000033401a3a7816 */ /* 0x000fe4000000001f */
[----:B------:R-:W-:Y:S02]  /*21a40*/  LOP3.LUT R29, R70, 0xffff, RZ, 0xc0, !PT ;  /* 0x0000ffff461d7812 */ /* 0x000fe400078ec0ff */
[----:B------:R-:W-:Y:S02]  /*21a50*/  SHF.R.U32.HI R25, RZ, 0x8, R134 ;  /* 0x00000008ff197819 */ /* 0x000fe40000011686 */
[----:B------:R-:W-:-:S02]  /*21a60*/  SHF.R.U32.HI R26, RZ, 0x8, R100 ;  /* 0x00000008ff1a7819 */ /* 0x000fc40000011664 */
[----:B------:R-:W-:Y:S02]  /*21a70*/  SHF.R.U32.HI R30, RZ, 0x8, R27 ;  /* 0x00000008ff1e7819 */ /* 0x000fe4000001161b */
[----:B------:R-:W-:Y:S02]  /*21a80*/  LOP3.LUT R31, R38, 0xffff, RZ, 0xc0, !PT ;  /* 0x0000ffff261f7812 */ /* 0x000fe400078ec0ff */
[----:B------:R-:W-:Y:S02]  /*21a90*/  LOP3.LUT R33, R24, 0xffff, RZ, 0xc0, !PT ;  /* 0x0000ffff18217812 */ /* 0x000fe400078ec0ff */
[--C-:B------:R-:W-:Y:S02]  /*21aa0*/  PRMT R43, R134, 0x3340, R29.reuse ;  /* 0x00003340862b7816 */ /* 0x100fe4000000001d */
[----:B------:R-:W-:Y:S02]  /*21ab0*/  LOP3.LUT R24, R25, 0xffff, RZ, 0xc0, !PT ;  /* 0x0000ffff19187812 */ /* 0x000fe400078ec0ff */
[----:B------:R-:W-:-:S02]  /*21ac0*/  SHF.R.U32.HI R29, RZ, 0x8, R29 ;  /* 0x00000008ff1d7819 */ /* 0x000fc4000001161d */
[----:B------:R-:W-:Y:S02]  /*21ad0*/  LOP3.LUT R25, R26, 0xffff, RZ, 0xc0, !PT ;  /* 0x0000ffff1a197812 */ /* 0x000fe400078ec0ff */
[----:B------:R-:W-:Y:S02]  /*21ae0*/  LOP3.LUT R30, R30, 0xffff, RZ, 0xc0, !PT ;  /* 0x0000ffff1e1e7812 */ /* 0x000fe400078ec0ff */
[----:B------:R-:W-:Y:S02]  /*21af0*/  PRMT R45, R100, 0x3340, R27 ;  /* 0x00003340642d7816 */ /* 0x000fe4000000001b */
[--C-:B------:R-:W-:Y:S02]  /*21b00*/  PRMT R47, R102, 0x3340, R31.reuse ;  /* 0x00003340662f7816 */ /* 0x100fe4000000001f */
[----:B------:R-:W-:Y:S02]  /*21b10*/  SHF.R.U32.HI R27, RZ, 0x8, R102 ;  /* 0x00000008ff1b7819 */ /* 0x000fe40000011666 */
[----:B------:R-:W-:-:S02]  /*21b20*/  SHF.R.U32.HI R31, RZ, 0x8, R31 ;  /* 0x00000008ff1f7819 */ /* 0x000fc4000001161f */
[----:B------:R-:W-:Y:S02]  /*21b30*/  LOP3.LUT R28, R28, 0xffff, RZ, 0xc0, !PT ;  /* 0x0000ffff1c1c7812 */ /* 0x000fe400078ec0ff */
[----:B------:R-:W-:Y:S02]  /*21b40*/  LOP3.LUT R29, R29, 0xffff, RZ, 0xc0, !PT ;  /* 0x0000ffff1d1d7812 */ /* 0x000fe400078ec0ff */
[----:B------:R-:W-:Y:S02]  /*21b50*/  PRMT R62, R25, 0x3340, R30 ;  /* 0x00003340193e7816 */ /* 0x000fe4000000001e */
[----:B------:R-:W-:Y:S02]  /*21b60*/  LOP3.LUT R25, R72, 0xffff, RZ, 0xc0, !PT ;  /* 0x0000ffff48197812 */ /* 0x000fe400078ec0ff */
[----:B------:R-:W-:Y:S02]  /*21b70*/  LOP3.LUT R26, R27, 0xffff, RZ, 0xc0, !PT ;  /* 0x0000ffff1b1a7812 */ /* 0x000fe400078ec0ff */
[----:B------:R-:W-:-:S02]  /*21b80*/  LOP3.LUT R31, R31, 0xffff, RZ, 0xc0, !PT ;  /* 0x0000ffff1f1f7812 */ /* 0x000fc400078ec0ff */
[----:B------:R-:W-:Y:S02]  /*21b90*/  LOP3.LUT R27, R40, 0xffff, RZ, 0xc0, !PT ;  /* 0x0000ffff281b7812 */ /* 0x000fe400078ec0ff */
[----:B------:R-:W-:Y:S02]  /*21ba0*/  PRMT R38, R33, 0x3340, R28 ;  /* 0x0000334021267816 */ /* 0x000fe4000000001c */
[----:B------:R-:W-:Y:S02]  /*21bb0*/  PRMT R60, R24, 0x3340, R29 ;  /* 0x00003340183c7816 */ /* 0x000fe4000000001d */
[----:B------:R-:W-:Y:S02]  /*21bc0*/  SHF.R.U32.HI R24, RZ, 0x8, R136 ;  /* 0x00000008ff187819 */ /* 0x000fe40000011688 */
[--C-:B------:R-:W-:Y:S02]  /*21bd0*/  PRMT R40, R136, 0x3340, R25.reuse ;  /* 0x0000334088287816 */ /* 0x100fe40000000019 */
[----:B------:R-:W-:-:S02]  /*21be0*/  SHF.R.U32.HI R28, RZ, 0x8, R25 ;  /* 0x00000008ff1c7819 */ /* 0x000fc40000011619 */
[----:B------:R-:W-:Y:S02]  /*21bf0*/  PRMT R64, R26, 0x3340, R31 ;  /* 0x000033401a407816 */ /* 0x000fe4000000001f */
[----:B------:R-:W-:Y:S02]  /*21c00*/  LOP3.LUT R29, R74, 0xffff, RZ, 0xc0, !PT ;  /* 0x0000ffff4a1d7812 */ /* 0x000fe400078ec0ff */
[----:B------:R-:W-:Y:S02]  /*21c10*/  SHF.R.U32.HI R25, RZ, 0x8, R138 ;  /* 0x00000008ff197819 */ /* 0x000fe4000001168a */
[----:B------:R-:W-:Y:S02]  /*21c20*/  SHF.R.U32.HI R26, RZ, 0x8, R104 ;  /* 0x00000008ff1a7819 */ /* 0x000fe40000011668 */
[----:B------:R-:W-:Y:S02]  /*21c30*/  SHF.R.U32.HI R30, RZ, 0x8, R27 ;  /* 0x00000008ff1e7819 */ /* 0x000fe4000001161b */
[----:B------:R-:W-:-:S02]  /*21c40*/  LOP3.LUT R31, R42, 0xffff, RZ, 0xc0, !PT ;  /* 0x0000ffff2a1f7812 */ /* 0x000fc400078ec0ff */
[----:B------:R-:W-:Y:S02]  /*21c50*/  LOP3.LUT R33, R24, 0xffff, RZ, 0xc0, !PT ;  /* 0x0000ffff18217812 */ /* 0x000fe400078ec0ff */
[--C-:B------:R-:W-:Y:S02]  /*21c60*/  PRMT R42, R138, 0x3340, R29.reuse ;  /* 0x000033408a2a7816 */ /* 0x100fe4000000001d */
[----:B------:R-:W-:Y:S02]  /*21c70*/  LOP3.LUT R24, R25, 0xffff, RZ, 0xc0, !PT ;  /* 0x0000ffff19187812 */ /* 0x000fe400078ec0ff */
[----:B------:R-:W-:Y:S02]  /*21c80*/  SHF.R.U32.HI R29, RZ, 0x8, R29 ;  /* 0x00000008ff1d7819 */ /* 0x000fe4000001161d */
[----:B------:R-:W-:Y:S02]  /*21c90*/  LOP3.LUT R25, R26, 0xffff, RZ, 0xc0, !PT ;  /* 0x0000ffff1a197812 */ /* 0x000fe400078ec0ff */
[----:B------:R-:W-:-:S02]  /*21ca0*/  LOP3.LUT R30, R30, 0xffff, RZ, 0xc0, !PT ;  /* 0x0000ffff1e1e7812 */ /* 0x000fc400078ec0ff */
[----:B------:R-:W-:Y:S02]  /*21cb0*/  PRMT R53, R104, 0x3340, R27 ;  /* 0x0000334068357816 */ /* 0x000fe4000000001b */
[--C-:B------:R-:W-:Y:S02]  /*21cc0*/  PRMT R55, R106, 0x3340, R31.reuse ;  /* 0x000033406a377816 */ /* 0x100fe4000000001f */
[----:B------:R-:W-:Y:S02]  /*21cd0*/  SHF.R.U32.HI R27, RZ, 0x8, R106 ;  /* 0x00000008ff1b7819 */ /* 0x000fe4000001166a */
[----:B------:R-:W-:Y:S02]  /*21ce0*/  SHF.R.U32.HI R31, RZ, 0x8, R31 ;  /* 0x00000008ff1f7819 */ /* 0x000fe4000001161f */
[----:B------:R-:W-:Y:S02]  /*21cf0*/  LOP3.LUT R28, R28, 0xffff, RZ, 0xc0, !PT ;  /* 0x0000ffff1c1c7812 */ /* 0x000fe400078ec0ff */
[----:B------:R-:W-:-:S02]  /*21d00*/  LOP3.LUT R29, R29, 0xffff, RZ, 0xc0, !PT ;  /* 0x0000ffff1d1d7812 */ /* 0x000fc400078ec0ff */
[----:B------:R-:W-:Y:S02]  /*21d10*/  PRMT R66, R25, 0x3340, R30 ;  /* 0x0000334019427816 */ /* 0x000fe4000000001e */
[----:B------:R-:W-:Y:S02]  /*21d20*/  LOP3.LUT R25, R76, 0xffff, RZ, 0xc0, !PT ;  /* 0x0000ffff4c197812 */ /* 0x000fe400078ec0ff */
[----:B------:R-:W-:Y:S02]  /*21d30*/  LOP3.LUT R26, R27, 0xffff, RZ, 0xc0, !PT ;  /* 0x0000ffff1b1a7812 */ /* 0x000fe400078ec0ff */
[----:B------:R-:W-:Y:S02]  /*21d40*/  LOP3.LUT R31, R31, 0xffff, RZ, 0xc0, !PT ;  /* 0x0000ffff1f1f7812 */ /* 0x000fe400078ec0ff */
[----:B------:R-:W-:Y:S02]  /*21d50*/  LOP3.LUT R27, R44, 0xffff, RZ, 0xc0, !PT ;  /* 0x0000ffff2c1b7812 */ /* 0x000fe400078ec0ff */
[----:B------:R-:W-:-:S02]  /*21d60*/  PRMT R49, R33, 0x3340, R28 ;  /* 0x0000334021317816 */ /* 0x000fc4000000001c */
[----:B------:R-:W-:Y:S02]  /*21d70*/  PRMT R51, R24, 0x3340, R29 ;  /* 0x0000334018337816 */ /* 0x000fe4000000001d */
[----:B------:R-:W-:Y:S02]  /*21d80*/  SHF.R.U32.HI R24, RZ, 0x8, R140 ;  /* 0x00000008ff187819 */ /* 0x000fe4000001168c */
[--C-:B------:R-:W-:Y:S02]  /*21d90*/  PRMT R44, R140, 0x3340, R25.reuse ;  /* 0x000033408c2c7816 */ /* 0x100fe40000000019 */
[----:B------:R-:W-:Y:S02]  /*21da0*/  SHF.R.U32.HI R28, RZ, 0x8, R25 ;  /* 0x00000008ff1c7819 */ /* 0x000fe40000011619 */
[----:B------:R-:W-:Y:S02]  /*21db0*/  PRMT R68, R26, 0x3340, R31 ;  /* 0x000033401a447816 */ /* 0x000fe4000000001f */
[----:B------:R-:W-:-:S02]  /*21dc0*/  LOP3.LUT R29, R78, 0xffff, RZ, 0xc0, !PT ;  /* 0x0000ffff4e1d7812 */ /* 0x000fc400078ec0ff */
[----:B------:R-:W-:Y:S02]  /*21dd0*/  SHF.R.U32.HI R25, RZ, 0x8, R142 ;  /* 0x00000008ff197819 */ /* 0x000fe4000001168e */
[----:B------:R-:W-:Y:S02]  /*21de0*/  SHF.R.U32.HI R26, RZ, 0x8, R108 ;  /* 0x00000008ff1a7819 */ /* 0x000fe4000001166c */
[----:B------:R-:W-:Y:S02]  /*21df0*/  SHF.R.U32.HI R30, RZ, 0x8, R27 ;  /* 0x00000008ff1e7819 */ /* 0x000fe4000001161b */
[----:B------:R-:W-:Y:S02]  /*21e00*/  LOP3.LUT R110, R110, 0xffff, RZ, 0xc0, !PT ;  /* 0x0000ffff6e6e7812 */ /* 0x000fe400078ec0ff */
[----:B------:R-:W-:Y:S02]  /*21e10*/  LOP3.LUT R31, R46, 0xffff, RZ, 0xc0, !PT ;  /* 0x0000ffff2e1f7812 */ /* 0x000fe400078ec0ff */
[----:B------:R-:W-:-:S02]  /*21e20*/  LOP3.LUT R33, R24, 0xffff, RZ, 0xc0, !PT ;  /* 0x0000ffff18217812 */ /* 0x000fc400078ec0ff */
[--C-:B------:R-:W-:Y:S02]  /*21e30*/  PRMT R46, R142, 0x3340, R29.reuse ;  /* 0x000033408e2e7816 */ /* 0x100fe4000000001d */
[----:B------:R-:W-:Y:S02]  /*21e40*/  LOP3.LUT R24, R25, 0xffff, RZ, 0xc0, !PT ;  /* 0x0000ffff19187812 */ /* 0x000fe400078ec0ff */
[----:B------:R-:W-:Y:S02]  /*21e50*/  SHF.R.U32.HI R29, RZ, 0x8, R29 ;  /* 0x00000008ff1d7819 */ /* 0x000fe4000001161d */
[----:B------:R-:W-:Y:S02]  /*21e60*/  LOP3.LUT R25, R26, 0xffff, RZ, 0xc0, !PT ;  /* 0x0000ffff1a197812 */ /* 0x000fe400078ec0ff */
[----:B------:R-:W-:Y:S02]  /*21e70*/  LOP3.LUT R30, R30, 0xffff, RZ, 0xc0, !PT ;  /* 0x0000ffff1e1e7812 */ /* 0x000fe400078ec0ff */
[----:B------:R-:W-:-:S02]  /*21e80*/  PRMT R61, R108, 0x3340, R27 ;  /* 0x000033406c3d7816 */ /* 0x000fc4000000001b */
[--C-:B------:R-:W-:Y:S02]  /*21e90*/  PRMT R63, R110, 0x3340, R31.reuse ;  /* 0x000033406e3f7816 */ /* 0x100fe4000000001f */
[----:B------:R-:W-:Y:S02]  /*21ea0*/  SHF.R.U32.HI R27, RZ, 0x8, R110 ;  /* 0x00000008ff1b7819 */ /* 0x000fe4000001166e */
[----:B------:R-:W-:Y:S02]  /*21eb0*/  SHF.R.U32.HI R31, RZ, 0x8, R31 ;  /* 0x00000008ff1f7819 */ /* 0x000fe4000001161f */
[----:B------:R-:W-:Y:S02]  /*21ec0*/  PRMT R4, R4, 0x5410, R5 ;  /* 0x0000541004047816 */ /* 0x000fe40000000005 */
[----:B------:R-:W-:Y:S02]  /*21ed0*/  PRMT R5, R8, 0x5410, R9 ;  /* 0x0000541008057816 */ /* 0x000fe40000000009 */
[----:B------:R-:W-:-:S02]  /*21ee0*/  PRMT R6, R6, 0x5410, R11 ;  /* 0x0000541006067816 */ /* 0x000fc4000000000b */
[----:B------:R-:W-:Y:S01]  /*21ef0*/  PRMT R7, R7, 0x5410, R10 ;  /* 0x0000541007077816 */ /* 0x000fe2000000000a */
[----:B------:R-:W-:Y:S01]  /*21f00*/  BAR.SYNC.DEFER_BLOCKING 0x0 ;  /* 0x0000000000007b1d */ /* 0x000fe20000010000 */
[----:B------:R-:W-:Y:S02]  /*21f10*/  LOP3.LUT R28, R28, 0xffff, RZ, 0xc0, !PT ;  /* 0x0000ffff1c1c7812 */ /* 0x000fe400078ec0ff */
[----:B------:R-:W-:Y:S02]  /*21f20*/  LOP3.LUT R29, R29, 0xffff, RZ, 0xc0, !PT ;  /* 0x0000ffff1d1d7812 */ /* 0x000fe400078ec0ff */
[----:B------:R-:W-:Y:S02]  /*21f30*/  PRMT R70, R25, 0x3340, R30 ;  /* 0x0000334019467816 */ /* 0x000fe4000000001e */
[----:B------:R-:W-:Y:S02]  /*21f40*/  LOP3.LUT R144, R144, 0xffff, RZ, 0xc0, !PT ;  /* 0x0000ffff90907812 */ /* 0x000fe400078ec0ff */
[----:B------:R-:W-:-:S02]  /*21f50*/  LOP3.LUT R25, R80, 0xffff, RZ, 0xc0, !PT ;  /* 0x0000ffff50197812 */ /* 0x000fc400078ec0ff */
[----:B------:R-:W-:Y:S02]  /*21f60*/  LOP3.LUT R26, R27, 0xffff, RZ, 0xc0, !PT ;  /* 0x0000ffff1b1a7812 */ /* 0x000fe400078ec0ff */
[----:B------:R-:W-:Y:S02]  /*21f70*/  LOP3.LUT R31, R31, 0xffff, RZ, 0xc0, !PT ;  /* 0x0000ffff1f1f7812 */ /* 0x000fe400078ec0ff */
[----:B------:R-:W-:Y:S02]  /*21f80*/  LOP3.LUT R146, R146, 0xffff, RZ, 0xc0, !PT ;  /* 0x0000ffff92927812 */ /* 0x000fe400078ec0ff */
[----:B------:R-:W-:Y:S02]  /*21f90*/  LOP3.LUT R112, R112, 0xffff, RZ, 0xc0, !PT ;  /* 0x0000ffff70707812 */ /* 0x000fe400078ec0ff */
[----:B------:R-:W-:Y:S02]  /*21fa0*/  LOP3.LUT R27, R48, 0xffff, RZ, 0xc0, !PT ;  /* 0x0000ffff301b7812 */ /* 0x000fe400078ec0ff */
[----:B------:R-:W-:-:S02]  /*21fb0*/  PRMT R57, R33, 0x3340, R28 ;  /* 0x0000334021397816 */ /* 0x000fc4000000001c */
[----:B------:R-:W-:Y:S01]  /*21fc0*/  PRMT R59, R24, 0x3340, R29 ;  /* 0x00003340183b7816 */ /* 0x000fe2000000001d */
[----:B------:R0:W-:Y:S01]  /*21fd0*/  STSM.16.M88.4 [R36], R4 ;  /* 0x0000000424007844 */ /* 0x0001e20000000200 */
[----:B------:R-:W-:Y:S02]  /*21fe0*/  LOP3.LUT R29, R82, 0xffff, RZ, 0xc0, !PT ;  /* 0x0000ffff521d7812 */ /* 0x000fe400078ec0ff */
[----:B------:R-:W-:Y:S02]  /*21ff0*/  SHF.R.U32.HI R24, RZ, 0x8, R144 ;  /* 0x00000008ff187819 */ /* 0x000fe40000011690 */
[--C-:B------:R-:W-:Y:S02]  /*22000*/  PRMT R48, R144, 0x3340, R25.reuse ;  /* 0x0000334090307816 */ /* 0x100fe40000000019 */
[----:B------:R-:W-:Y:S02]  /*22010*/  SHF.R.U32.HI R28, RZ, 0x8, R25 ;  /* 0x00000008ff1c7819 */ /* 0x000fe40000011619 */
[----:B------:R-:W-:-:S02]  /*22020*/  PRMT R72, R26, 0x3340, R31 ;  /* 0x000033401a487816 */ /* 0x000fc4000000001f */
[----:B------:R-:W-:Y:S02]  /*22030*/  SHF.R.U32.HI R25, RZ, 0x8, R146 ;  /* 0x00000008ff197819 */ /* 0x000fe40000011692 */
[----:B------:R-:W-:Y:S02]  /*22040*/  SHF.R.U32.HI R26, RZ, 0x8, R112 ;  /* 0x00000008ff1a7819 */ /* 0x000fe40000011670 */
[----:B------:R-:W-:Y:S01]  /*22050*/  SHF.R.U32.HI R30, RZ, 0x8, R27 ;  /* 0x00000008ff1e7819 */ /* 0x000fe2000001161b */
[----:B0-----:R-:W0:Y:S01]  /*22060*/  LDC R5, c[0x0][0x244] ;  /* 0x00009100ff057b82 */ /* 0x001e220000000800 */
[----:B------:R-:W-:Y:S02]  /*22070*/  LOP3.LUT R31, R50, 0xffff, RZ, 0xc0, !PT ;  /* 0x0000ffff321f7812 */ /* 0x000fe400078ec0ff */
[----:B------:R-:W-:Y:S02]  /*22080*/  PRMT R50, R146, 0x3340, R29 ;  /* 0x0000334092327816 */ /* 0x000fe4000000001d */
[----:B------:R-:W-:-:S02]  /*22090*/  LOP3.LUT R33, R24, 0xffff, RZ, 0xc0, !PT ;  /* 0x0000ffff18217812 */ /* 0x000fc400078ec0ff */
[----:B------:R-:W-:Y:S02]  /*220a0*/  SHF.R.U32.HI R29, RZ, 0x8, R29 ;  /* 0x00000008ff1d7819 */ /* 0x000fe4000001161d */
[----:B------:R-:W-:Y:S02]  /*220b0*/  LOP3.LUT R24, R25, 0xffff, RZ, 0xc0, !PT ;  /* 0x0000ffff19187812 */ /* 0x000fe400078ec0ff */
[----:B------:R-:W-:Y:S02]  /*220c0*/  LOP3.LUT R25, R26, 0xffff, RZ, 0xc0, !PT ;  /* 0x0000ffff1a197812 */ /* 0x000fe400078ec0ff */
[----:B------:R-:W-:Y:S02]  /*220d0*/  LOP3.LUT R30, R30, 0xffff, RZ, 0xc0, !PT ;  /* 0x0000ffff1e1e7812 */ /* 0x000fe400078ec0ff */
[----:B------:R-:W-:Y:S02]  /*220e0*/  LOP3.LUT R29, R29, 0xffff, RZ, 0xc0, !PT ;  /* 0x0000ffff1d1d7812 */ /* 0x000fe400078ec0ff */
[----:B------:R-:W-:-:S02]  /*220f0*/  LOP3.LUT R28, R28, 0xffff, RZ, 0xc0, !PT ;  /* 0x0000ffff1c1c7812 */ /* 0x000fc400078ec0ff */
[----:B------:R-:W-:Y:S02]  /*22100*/  PRMT R74, R25, 0x3340, R30 ;  /* 0x00003340194a7816 */ /* 0x000fe4000000001e */
[----:B------:R-:W-:Y:S02]  /*22110*/  LOP3.LUT R148, R148, 0xffff, RZ, 0xc0, !PT ;  /* 0x0000ffff94947812 */ /* 0x000fe400078ec0ff */
[----:B------:R-:W-:Y:S02]  /*22120*/  LOP3.LUT R25, R84, 0xffff, RZ, 0xc0, !PT ;  /* 0x0000ffff54197812 */ /* 0x000fe400078ec0ff */
[----:B------:R-:W-:Y:S02]  /*22130*/  PRMT R67, R24, 0x3340, R29 ;  /* 0x0000334018437816 */ /* 0x000fe4000000001d */
[----:B------:R-:W-:Y:S02]  /*22140*/  PRMT R65, R33, 0x3340, R28 ;  /* 0x0000334021417816 */ /* 0x000fe4000000001c */
[----:B------:R-:W-:-:S02]  /*22150*/  SHF.R.U32.HI R24, RZ, 0x8, R148 ;  /* 0x00000008ff187819 */ /* 0x000fc40000011694 */
[----:B------:R-:W-:Y:S02]  /*22160*/  SHF.R.U32.HI R28, RZ, 0x8, R25 ;  /* 0x00000008ff1c7819 */ /* 0x000fe40000011619 */
[----:B------:R-:W-:Y:S02]  /*22170*/  LOP3.LUT R3, R3, 0x7f, RZ, 0xc0, !PT ;  /* 0x0000007f03037812 */ /* 0x000fe400078ec0ff */
[----:B------:R-:W-:Y:S02]  /*22180*/  LOP3.LUT R33, R24, 0xffff, RZ, 0xc0, !PT ;  /* 0x0000ffff18217812 */ /* 0x000fe400078ec0ff */
[----:B------:R-:W-:Y:S02]  /*22190*/  LOP3.LUT R28, R28, 0xffff, RZ, 0xc0, !PT ;  /* 0x0000ffff1c1c7812 */ /* 0x000fe400078ec0ff */
[----:B------:R-:W-:Y:S02]  /*221a0*/  LEA R3, R3, UR58, 0x4 ;  /* 0x0000003a03037c11 */ /* 0x000fe4000f8e20ff */
[----:B------:R-:W-:Y:S01]  /*221b0*/  PRMT R73, R33, 0x3340, R28 ;  /* 0x0000334021497816 */ /* 0x000fe2000000001c */
[----:B------:R-:W-:Y:S01]  /*221c0*/  BAR.SYNC.DEFER_BLOCKING 0x0 ;  /* 0x0000000000007b1d */ /* 0x000fe20000010000 */
[----:B------:R-:W-:-:S02]  /*221d0*/  PRMT R16, R15, 0x5410, R16 ;  /* 0x000054100f107816 */ /* 0x000fc40000000010 */
[----:B------:R-:W-:-:S03]  /*221e0*/  PRMT R17, R14, 0x5410, R17 ;  /* 0x000054100e117816 */ /* 0x000fc60000000011 */
[----:B------:R-:W1:Y:S01]  /*221f0*/  LDS.128 R32, [R3] ;  /* 0x0000000003207984 */ /* 0x000e620000000c00 */
[----:B------:R-:W-:Y:S02]  /*22200*/  PRMT R18, R13, 0x5410, R18 ;  /* 0x000054100d127816 */ /* 0x000fe40000000012 */
[----:B------:R-:W-:Y:S01]  /*22210*/  PRMT R19, R12, 0x5410, R19 ;  /* 0x000054100c137816 */ /* 0x000fe20000000013 */
[----:B------:R-:W-:Y:S01]  /*22220*/  BAR.SYNC.DEFER_BLOCKING 0x0 ;  /* 0x0000000000007b1d */ /* 0x000fe20000010000 */
[----:B------:R-:W-:Y:S02]  /*22230*/  LOP3.LUT R114, R114, 0xffff, RZ, 0xc0, !PT ;  /* 0x0000ffff72727812 */ /* 0x000fe400078ec0ff */
[----:B------:R-:W-:Y:S02]  /*22240*/  PRMT R69, R112, 0x3340, R27 ;  /* 0x0000334070457816 */ /* 0x000fe4000000001b */
[----:B------:R-:W-:Y:S02]  /*22250*/  PRMT R71, R114, 0x3340, R31 ;  /* 0x0000334072477816 */ /* 0x000fe4000000001f */
[----:B------:R-:W-:-:S02]  /*22260*/  SHF.R.U32.HI R27, RZ, 0x8, R114 ;  /* 0x00000008ff1b7819 */ /* 0x000fc40000011672 */
[----:B------:R-:W-:Y:S02]  /*22270*/  SHF.R.U32.HI R31, RZ, 0x8, R31 ;  /* 0x00000008ff1f7819 */ /* 0x000fe4000001161f */
[----:B------:R-:W-:Y:S02]  /*22280*/  LOP3.LUT R26, R27, 0xffff, RZ, 0xc0, !PT ;  /* 0x0000ffff1b1a7812 */ /* 0x000fe400078ec0ff */
[----:B------:R-:W-:Y:S01]  /*22290*/  LOP3.LUT R31, R31, 0xffff, RZ, 0xc0, !PT ;  /* 0x0000ffff1f1f7812 */ /* 0x000fe200078ec0ff */
[----:B------:R-:W-:Y:S01]  /*222a0*/  STSM.16.M88.4 [R36], R16 ;  /* 0x0000001024007844 */ /* 0x000fe20000000200 */
[----:B------:R-:W-:Y:S02]  /*222b0*/  BAR.SYNC.DEFER_BLOCKING 0x0 ;  /* 0x0000000000007b1d */ /* 0x000fe40000010000 */
[----:B------:R-:W-:Y:S02]  /*222c0*/  PRMT R76, R26, 0x3340, R31 ;  /* 0x000033401a4c7816 */ /* 0x000fe4000000001f */
[----:B------:R-:W-:-:S02]  /*222d0*/  LOP3.LUT R150, R150, 0xffff, RZ, 0xc0, !PT ;  /* 0x0000ffff96967812 */ /* 0x000fc400078ec0ff */
[----:B------:R-:W-:Y:S02]  /*222e0*/  LOP3.LUT R118, R118, 0xffff, RZ, 0xc0, !PT ;  /* 0x0000ffff76767812 */ /* 0x000fe400078ec0ff */
[----:B------:R-:W-:Y:S02]  /*222f0*/  LOP3.LUT R29, R86, 0xffff, RZ, 0xc0, !PT ;  /* 0x0000ffff561d7812 */ /* 0x000fe400078ec0ff */
[----:B------:R-:W-:Y:S02]  /*22300*/  LOP3.LUT R31, R54, 0xffff, RZ, 0xc0, !PT ;  /* 0x0000ffff361f7812 */ /* 0x000fe400078ec0ff */
[----:B------:R-:W-:Y:S02]  /*22310*/  LOP3.LUT R116, R116, 0xffff, RZ, 0xc0, !PT ;  /* 0x0000ffff74747812 */ /* 0x000fe400078ec0ff */
[----:B------:R-:W-:Y:S02]  /*22320*/  LOP3.LUT R27, R52, 0xffff, RZ, 0xc0, !PT ;  /* 0x0000ffff341b7812 */ /* 0x000fe400078ec0ff */
[----:B------:R-:W-:-:S02]  /*22330*/  PRMT R52, R148, 0x3340, R25 ;  /* 0x0000334094347816 */ /* 0x000fc40000000019 */
[----:B------:R-:W-:Y:S02]  /*22340*/  SHF.R.U32.HI R25, RZ, 0x8, R150 ;  /* 0x00000008ff197819 */ /* 0x000fe40000011696 */
[----:B------:R-:W-:Y:S02]  /*22350*/  PRMT R54, R150, 0x3340, R29 ;  /* 0x0000334096367816 */ /* 0x000fe4000000001d */
[----:B------:R-:W-:Y:S02]  /*22360*/  PRMT R79, R118, 0x3340, R31 ;  /* 0x00003340764f7816 */ /* 0x000fe4000000001f */
[----:B------:R-:W-:Y:S02]  /*22370*/  SHF.R.U32.HI R29, RZ, 0x8, R29 ;  /* 0x00000008ff1d7819 */ /* 0x000fe4000001161d */
[----:B------:R-:W-:Y:S02]  /*22380*/  SHF.R.U32.HI R26, RZ, 0x8, R116 ;  /* 0x00000008ff1a7819 */ /* 0x000fe40000011674 */
[----:B------:R-:W-:-:S02]  /*22390*/  PRMT R77, R116, 0x3340, R27 ;  /* 0x00003340744d7816 */ /* 0x000fc4000000001b */
[----:B------:R-:W-:Y:S02]  /*223a0*/  SHF.R.U32.HI R30, RZ, 0x8, R27 ;  /* 0x00000008ff1e7819 */ /* 0x000fe4000001161b */
[----:B------:R-:W-:Y:S02]  /*223b0*/  SHF.R.U32.HI R31, RZ, 0x8, R31 ;  /* 0x00000008ff1f7819 */ /* 0x000fe4000001161f */
        /* <DEDUP_REMOVED lines=9> */
[----:B------:R-:W-:-:S02]  /*22450*/  PRMT R80, R26, 0x3340, R31 ;  /* 0x000033401a507816 */ /* 0x000fc4000000001f */
[----:B------:R-:W2:Y:S01]  /*22460*/  LDS.128 R28, [R3] ;  /* 0x00000000031c7984 */ /* 0x000ea20000000c00 */
[----:B------:R-:W-:Y:S02]  /*22470*/  PRMT R20, R20, 0x5410, R39 ;  /* 0x0000541014147816 */ /* 0x000fe40000000027 */
[----:B------:R-:W-:Y:S02]  /*22480*/  PRMT R21, R21, 0x5410, R56 ;  /* 0x0000541015157816 */ /* 0x000fe40000000038 */
[----:B------:R-:W-:Y:S02]  /*22490*/  PRMT R22, R22, 0x5410, R41 ;  /* 0x0000541016167816 */ /* 0x000fe40000000029 */
[----:B------:R-:W-:Y:S01]  /*224a0*/  PRMT R23, R23, 0x5410, R58 ;  /* 0x0000541017177816 */ /* 0x000fe2000000003a */
[----:B------:R-:W-:Y:S06]  /*224b0*/  BAR.SYNC.DEFER_BLOCKING 0x0 ;  /* 0x0000000000007b1d */ /* 0x000fec0000010000 */
[----:B------:R0:W-:Y:S02]  /*224c0*/  STSM.16.M88.4 [R36], R20 ;  /* 0x0000001424007844 */ /* 0x0001e40000000200 */
[----:B------:R-:W-:Y:S01]  /*224d0*/  BAR.SYNC.DEFER_BLOCKING 0x0 ;  /* 0x0000000000007b1d */ /* 0x000fe20000010000 */
[----:B------:R-:W-:-:S02]  /*224e0*/  PRMT R8, R37, 0x5410, R38 ;  /* 0x0000541025087816 */ /* 0x000fc40000000026 */
[----:B------:R-:W-:-:S03]  /*224f0*/  PRMT R9, R43, 0x5410, R60 ;  /* 0x000054102b097816 */ /* 0x000fc6000000003c */
[----:B------:R-:W4:Y:S01]  /*22500*/  LDS.128 R24, [R3] ;  /* 0x0000000003187984 */ /* 0x000f220000000c00 */
[----:B------:R-:W-:Y:S02]  /*22510*/  PRMT R10, R45, 0x5410, R62 ;  /* 0x000054102d0a7816 */ /* 0x000fe4000000003e */
[----:B------:R-:W-:Y:S01]  /*22520*/  PRMT R11, R47, 0x5410, R64 ;  /* 0x000054102f0b7816 */ /* 0x000fe20000000040 */
[----:B------:R-:W-:Y:S06]  /*22530*/  BAR.SYNC.DEFER_BLOCKING 0x0 ;  /* 0x0000000000007b1d */ /* 0x000fec0000010000 */
[----:B------:R-:W-:Y:S02]  /*22540*/  STSM.16.M88.4 [R36], R8 ;  /* 0x0000000824007844 */ /* 0x000fe40000000200 */
[----:B------:R-:W-:Y:S01]  /*22550*/  BAR.SYNC.DEFER_BLOCKING 0x0 ;  /* 0x0000000000007b1d */ /* 0x000fe20000010000 */
[----:B------:R-:W-:-:S02]  /*22560*/  PRMT R41, R42, 0x5410, R51 ;  /* 0x000054102a297816 */ /* 0x000fc40000000033 */
[----:B------:R-:W-:-:S03]  /*22570*/  PRMT R40, R40, 0x5410, R49 ;  /* 0x0000541028287816 */ /* 0x000fc60000000031 */
[----:B------:R-:W4:Y:S01]  /*22580*/  LDS.128 R16, [R3] ;  /* 0x0000000003107984 */ /* 0x000f220000000c00 */
        /* <DEDUP_REMOVED lines=18> */
[----:B------:R-:W-:Y:S01]  /*226b0*/  BAR.SYNC.DEFER_BLOCKING 0x0 ;  /* 0x0000000000007b1d */ /* 0x000fe20000010000 */
[----:B0-----:R-:W-:-:S05]  /*226c0*/  IMAD R20, R2, R5, RZ ;  /* 0x0000000502147224 */ /* 0x001fca00078e02ff */
[----:B------:R-:W-:Y:S01]  /*226d0*/  STSM.16.M88.4 [R36], R48 ;  /* 0x0000003024007844 */ /* 0x000fe20000000200 */
[----:B------:R-:W-:Y:S01]  /*226e0*/  IMAD R23, R5, 0x80, R20 ;  /* 0x0000008005177824 */ /* 0x000fe200078e0214 */
[----:B------:R-:W-:Y:S01]  /*226f0*/  BAR.SYNC.DEFER_BLOCKING 0x0 ;  /* 0x0000000000007b1d */ /* 0x000fe20000010000 */
[----:B------:R-:W-:Y:S02]  /*22700*/  PRMT R53, R54, 0x5410, R75 ;  /* 0x0000541036357816 */ /* 0x000fe4000000004b */
[----:B------:R-:W-:-:S03]  /*22710*/  PRMT R52, R52, 0x5410, R73 ;  /* 0x0000541034347816 */ /* 0x000fc60000000049 */
[----:B------:R-:W0:Y:S01]  /*22720*/  LDS.128 R4, [R3] ;  /* 0x0000000003047984 */ /* 0x000e220000000c00 */
[----:B------:R-:W-:Y:S02]  /*22730*/  PRMT R54, R77, 0x5410, R78 ;  /* 0x000054104d367816 */ /* 0x000fe4000000004e */
[----:B------:R-:W-:Y:S01]  /*22740*/  PRMT R55, R79, 0x5410, R80 ;  /* 0x000054104f377816 */ /* 0x000fe20000000050 */
[----:B------:R-:W-:Y:S01]  /*22750*/  BAR.SYNC.DEFER_BLOCKING 0x0 ;  /* 0x0000000000007b1d */ /* 0x000fe20000010000 */
[----:B------:R-:W-:Y:S01]  /*22760*/  ISETP.GE.AND P1, PT, R2, UR6, PT ;  /* 0x0000000602007c0c */ /* 0x000fe2000bf26270 */
[----:B------:R-:W-:Y:S01]  /*22770*/  IMAD R37, R0, UR24, RZ ;  /* 0x0000001800257c24 */ /* 0x000fe2000f8e02ff */
[----:B------:R-:W-:Y:S02]  /*22780*/  IADD3 R21, P4, R20, UR4, RZ ;  /* 0x0000000414157c10 */ /* 0x000fe4000ff9e0ff */
[----:B------:R-:W-:Y:S02]  /*22790*/  ISETP.LT.AND P1, PT, R0, UR29, !P1 ;  /* 0x0000001d00007c0c */ /* 0x000fe4000cf21270 */
[----:B------:R-:W-:-:S02]  /*227a0*/  LEA.HI.X.SX32 R20, R20, UR5, 0x1, P4 ;  /* 0x0000000514147c11 */ /* 0x000fc4000a0f0eff */
[----:B---3--:R-:W-:Y:S02]  /*227b0*/  SHF.R.S32.HI R42, RZ, 0x1f, R37 ;  /* 0x0000001fff2a7819 */ /* 0x008fe40000011425 */
[----:B------:R-:W-:Y:S01]  /*227c0*/  IADD3 R38, P4, R37, R21, RZ ;  /* 0x0000001525267210 */ /* 0x000fe20007f9e0ff */
[----:B------:R3:W-:Y:S04]  /*227d0*/  STSM.16.M88.4 [R36], R52 ;  /* 0x0000003424007844 */ /* 0x0007e80000000200 */
[----:B------:R-:W-:Y:S01]  /*227e0*/  IMAD.X R39, R42, 0x1, R20, P4 ;  /* 0x000000012a277824 */ /* 0x000fe200020e0614 */
[----:B------:R-:W-:Y:S01]  /*227f0*/  BAR.SYNC.DEFER_BLOCKING 0x0 ;  /* 0x0000000000007b1d */ /* 0x000fe20000010000 */
[----:B------:R-:W-:Y:S02]  /*22800*/  ISETP.GE.AND P4, PT, R0, UR7, PT ;  /* 0x0000000700007c0c */ /* 0x000fe4000bf86270 */
[----:B-1----:R-:W-:-:S02]  /*22810*/  PRMT R41, R32, 0x7770, RZ ;  /* 0x0000777020297816 */ /* 0x002fc400000000ff */
[----:B------:R-:W-:Y:S01]  /*22820*/  IADD3 R22, P5, R23, UR4, RZ ;  /* 0x0000000417167c10 */ /* 0x000fe2000ffbe0ff */
[----:B------:R-:W-:Y:S02]  /*22830*/  ULDC.64 UR6, c[0x0][0x228] ;  /* 0x00008a0000067ab9 */ /* 0x000fe40000000a00 */
[----:B------:R-:W-:Y:S01]  /*22840*/  ISETP.LT.AND P4, PT, R152, UR6, !P4 ;  /* 0x0000000698007c0c */ /* 0x000fe2000e781270 */
[----:B------:R-:W-:Y:S01]  /*22850*/  VIADD R40, R37, UR24 ;  /* 0x0000001825287c36 */ /* 0x000fe20008000000 */
[----:B------:R-:W-:Y:S01]  /*22860*/  LEA.HI.X.SX32 R23, R23, UR5, 0x1, P5 ;  /* 0x0000000517177c11 */ /* 0x000fe2000a8f0eff */
[----:B------:R-:W-:Y:S01]  /*22870*/  ULDC.64 UR4, c[0x0][0x228] ;  /* 0x00008a0000047ab9 */ /* 0x000fe20000000a00 */
[----:B--2---:R-:W-:Y:S01]  /*22880*/  PRMT R47, R32, 0x7771, RZ ;  /* 0x00007771202f7816 */ /* 0x004fe200000000ff */
[----:B------:R-:W-:Y:S01]  /*22890*/  ULDC UR6, c[0x0][0x228] ;  /* 0x00008a0000067ab9 */ /* 0x000fe20000000800 */
[----:B------:R-:W-:Y:S01]  /*228a0*/  ISETP.LT.AND P5, PT, R2, UR4, !P2 ;  /* 0x0000000402007c0c */ /* 0x000fe2000d7a1270 */
[----:B------:R1:W-:Y:S01]  /*228b0*/  @P1 STG.E.U8 desc[UR56][R38.64], R41 ;  /* 0x0000002926001986 */ /* 0x0003e2000c101138 */
[----:B---3--:R-:W-:-:S02]  /*228c0*/  IADD3 R36, P1, R37, R22, RZ ;  /* 0x0000001625247210 */ /* 0x008fc40007f3e0ff */
[----:B------:R-:W-:Y:S01]  /*228d0*/  PRMT R45, R32, 0x7772, RZ ;  /* 0x00007772202d7816 */ /* 0x000fe200000000ff */
[----:B------:R-:W-:Y:S01]  /*228e0*/  VIADD R44, R40, UR24 ;  /* 0x00000018282c7c36 */ /* 0x000fe20008000000 */
[----:B------:R-:W-:Y:S01]  /*228f0*/  SHF.R.S32.HI R43, RZ, 0x1f, R40 ;  /* 0x0000001fff2b7819 */ /* 0x000fe20000011428 */
[----:B------:R-:W-:Y:S01]  /*22900*/  IMAD.X R37, R42, 0x1, R23, P1 ;  /* 0x000000012a257824 */ /* 0x000fe200008e0617 */
[----:B------:R-:W-:Y:S01]  /*22910*/  ULDC UR4, c[0x0][0x22c] ;  /* 0x00008b0000047ab9 */ /* 0x000fe20000000800 */
[----:B-1----:R-:W-:-:S03]  /*22920*/  IADD3 R38, P6, R40, R21, RZ ;  /* 0x0000001528267210 */ /* 0x002fc60007fde0ff */
[----:B------:R1:W-:Y:S01]  /*22930*/  @P4 STG.E.U8 desc[UR56][R36.64], R47 ;  /* 0x0000002f24004986 */ /* 0x0003e2000c101138 */
[----:B------:R-:W-:Y:S01]  /*22940*/  ISETP.LT.AND P4, PT, R152, UR10, !P2 ;  /* 0x0000000a98007c0c */ /* 0x000fe2000d781270 */
[----:B------:R-:W-:Y:S01]  /*22950*/  IMAD.X R39, R43, 0x1, R20, P6 ;  /* 0x000000012b277824 */ /* 0x000fe200030e0614 */
[----:B------:R-:W-:Y:S01]  /*22960*/  IADD3 R40, P2, R40, R22, RZ ;  /* 0x0000001628287210 */ /* 0x000fe20007f5e0ff */
[----:B------:R-:W-:-:S03]  /*22970*/  VIADD R41, R0, 0x3 ;  /* 0x0000000300297836 */ /* 0x000fc60000000000 */
[----:B------:R2:W-:Y:S01]  /*22980*/  @P5 STG.E.U8 desc[UR56][R38.64], R45 ;  /* 0x0000002d26005986 */ /* 0x0005e2000c101138 */
[----:B------:R-:W-:Y:S01]  /*22990*/  ISETP.LT.AND P5, PT, R2, UR8, !P3 ;  /* 0x0000000802007c0c */ /* 0x000fe2000dfa1270 */
[----:B------:R-:W-:Y:S01]  /*229a0*/  ULDC UR8, c[0x0][0x228] ;  /* 0x00008a0000087ab9 */ /* 0x000fe20000000800 */
[----:B------:R-:W-:Y:S01]  /*229b0*/  ISETP.GE.AND P1, PT, R41, UR4, PT ;  /* 0x0000000429007c0c */ /* 0x000fe2000bf26270 */
[----:B------:R-:W-:Y:S01]  /*229c0*/  IMAD.X R41, R43, 0x1, R23, P2 ;  /* 0x000000012b297824 */ /* 0x000fe200010e0617 */
[----:B------:R-:W-:Y:S02]  /*229d0*/  SHF.R.S32.HI R46, RZ, 0x1f, R44 ;  /* 0x0000001fff2e7819 */ /* 0x000fe4000001142c */
[----:B-1----:R-:W-:Y:S01]  /*229e0*/  PRMT R47, R32, 0x7773, RZ ;  /* 0x00007773202f7816 */ /* 0x002fe200000000ff */
[----:B------:R-:W-:Y:S01]  /*229f0*/  VIADD R36, R0, 0x4 ;  /* 0x0000000400247836 */ /* 0x000fe20000000000 */
[----:B------:R-:W-:Y:S01]  /*22a00*/  IADD3 R42, P6, R44, R21, RZ ;  /* 0x000000152c2a7210 */ /* 0x000fe20007fde0ff */
[----:B------:R-:W-:Y:S01]  /*22a10*/  ULDC UR4, c[0x0][0x22c] ;  /* 0x00008b0000047ab9 */ /* 0x000fe20000000800 */
[----:B--2---:R-:W-:Y:S01]  /*22a20*/  PRMT R45, R33, 0x7770, RZ ;  /* 0x00007770212d7816 */ /* 0x004fe200000000ff */
[----:B------:R1:W-:Y:S02]  /*22a30*/  @P4 STG.E.U8 desc[UR56][R40.64], R47 ;  /* 0x0000002f28004986 */ /* 0x0003e4000c101138 */
[----:B------:R-:W-:Y:S01]  /*22a40*/  IMAD.X R43, R46, 0x1, R20, P6 ;  /* 0x000000012e2b7824 */ /* 0x000fe200030e0614 */
[----:B------:R-:W-:Y:S01]  /*22a50*/  ISETP.LT.AND P4, PT, R152, UR14, !P3 ;  /* 0x0000000e98007c0c */ /* 0x000fe2000df81270 */
[----:B------:R-:W-:Y:S01]  /*22a60*/  VIADD R32, R44, UR24 ;  /* 0x000000182c207c36 */ /* 0x000fe20008000000 */
[----:B------:R-:W-:Y:S01]  /*22a70*/  ISETP.GE.AND P2, PT, R36, UR4, PT ;  /* 0x0000000424007c0c */ /* 0x000fe2000bf46270 */
[----:B------:R-:W-:Y:S01]  /*22a80*/  ULDC UR4, c[0x0][0x22c] ;  /* 0x00008b0000047ab9 */ /* 0x000fe20000000800 */
[----:B------:R-:W-:Y:S01]  /*22a90*/  IADD3 R36, P3, R44, R22, RZ ;  /* 0x000000162c247210 */ /* 0x000fe20007f7e0ff */
[----:B------:R2:W-:Y:S01]  /*22aa0*/  @P5 STG.E.U8 desc[UR56][R42.64], R45 ;  /* 0x0000002d2a005986 */ /* 0x0005e2000c101138 */
[----:B------:R-:W-:-:S02]  /*22ab0*/  ISETP.LT.AND P5, PT, R2, UR12, !P1 ;  /* 0x0000000c02007c0c */ /* 0x000fc4000cfa1270 */
[----:B------:R-:W-:Y:S01]  /*22ac0*/  SHF.R.S32.HI R44, RZ, 0x1f, R32 ;  /* 0x0000001fff2c7819 */ /* 0x000fe20000011420 */
[----:B------:R-:W-:Y:S01]  /*22ad0*/  IMAD.X R37, R46, 0x1, R23, P3 ;  /* 0x000000012e257824 */ /* 0x000fe200018e0617 */
[----:B------:R-:W-:Y:S01]  /*22ae0*/  IADD3 R38, P6, R32, R21, RZ ;  /* 0x0000001520267210 */ /* 0x000fe20007fde0ff */
[----:B-1----:R-:W-:Y:S01]  /*22af0*/  VIADD R40, R0, 0x5 ;  /* 0x0000000500287836 */ /* 0x002fe20000000000 */
[----:B--2---:R-:W-:-:S03]  /*22b00*/  PRMT R45, R33, 0x7771, RZ ;  /* 0x00007771212d7816 */ /* 0x004fc600000000ff */
[----:B------:R-:W-:Y:S01]  /*22b10*/  IMAD.X R39, R44, 0x1, R20, P6 ;  /* 0x000000012c277824 */ /* 0x000fe200030e0614 */
[C---:B------:R-:W-:Y:S01]  /*22b20*/  PRMT R43, R33.reuse, 0x7772, RZ ;  /* 0x00007772212b7816 */ /* 0x040fe200000000ff */
[----:B------:R1:W-:Y:S01]  /*22b30*/  @P4 STG.E.U8 desc[UR56][R36.64], R45 ;  /* 0x0000002d24004986 */ /* 0x0003e2000c101138 */
[----:B------:R-:W-:Y:S01]  /*22b40*/  ISETP.LT.AND P4, PT, R152, UR18, !P1 ;  /* 0x0000001298007c0c */ /* 0x000fe2000cf81270 */
[----:B------:R-:W-:Y:S01]  /*22b50*/  VIADD R42, R32, UR24 ;  /* 0x00000018202a7c36 */ /* 0x000fe20008000000 */
[----:B------:R-:W-:Y:S01]  /*22b60*/  ISETP.GE.AND P3, PT, R40, UR4, PT ;  /* 0x0000000428007c0c */ /* 0x000fe2000bf66270 */
[----:B------:R2:W-:Y:S01]  /*22b70*/  @P5 STG.E.U8 desc[UR56][R38.64], R43 ;  /* 0x0000002b26005986 */ /* 0x0005e2000c101138 */
[----:B------:R-:W-:Y:S01]  /*22b80*/  IADD3 R40, P1, R32, R22, RZ ;  /* 0x0000001620287210 */ /* 0x000fe20007f3e0ff */
[----:B------:R-:W-:Y:S01]  /*22b90*/  ULDC UR4, c[0x0][0x22c] ;  /* 0x00008b0000047ab9 */ /* 0x000fe20000000800 */
[----:B------:R-:W-:Y:S02]  /*22ba0*/  ISETP.LT.AND P5, PT, R2, UR16, !P2 ;  /* 0x0000001002007c0c */ /* 0x000fe4000d7a1270 */
[----:B------:R-:W-:Y:S01]  /*22bb0*/  SHF.R.S32.HI R46, RZ, 0x1f, R42 ;  /* 0x0000001fff2e7819 */ /* 0x000fe2000001142a */
[----:B------:R-:W-:Y:S01]  /*22bc0*/  IMAD.X R41, R44, 0x1, R23, P1 ;  /* 0x000000012c297824 */ /* 0x000fe200008e0617 */
[----:B------:R-:W-:Y:S01]  /*22bd0*/  IADD3 R32, P6, R42, R21, RZ ;  /* 0x000000152a207210 */ /* 0x000fe20007fde0ff */
[----:B-1----:R-:W-:Y:S01]  /*22be0*/  VIADD R36, R0, 0x6 ;  /* 0x0000000600247836 */ /* 0x002fe20000000000 */
[----:B--2---:R-:W-:-:S03]  /*22bf0*/  PRMT R39, R33, 0x7773, RZ ;  /* 0x0000777321277816 */ /* 0x004fc600000000ff */
[----:B------:R-:W-:Y:S01]  /*22c00*/  IMAD.X R33, R46, 0x1, R20, P6 ;  /* 0x000000012e217824 */ /* 0x000fe200030e0614 */
[----:B------:R-:W-:Y:S01]  /*22c10*/  PRMT R45, R34, 0x7770, RZ ;  /* 0x00007770222d7816 */ /* 0x000fe200000000ff */
[----:B------:R-:W-:Y:S01]  /*22c20*/  @P4 STG.E.U8 desc[UR56][R40.64], R39 ;  /* 0x0000002728004986 */ /* 0x000fe2000c101138 */
[----:B------:R-:W-:Y:S01]  /*22c30*/  ISETP.LT.AND P4, PT, R152, UR22, !P2 ;  /* 0x0000001698007c0c */ /* 0x000fe2000d781270 */
[----:B------:R-:W-:Y:S01]  /*22c40*/  VIADD R43, R42, UR24 ;  /* 0x000000182a2b7c36 */ /* 0x000fe20008000000 */
[----:B------:R-:W-:Y:S01]  /*22c50*/  ISETP.GE.AND P1, PT, R36, UR4, PT ;  /* 0x0000000424007c0c */ /* 0x000fe2000bf26270 */
[----:B------:R1:W-:Y:S01]  /*22c60*/  @P5 STG.E.U8 desc[UR56][R32.64], R45 ;  /* 0x0000002d20005986 */ /* 0x0003e2000c101138 */
[----:B------:R-:W-:Y:S02]  /*22c70*/  IADD3 R36, P2, R42, R22, RZ ;  /* 0x000000162a247210 */ /* 0x000fe40007f5e0ff */
[----:B------:R-:W-:Y:S01]  /*22c80*/  PRMT R47, R34, 0x7771, RZ ;  /* 0x00007771222f7816 */ /* 0x000fe200000000ff */
[----:B------:R-:W-:Y:S01]  /*22c90*/  VIADD R44, R0, 0x7 ;  /* 0x00000007002c7836 */ /* 0x000fe20000000000 */
[----:B------:R-:W-:Y:S01]  /*22ca0*/  ISETP.LT.AND P5, PT, R2, UR20, !P3 ;  /* 0x0000001402007c0c */ /* 0x000fe2000dfa1270 */
[----:B------:R-:W-:Y:S01]  /*22cb0*/  IMAD.X R37, R46, 0x1, R23, P2 ;  /* 0x000000012e257824 */ /* 0x000fe200010e0617 */
[----:B------:R-:W-:Y:S01]  /*22cc0*/  SHF.R.S32.HI R42, RZ, 0x1f, R43 ;  /* 0x0000001fff2a7819 */ /* 0x000fe2000001142b */
[----:B------:R-:W-:Y:S01]  /*22cd0*/  ULDC UR4, c[0x0][0x22c] ;  /* 0x00008b0000047ab9 */ /* 0x000fe20000000800 */
[----:B------:R-:W-:-:S02]  /*22ce0*/  IADD3 R38, P6, R43, R21, RZ ;  /* 0x000000152b267210 */ /* 0x000fc40007fde0ff */
[----:B------:R2:W-:Y:S01]  /*22cf0*/  @P4 STG.E.U8 desc[UR56][R36.64], R47 ;  /* 0x0000002f24004986 */ /* 0x0005e2000c101138 */
[----:B-1----:R-:W-:Y:S02]  /*22d00*/  PRMT R45, R34, 0x7772, RZ ;  /* 0x00007772222d7816 */ /* 0x002fe400000000ff */
[----:B------:R-:W-:Y:S01]  /*22d10*/  IMAD.X R39, R42, 0x1, R20, P6 ;  /* 0x000000012a277824 */ /* 0x000fe200030e0614 */
[----:B------:R-:W-:Y:S01]  /*22d20*/  ISETP.LT.AND P4, PT, R152, UR26, !P3 ;  /* 0x0000001a98007c0c */ /* 0x000fe2000df81270 */
[----:B------:R-:W-:Y:S01]  /*22d30*/  VIADD R40, R0, 0x8 ;  /* 0x0000000800287836 */ /* 0x000fe20000000000 */
[C---:B------:R-:W-:Y:S01]  /*22d40*/  IADD3 R32, P3, R43.reuse, R22, RZ ;  /* 0x000000162b207210 */ /* 0x040fe20007f7e0ff */
[----:B------:R-:W-:Y:S01]  /*22d50*/  VIADD R43, R43, UR24 ;  /* 0x000000182b2b7c36 */ /* 0x000fe20008000000 */
[----:B------:R-:W-:Y:S01]  /*22d60*/  ISETP.GE.AND P2, PT, R44, UR4, PT ;  /* 0x000000042c007c0c */ /* 0x000fe2000bf46270 */
[----:B------:R1:W-:Y:S01]  /*22d70*/  @P5 STG.E.U8 desc[UR56][R38.64], R45 ;  /* 0x0000002d26005986 */ /* 0x0003e2000c101138 */
[----:B------:R-:W-:Y:S01]  /*22d80*/  ISETP.LT.AND P5, PT, R2, UR28, !P1 ;  /* 0x0000001c02007c0c */ /* 0x000fe2000cfa1270 */
[----:B------:R-:W-:Y:S01]  /*22d90*/  ULDC UR4, c[0x0][0x22c] ;  /* 0x00008b0000047ab9 */ /* 0x000fe20000000800 */
[----:B------:R-:W-:Y:S01]  /*22da0*/  IMAD.X R33, R42, 0x1, R23, P3 ;  /* 0x000000012a217824 */ /* 0x000fe200018e0617 */
[----:B------:R-:W-:Y:S01]  /*22db0*/  ISETP.GE.AND P3, PT, R40, UR4, PT ;  /* 0x0000000428007c0c */ /* 0x000fe2000bf66270 */
[----:B------:R-:W-:Y:S01]  /*22dc0*/  ULDC UR4, c[0x0][0x22c] ;  /* 0x00008b0000047ab9 */ /* 0x000fe20000000800 */
[----:B------:R-:W-:-:S02]  /*22dd0*/  SHF.R.S32.HI R40, RZ, 0x1f, R43 ;  /* 0x0000001fff287819 */ /* 0x000fc4000001142b */
[----:B--2---:R-:W-:Y:S02]  /*22de0*/  IADD3 R36, P6, R43, R21, RZ ;  /* 0x000000152b247210 */ /* 0x004fe40007fde0ff */
[----:B------:R-:W-:Y:S01]  /*22df0*/  PRMT R41, R34, 0x7773, RZ ;  /* 0x0000777322297816 */ /* 0x000fe200000000ff */
[----:B------:R-:W-:Y:S01]  /*22e00*/  VIADD R34, R0, 0x9 ;  /* 0x0000000900227836 */ /* 0x000fe20000000000 */
[----:B------:R-:W-:Y:S01]  /*22e10*/  PRMT R47, R35, 0x7770, RZ ;  /* 0x00007770232f7816 */ /* 0x000fe200000000ff */
[----:B------:R-:W-:Y:S01]  /*22e20*/  IMAD.X R37, R40, 0x1, R20, P6 ;  /* 0x0000000128257824 */ /* 0x000fe200030e0614 */
[C---:B-1----:R-:W-:Y:S01]  /*22e30*/  IADD3 R38, P6, R43.reuse, R22, RZ ;  /* 0x000000162b267210 */ /* 0x042fe20007fde0ff */
[----:B------:R1:W-:Y:S01]  /*22e40*/  @P4 STG.E.U8 desc[UR56][R32.64], R41 ;  /* 0x0000002920004986 */ /* 0x0003e2000c101138 */
[----:B------:R-:W-:Y:S01]  /*22e50*/  ISETP.GE.AND P4, PT, R34, UR4, PT ;  /* 0x0000000422007c0c */ /* 0x000fe2000bf86270 */
[----:B------:R-:W-:Y:S01]  /*22e60*/  ULDC UR4, c[0x0][0x228] ;  /* 0x00008a0000047ab9 */ /* 0x000fe20000000800 */
[----:B------:R-:W-:Y:S01]  /*22e70*/  ISETP.LT.AND P1, PT, R152, UR6, !P1 ;  /* 0x0000000698007c0c */ /* 0x000fe2000cf21270 */
[----:B------:R-:W-:Y:S01]  /*22e80*/  VIADD R34, R43, UR24 ;  /* 0x000000182b227c36 */ /* 0x000fe20008000000 */
[----:B------:R2:W-:Y:S01]  /*22e90*/  @P5 STG.E.U8 desc[UR56][R36.64], R47 ;  /* 0x0000002f24005986 */ /* 0x0005e2000c101138 */
[----:B------:R-:W-:Y:S01]  /*22ea0*/  ISETP.LT.AND P5, PT, R2, UR4, !P2 ;  /* 0x0000000402007c0c */ /* 0x000fe2000d7a1270 */
[----:B------:R-:W-:Y:S01]  /*22eb0*/  IMAD.X R39, R40, 0x1, R23, P6 ;  /* 0x0000000128277824 */ /* 0x000fe200030e0617 */
[C---:B------:R-:W-:Y:S01]  /*22ec0*/  PRMT R43, R35.reuse, 0x7773, RZ ;  /* 0x00007773232b7816 */ /* 0x040fe200000000ff */
[----:B------:R-:W-:Y:S01]  /*22ed0*/  ULDC UR4, c[0x0][0x228] ;  /* 0x00008a0000047ab9 */ /* 0x000fe20000000800 */
[C---:B------:R-:W-:Y:S01]  /*22ee0*/  PRMT R45, R35.reuse, 0x7771, RZ ;  /* 0x00007771232d7816 */ /* 0x040fe200000000ff */
[----:B------:R-:W-:Y:S01]  /*22ef0*/  ULDC UR6, c[0x0][0x228] ;  /* 0x00008a0000067ab9 */ /* 0x000fe20000000800 */
[----:B-1----:R-:W-:-:S02]  /*22f00*/  PRMT R41, R35, 0x7772, RZ ;  /* 0x0000777223297816 */ /* 0x002fc400000000ff */
[----:B------:R-:W-:Y:S02]  /*22f10*/  SHF.R.S32.HI R35, RZ, 0x1f, R34 ;  /* 0x0000001fff237819 */ /* 0x000fe40000011422 */
[C---:B------:R-:W-:Y:S01]  /*22f20*/  IADD3 R32, P6, R34.reuse, R21, RZ ;  /* 0x0000001522207210 */ /* 0x040fe20007fde0ff */
[----:B------:R-:W-:Y:S01]  /*22f30*/  VIADD R40, R34, UR24 ;  /* 0x0000001822287c36 */ /* 0x000fe20008000000 */
[----:B------:R-:W-:Y:S01]  /*22f40*/  ISETP.LT.AND P2, PT, R152, UR4, !P2 ;  /* 0x0000000498007c0c */ /* 0x000fe2000d741270 */
[----:B------:R1:W-:Y:S02]  /*22f50*/  @P1 STG.E.U8 desc[UR56][R38.64], R45 ;  /* 0x0000002d26001986 */ /* 0x0003e4000c101138 */
[----:B------:R-:W-:Y:S01]  /*22f60*/  IMAD.X R33, R35, 0x1, R20, P6 ;  /* 0x0000000123217824 */ /* 0x000fe200030e0614 */
[----:B------:R-:W-:Y:S01]  /*22f70*/  ISETP.LT.AND P6, PT, R2, UR6, !P3 ;  /* 0x0000000602007c0c */ /* 0x000fe2000dfc1270 */
[----:B------:R-:W-:Y:S01]  /*22f80*/  ULDC UR4, c[0x0][0x22c] ;  /* 0x00008b0000047ab9 */ /* 0x000fe20000000800 */
[----:B------:R-:W-:Y:S01]  /*22f90*/  IADD3 R34, P1, R34, R22, RZ ;  /* 0x0000001622227210 */ /* 0x000fe20007f3e0ff */
[----:B------:R-:W-:Y:S01]  /*22fa0*/  ULDC UR6, c[0x0][0x228] ;  /* 0x00008a0000067ab9 */ /* 0x000fe20000000800 */
[----:B------:R3:W-:Y:S01]  /*22fb0*/  @P5 STG.E.U8 desc[UR56][R32.64], R41 ;  /* 0x0000002920005986 */ /* 0x0007e2000c101138 */
[----:B------:R-:W-:-:S02]  /*22fc0*/  SHF.R.S32.HI R42, RZ, 0x1f, R40 ;  /* 0x0000001fff2a7819 */ /* 0x000fc40000011428 */
[-C--:B--2---:R-:W-:Y:S01]  /*22fd0*/  IADD3 R36, P5, R40, R21.reuse, RZ ;  /* 0x0000001528247210 */ /* 0x084fe20007fbe0ff */
[----:B-1----:R-:W-:Y:S02]  /*22fe0*/  VIADD R38, R0, 0xa ;  /* 0x0000000a00267836 */ /* 0x002fe40000000000 */
[----:B------:R-:W-:Y:S01]  /*22ff0*/  IMAD.X R35, R35, 0x1, R23, P1 ;  /* 0x0000000123237824 */ /* 0x000fe200008e0617 */
[----:B------:R-:W-:Y:S01]  /*23000*/  PRMT R45, R28, 0x7770, RZ ;  /* 0x000077701c2d7816 */ /* 0x000fe200000000ff */
[----:B------:R-:W-:Y:S01]  /*23010*/  IMAD.X R37, R42, 0x1, R20, P5 ;  /* 0x000000012a257824 */ /* 0x000fe200028e0614 */
[----:B------:R-:W-:Y:S01]  /*23020*/  ISETP.GE.AND P1, PT, R38, UR4, PT ;  /* 0x0000000426007c0c */ /* 0x000fe2000bf26270 */
[----:B------:R-:W-:Y:S01]  /*23030*/  ULDC UR4, c[0x0][0x228] ;  /* 0x00008a0000047ab9 */ /* 0x000fe20000000800 */
[----:B---3--:R-:W-:Y:S01]  /*23040*/  VIADD R41, R40, UR24 ;  /* 0x0000001828297c36 */ /* 0x008fe20008000000 */
[----:B------:R-:W-:Y:S01]  /*23050*/  ISETP.LT.AND P3, PT, R152, UR4, !P3 ;  /* 0x0000000498007c0c */ /* 0x000fe2000df61270 */
[----:B------:R1:W-:Y:S01]  /*23060*/  @P2 STG.E.U8 desc[UR56][R34.64], R43 ;  /* 0x0000002b22002986 */ /* 0x0003e2000c101138 */
[----:B------:R-:W-:Y:S01]  /*23070*/  ISETP.LT.AND P5, PT, R2, UR6, !P4 ;  /* 0x0000000602007c0c */ /* 0x000fe2000e7a1270 */
[----:B------:R-:W-:Y:S01]  /*23080*/  ULDC UR4, c[0x0][0x22c] ;  /* 0x00008b0000047ab9 */ /* 0x000fe20000000800 */
[----:B------:R-:W-:Y:S01]  /*23090*/  IADD3 R32, P2, R40, R22, RZ ;  /* 0x0000001628207210 */ /* 0x000fe20007f5e0ff */
[----:B------:R2:W-:Y:S01]  /*230a0*/  @P6 STG.E.U8 desc[UR56][R36.64], R45 ;  /* 0x0000002d24006986 */ /* 0x0005e2000c101138 */
[----:B------:R-:W-:Y:S01]  /*230b0*/  SHF.R.S32.HI R44, RZ, 0x1f, R41 ;  /* 0x0000001fff2c7819 */ /* 0x000fe20000011429 */
[----:B------:R-:W-:Y:S01]  /*230c0*/  ULDC UR6, c[0x0][0x228] ;  /* 0x00008a0000067ab9 */ /* 0x000fe20000000800 */
[----:B------:R-:W-:Y:S01]  /*230d0*/  IADD3 R38, P6, R41, R21, RZ ;  /* 0x0000001529267210 */ /* 0x000fe20007fde0ff */
[----:B------:R-:W-:-:S02]  /*230e0*/  IMAD.X R33, R42, 0x1, R23, P2 ;  /* 0x000000012a217824 */ /* 0x000fc400010e0617 */
[----:B-1----:R-:W-:Y:S01]  /*230f0*/  VIADD R34, R0, 0xb ;  /* 0x0000000b00227836 */ /* 0x002fe20000000000 */
[----:B------:R-:W-:Y:S01]  /*23100*/  PRMT R43, R28, 0x7772, RZ ;  /* 0x000077721c2b7816 */ /* 0x000fe200000000ff */
[----:B------:R-:W-:Y:S01]  /*23110*/  IMAD.X R39, R44, 0x1, R20, P6 ;  /* 0x000000012c277824 */ /* 0x000fe200030e0614 */
[----:B--2---:R-:W-:Y:S02]  /*23120*/  PRMT R45, R28, 0x7771, RZ ;  /* 0x000077711c2d7816 */ /* 0x004fe400000000ff */
[----:B------:R-:W-:Y:S01]  /*23130*/  ISETP.GE.AND P2, PT, R34, UR4, PT ;  /* 0x0000000422007c0c */ /* 0x000fe2000bf46270 */
[----:B------:R-:W-:Y:S02]  /*23140*/  ULDC UR4, c[0x0][0x228] ;  /* 0x00008a0000047ab9 */ /* 0x000fe40000000800 */
[----:B------:R-:W-:Y:S01]  /*23150*/  ISETP.LT.AND P4, PT, R152, UR4, !P4 ;  /* 0x0000000498007c0c */ /* 0x000fe2000e781270 */
[----:B------:R1:W-:Y:S01]  /*23160*/  @P3 STG.E.U8 desc[UR56][R32.64], R45 ;  /* 0x0000002d20003986 */ /* 0x0003e2000c101138 */
[C---:B------:R-:W-:Y:S01]  /*23170*/  VIADD R40, R41.reuse, UR24 ;  /* 0x0000001829287c36 */ /* 0x040fe20008000000 */
[----:B------:R-:W-:Y:S01]  /*23180*/  IADD3 R34, P3, R41, R22, RZ ;  /* 0x0000001629227210 */ /* 0x000fe20007f7e0ff */
[----:B------:R-:W-:Y:S01]  /*23190*/  ULDC UR4, c[0x0][0x22c] ;  /* 0x00008b0000047ab9 */ /* 0x000fe20000000800 */
[----:B------:R2:W-:Y:S01]  /*231a0*/  @P5 STG.E.U8 desc[UR56][R38.64], R43 ;  /* 0x0000002b26005986 */ /* 0x0005e2000c101138 */
[----:B------:R-:W-:Y:S01]  /*231b0*/  ISETP.LT.AND P5, PT, R2, UR6, !P1 ;  /* 0x0000000602007c0c */ /* 0x000fe2000cfa1270 */
[----:B------:R-:W-:Y:S01]  /*231c0*/  ULDC UR6, c[0x0][0x228] ;  /* 0x00008a0000067ab9 */ /* 0x000fe20000000800 */
[----:B------:R-:W-:Y:S01]  /*231d0*/  SHF.R.S32.HI R42, RZ, 0x1f, R40 ;  /* 0x0000001fff2a7819 */ /* 0x000fe20000011428 */
[----:B------:R-:W-:Y:S01]  /*231e0*/  IMAD.X R35, R44, 0x1, R23, P3 ;  /* 0x000000012c237824 */ /* 0x000fe200018e0617 */
[----:B------:R-:W-:Y:S01]  /*231f0*/  IADD3 R36, P6, R40, R21, RZ ;  /* 0x0000001528247210 */ /* 0x000fe20007fde0ff */
[----:B-1----:R-:W-:Y:S01]  /*23200*/  VIADD R32, R0, 0xc ;  /* 0x0000000c00207836 */ /* 0x002fe20000000000 */
[----:B--2---:R-:W-:-:S03]  /*23210*/  PRMT R43, R28, 0x7773, RZ ;  /* 0x000077731c2b7816 */ /* 0x004fc600000000ff */
[----:B------:R-:W-:Y:S01]  /*23220*/  IMAD.X R37, R42, 0x1, R20, P6 ;  /* 0x000000012a257824 */ /* 0x000fe200030e0614 */
[----:B------:R-:W-:Y:S01]  /*23230*/  ISETP.GE.AND P3, PT, R32, UR4, PT ;  /* 0x0000000420007c0c */ /* 0x000fe2000bf66270 */
[----:B------:R-:W-:Y:S01]  /*23240*/  ULDC UR4, c[0x0][0x228] ;  /* 0x00008a0000047ab9 */ /* 0x000fe20000000800 */
[C---:B------:R-:W-:Y:S01]  /*23250*/  PRMT R41, R29.reuse, 0x7770, RZ ;  /* 0x000077701d297816 */ /* 0x040fe200000000ff */
[----:B------:R1:W-:Y:S01]  /*23260*/  @P4 STG.E.U8 desc[UR56][R34.64], R43 ;  /* 0x0000002b22004986 */ /* 0x0003e2000c101138 */
[----:B------:R-:W-:Y:S01]  /*23270*/  ISETP.LT.AND P4, PT, R152, UR4, !P1 ;  /* 0x0000000498007c0c */ /* 0x000fe2000cf81270 */
[C---:B------:R-:W-:Y:S01]  /*23280*/  VIADD R28, R40.reuse, UR24 ;  /* 0x00000018281c7c36 */ /* 0x040fe20008000000 */
[----:B------:R-:W-:Y:S01]  /*23290*/  IADD3 R32, P1, R40, R22, RZ ;  /* 0x0000001628207210 */ /* 0x000fe20007f3e0ff */
[----:B------:R2:W-:Y:S01]  /*232a0*/  @P5 STG.E.U8 desc[UR56][R36.64], R41 ;  /* 0x0000002924005986 */ /* 0x0005e2000c101138 */
[----:B------:R-:W-:Y:S01]  /*232b0*/  ISETP.LT.AND P5, PT, R2, UR6, !P2 ;  /* 0x0000000602007c0c */ /* 0x000fe2000d7a1270 */
[----:B------:R-:W-:Y:S01]  /*232c0*/  ULDC UR4, c[0x0][0x22c] ;  /* 0x00008b0000047ab9 */ /* 0x000fe20000000800 */
[----:B------:R-:W-:Y:S01]  /*232d0*/  SHF.R.S32.HI R40, RZ, 0x1f, R28 ;  /* 0x0000001fff287819 */ /* 0x000fe2000001141c */
[----:B------:R-:W-:Y:S01]  /*232e0*/  IMAD.X R33, R42, 0x1, R23, P1 ;  /* 0x000000012a217824 */ /* 0x000fe200008e0617 */
[----:B------:R-:W-:Y:S01]  /*232f0*/  IADD3 R38, P6, R28, R21, RZ ;  /* 0x000000151c267210 */ /* 0x000fe20007fde0ff */
[----:B------:R-:W-:Y:S01]  /*23300*/  ULDC UR6, c[0x0][0x228] ;  /* 0x00008a0000067ab9 */ /* 0x000fe20000000800 */
[----:B-1----:R-:W-:Y:S01]  /*23310*/  VIADD R34, R0, 0xd ;  /* 0x0000000d00227836 */ /* 0x002fe20000000000 */
[----:B--2---:R-:W-:-:S02]  /*23320*/  PRMT R41, R29, 0x7771, RZ ;  /* 0x000077711d297816 */ /* 0x004fc400000000ff */
[----:B------:R-:W-:Y:S02]  /*23330*/  IMAD.X R39, R40, 0x1, R20, P6 ;  /* 0x0000000128277824 */ /* 0x000fe400030e0614 */
        /* <DEDUP_REMOVED lines=14> */
[----:B-1----:R-:W-:Y:S01]  /*23420*/  PRMT R41, R29, 0x7773, RZ ;  /* 0x000077731d297816 */ /* 0x002fe200000000ff */
[----:B------:R-:W-:-:S02]  /*23430*/  VIADD R32, R0, 0xe ;  /* 0x0000000e00207836 */ /* 0x000fc40000000000 */
[--C-:B------:R-:W-:Y:S01]  /*23440*/  IMAD.X R29, R42, 0x1, R20.reuse, P6 ;  /* 0x000000012a1d7824 */ /* 0x100fe200030e0614 */
[----:B--2---:R-:W-:Y:S01]  /*23450*/  PRMT R39, R30, 0x7770, RZ ;  /* 0x000077701e277816 */ /* 0x004fe200000000ff */
[----:B------:R-:W-:Y:S01]  /*23460*/  @P4 STG.E.U8 desc[UR56][R34.64], R41 ;  /* 0x0000002922004986 */ /* 0x000fe2000c101138 */
[----:B------:R-:W-:Y:S01]  /*23470*/  ISETP.LT.AND P4, PT, R152, UR6, !P3 ;  /* 0x0000000698007c0c */ /* 0x000fe2000df81270 */
[----:B------:R-:W-:Y:S01]  /*23480*/  VIADD R37, R36, UR24 ;  /* 0x0000001824257c36 */ /* 0x000fe20008000000 */
[----:B------:R-:W-:Y:S01]  /*23490*/  ISETP.GE.AND P2, PT, R32, UR4, PT ;  /* 0x0000000420007c0c */ /* 0x000fe2000bf46270 */
[----:B------:R1:W-:Y:S01]  /*234a0*/  @P5 STG.E.U8 desc[UR56][R28.64], R39 ;  /* 0x000000271c005986 */ /* 0x0003e2000c101138 */
[-C--:B------:R-:W-:Y:S01]  /*234b0*/  IADD3 R32, P3, R36, R22.reuse, RZ ;  /* 0x0000001624207210 */ /* 0x080fe20007f7e0ff */
[----:B------:R-:W-:Y:S01]  /*234c0*/  VIADD R38, R0, 0xf ;  /* 0x0000000f00267836 */ /* 0x000fe20000000000 */
[----:B------:R-:W-:Y:S01]  /*234d0*/  ISETP.LT.AND P5, PT, R2, UR8, !P1 ;  /* 0x0000000802007c0c */ /* 0x000fe2000cfa1270 */
[----:B------:R-:W-:Y:S01]  /*234e0*/  ULDC UR4, c[0x0][0x22c] ;  /* 0x00008b0000047ab9 */ /* 0x000fe20000000800 */
[----:B------:R-:W-:Y:S01]  /*234f0*/  SHF.R.S32.HI R36, RZ, 0x1f, R37 ;  /* 0x0000001fff247819 */ /* 0x000fe20000011425 */
[--C-:B------:R-:W-:Y:S01]  /*23500*/  IMAD.X R33, R42, 0x1, R23.reuse, P3 ;  /* 0x000000012a217824 */ /* 0x100fe200018e0617 */
[----:B------:R-:W-:Y:S01]  /*23510*/  PRMT R43, R30, 0x7771, RZ ;  /* 0x000077711e2b7816 */ /* 0x000fe200000000ff */
[----:B------:R-:W-:Y:S01]  /*23520*/  ULDC UR6, c[0x0][0x228] ;  /* 0x00008a0000067ab9 */ /* 0x000fe20000000800 */
[CC--:B-1----:R-:W-:Y:S01]  /*23530*/  IADD3 R28, P6, R37.reuse, R21.reuse, RZ ;  /* 0x00000015251c7210 */ /* 0x0c2fe20007fde0ff */
[----:B------:R-:W-:Y:S01]  /*23540*/  ULDC UR8, c[0x0][0x228] ;  /* 0x00008a0000087ab9 */ /* 0x000fe20000000800 */
[----:B------:R-:W-:Y:S01]  /*23550*/  ISETP.GE.AND P3, PT, R38, UR4, PT ;  /* 0x0000000426007c0c */ /* 0x000fe2000bf66270 */
[----:B------:R-:W-:Y:S01]  /*23560*/  ULDC UR4, c[0x0][0x228] ;  /* 0x00008a0000047ab9 */ /* 0x000fe20000000800 */
[----:B------:R-:W-:Y:S01]  /*23570*/  PRMT R41, R30, 0x7772, RZ ;  /* 0x000077721e297816 */ /* 0x000fe200000000ff */
[----:B------:R-:W-:Y:S01]  /*23580*/  IMAD.X R29, R36, 0x1, R20, P6 ;  /* 0x00000001241d7824 */ /* 0x000fe200030e0614 */
[----:B------:R1:W-:Y:S01]  /*23590*/  @P4 STG.E.U8 desc[UR56][R32.64], R43 ;  /* 0x0000002b20004986 */ /* 0x0003e2000c101138 */
[----:B------:R-:W-:Y:S01]  /*235a0*/  ISETP.LT.AND P4, PT, R152, UR4, !P1 ;  /* 0x0000000498007c0c */ /* 0x000fe2000cf81270 */
[----:B------:R-:W-:Y:S01]  /*235b0*/  VIADD R38, R0, 0x10 ;  /* 0x0000001000267836 */ /* 0x000fe20000000000 */
[C---:B------:R-:W-:Y:S01]  /*235c0*/  IADD3 R34, P1, R37.reuse, R22, RZ ;  /* 0x0000001625227210 */ /* 0x040fe20007f3e0ff */
[----:B------:R-:W-:Y:S01]  /*235d0*/  VIADD R37, R37, UR24 ;  /* 0x0000001825257c36 */ /* 0x000fe20008000000 */
[----:B------:R2:W-:Y:S01]  /*235e0*/  @P5 STG.E.U8 desc[UR56][R28.64], R41 ;  /* 0x000000291c005986 */ /* 0x0005e2000c101138 */
[----:B------:R-:W-:Y:S01]  /*235f0*/  ISETP.LT.AND P5, PT, R2, UR6, !P2 ;  /* 0x0000000602007c0c */ /* 0x000fe2000d7a1270 */
[----:B------:R-:W-:Y:S01]  /*23600*/  ULDC UR4, c[0x0][0x22c] ;  /* 0x00008b0000047ab9 */ /* 0x000fe20000000800 */
[----:B------:R-:W-:Y:S01]  /*23610*/  PRMT R39, R30, 0x7773, RZ ;  /* 0x000077731e277816 */ /* 0x000fe200000000ff */
[----:B------:R-:W-:Y:S01]  /*23620*/  IMAD.X R35, R36, 0x1, R23, P1 ;  /* 0x0000000124237824 */ /* 0x000fe200008e0617 */
[----:B------:R-:W-:Y:S01]  /*23630*/  SHF.R.S32.HI R30, RZ, 0x1f, R37 ;  /* 0x0000001fff1e7819 */ /* 0x000fe20000011425 */
[----:B------:R-:W-:Y:S01]  /*23640*/  ULDC UR6, c[0x0][0x228] ;  /* 0x00008a0000067ab9 */ /* 0x000fe20000000800 */
[----:B-1----:R-:W-:Y:S01]  /*23650*/  VIADD R32, R0, 0x11 ;  /* 0x0000001100207836 */ /* 0x002fe20000000000 */
[----:B------:R-:W-:Y:S01]  /*23660*/  ISETP.GE.AND P1, PT, R38, UR4, PT ;  /* 0x0000000426007c0c */ /* 0x000fe2000bf26270 */
[----:B------:R-:W-:Y:S01]  /*23670*/  ULDC UR4, c[0x0][0x22c] ;  /* 0x00008b0000047ab9 */ /* 0x000fe20000000800 */
[----:B--2---:R-:W-:Y:S01]  /*23680*/  IADD3 R28, P6, R37, R21, RZ ;  /* 0x00000015251c7210 */ /* 0x004fe20007fde0ff */
[----:B------:R1:W-:Y:S01]  /*23690*/  @P4 STG.E.U8 desc[UR56][R34.64], R39 ;  /* 0x0000002722004986 */ /* 0x0003e2000c101138 */
[----:B------:R-:W-:-:S03]  /*236a0*/  PRMT R45, R31, 0x7770, RZ ;  /* 0x000077701f2d7816 */ /* 0x000fc600000000ff */
[----:B------:R-:W-:Y:S01]  /*236b0*/  IMAD.X R29, R30, 0x1, R20, P6 ;  /* 0x000000011e1d7824 */ /* 0x000fe200030e0614 */
[----:B------:R-:W-:Y:S01]  /*236c0*/  ISETP.GE.AND P4, PT, R32, UR4, PT ;  /* 0x0000000420007c0c */ /* 0x000fe2000bf86270 */
[----:B------:R-:W-:Y:S01]  /*236d0*/  ULDC UR4, c[0x0][0x228] ;  /* 0x00008a0000047ab9 */ /* 0x000fe20000000800 */
[----:B------:R-:W-:Y:S01]  /*236e0*/  ISETP.LT.AND P2, PT, R152, UR6, !P2 ;  /* 0x0000000698007c0c */ /* 0x000fe2000d741270 */
[----:B------:R-:W-:Y:S01]  /*236f0*/  ULDC UR6, c[0x0][0x228] ;  /* 0x00008a0000067ab9 */ /* 0x000fe20000000800 */
[C---:B------:R-:W-:Y:S01]  /*23700*/  IADD3 R32, P6, R37.reuse, R22, RZ ;  /* 0x0000001625207210 */ /* 0x040fe20007fde0ff */
[----:B------:R-:W-:Y:S01]  /*23710*/  VIADD R37, R37, UR24 ;  /* 0x0000001825257c36 */ /* 0x000fe20008000000 */
[----:B------:R2:W-:Y:S01]  /*23720*/  @P5 STG.E.U8 desc[UR56][R28.64], R45 ;  /* 0x0000002d1c005986 */ /* 0x0005e2000c101138 */
[----:B------:R-:W-:Y:S01]  /*23730*/  ISETP.LT.AND P5, PT, R2, UR4, !P3 ;  /* 0x0000000402007c0c */ /* 0x000fe2000dfa1270 */
[----:B------:R-:W-:Y:S01]  /*23740*/  ULDC UR4, c[0x0][0x228] ;  /* 0x00008a0000047ab9 */ /* 0x000fe20000000800 */
[----:B------:R-:W-:Y:S01]  /*23750*/  IMAD.X R33, R30, 0x1, R23, P6 ;  /* 0x000000011e217824 */ /* 0x000fe200030e0617 */
[----:B-1----:R-:W-:-:S02]  /*23760*/  SHF.R.S32.HI R35, RZ, 0x1f, R37 ;  /* 0x0000001fff237819 */ /* 0x002fc40000011425 */
[-C--:B------:R-:W-:Y:S02]  /*23770*/  IADD3 R30, P6, R37, R21.reuse, RZ ;  /* 0x00000015251e7210 */ /* 0x080fe40007fde0ff */
[C---:B------:R-:W-:Y:S02]  /*23780*/  PRMT R43, R31.reuse, 0x7771, RZ ;  /* 0x000077711f2b7816 */ /* 0x040fe400000000ff */
[C---:B------:R-:W-:Y:S02]  /*23790*/  PRMT R39, R31.reuse, 0x7773, RZ ;  /* 0x000077731f277816 */ /* 0x040fe400000000ff */
[----:B------:R-:W-:Y:S01]  /*237a0*/  PRMT R41, R31, 0x7772, RZ ;  /* 0x000077721f297816 */ /* 0x000fe200000000ff */
[----:B------:R-:W-:Y:S01]  /*237b0*/  IMAD.X R31, R35, 0x1, R20, P6 ;  /* 0x00000001231f7824 */ /* 0x000fe200030e0614 */
[----:B------:R-:W-:Y:S01]  /*237c0*/  ISETP.LT.AND P3, PT, R152, UR4, !P3 ;  /* 0x0000000498007c0c */ /* 0x000fe2000df61270 */
[----:B------:R1:W-:Y:S01]  /*237d0*/  @P2 STG.E.U8 desc[UR56][R32.64], R43 ;  /* 0x0000002b20002986 */ /* 0x0003e2000c101138 */
[C---:B------:R-:W-:Y:S01]  /*237e0*/  VIADD R36, R37.reuse, UR24 ;  /* 0x0000001825247c36 */ /* 0x040fe20008000000 */
[----:B--2---:R-:W-:Y:S01]  /*237f0*/  IADD3 R28, P2, R37, R22, RZ ;  /* 0x00000016251c7210 */ /* 0x004fe20007f5e0ff */
[----:B------:R-:W-:Y:S01]  /*23800*/  ULDC UR4, c[0x0][0x22c] ;  /* 0x00008b0000047ab9 */ /* 0x000fe20000000800 */
[----:B------:R-:W-:Y:S01]  /*23810*/  ISETP.LT.AND P6, PT, R2, UR6, !P1 ;  /* 0x0000000602007c0c */ /* 0x000fe2000cfc1270 */
[----:B------:R2:W-:Y:S01]  /*23820*/  @P5 STG.E.U8 desc[UR56][R30.64], R41 ;  /* 0x000000291e005986 */ /* 0x0005e2000c101138 */
[----:B------:R-:W-:Y:S01]  /*23830*/  SHF.R.S32.HI R38, RZ, 0x1f, R36 ;  /* 0x0000001fff267819 */ /* 0x000fe20000011424 */
[----:B------:R-:W-:Y:S01]  /*23840*/  IMAD.X R29, R35, 0x1, R23, P2 ;  /* 0x00000001231d7824 */ /* 0x000fe200010e0617 */
[----:B------:R-:W-:Y:S01]  /*23850*/  IADD3 R34, P5, R36, R21, RZ ;  /* 0x0000001524227210 */ /* 0x000fe20007fbe0ff */
[----:B------:R-:W-:Y:S01]  /*23860*/  ULDC UR6, c[0x0][0x228] ;  /* 0x00008a0000067ab9 */ /* 0x000fe20000000800 */
[----:B-1----:R-:W-:Y:S01]  /*23870*/  VIADD R32, R0, 0x12 ;  /* 0x0000001200207836 */ /* 0x002fe20000000000 */
[----:B----4-:R-:W-:-:S02]  /*23880*/  PRMT R43, R24, 0x7770, RZ ;  /* 0x00007770182b7816 */ /* 0x010fc400000000ff */
[--C-:B------:R-:W-:Y:S01]  /*23890*/  IMAD.X R35, R38, 0x1, R20.reuse, P5 ;  /* 0x0000000126237824 */ /* 0x100fe200028e0614 */
[----:B------:R1:W-:Y:S01]  /*238a0*/  @P3 STG.E.U8 desc[UR56][R28.64], R39 ;  /* 0x000000271c003986 */ /* 0x0003e2000c101138 */
[----:B------:R-:W-:Y:S01]  /*238b0*/  ISETP.GE.AND P2, PT, R32, UR4, PT ;  /* 0x0000000420007c0c */ /* 0x000fe2000bf46270 */
[----:B------:R-:W-:Y:S01]  /*238c0*/  ULDC UR4, c[0x0][0x228] ;  /* 0x00008a0000047ab9 */ /* 0x000fe20000000800 */
[----:B------:R-:W-:Y:S01]  /*238d0*/  VIADD R37, R36, UR24 ;  /* 0x0000001824257c36 */ /* 0x000fe20008000000 */
[----:B------:R-:W-:Y:S02]  /*238e0*/  ISETP.LT.AND P3, PT, R152, UR4, !P1 ;  /* 0x0000000498007c0c */ /* 0x000fe4000cf61270 */
[----:B------:R-:W-:Y:S01]  /*238f0*/  ISETP.LT.AND P5, PT, R2, UR6, !P4 ;  /* 0x0000000602007c0c */ /* 0x000fe2000e7a1270 */
[----:B------:R3:W-:Y:S01]  /*23900*/  @P6 STG.E.U8 desc[UR56][R34.64], R43 ;  /* 0x0000002b22006986 */ /* 0x0007e2000c101138 */
[----:B--2---:R-:W-:Y:S01]  /*23910*/  IADD3 R30, P1, R36, R22, RZ ;  /* 0x00000016241e7210 */ /* 0x004fe20007f3e0ff */
[----:B------:R-:W-:Y:S01]  /*23920*/  ULDC UR4, c[0x0][0x22c] ;  /* 0x00008b0000047ab9 */ /* 0x000fe20000000800 */
[----:B------:R-:W-:Y:S01]  /*23930*/  SHF.R.S32.HI R40, RZ, 0x1f, R37 ;  /* 0x0000001fff287819 */ /* 0x000fe20000011425 */
[----:B-1----:R-:W-:Y:S01]  /*23940*/  VIADD R28, R0, 0x13 ;  /* 0x00000013001c7836 */ /* 0x002fe20000000000 */
[----:B------:R-:W-:Y:S01]  /*23950*/  IADD3 R32, P6, R37, R21, RZ ;  /* 0x0000001525207210 */ /* 0x000fe20007fde0ff */
[----:B------:R-:W-:Y:S01]  /*23960*/  IMAD.X R31, R38, 0x1, R23, P1 ;  /* 0x00000001261f7824 */ /* 0x000fe200008e0617 */
[----:B------:R-:W-:Y:S01]  /*23970*/  PRMT R41, R24, 0x7771, RZ ;  /* 0x0000777118297816 */ /* 0x000fe200000000ff */
[----:B------:R-:W-:Y:S01]  /*23980*/  ULDC UR6, c[0x0][0x228] ;  /* 0x00008a0000067ab9 */ /* 0x000fe20000000800 */
[----:B------:R-:W-:Y:S01]  /*23990*/  ISETP.GE.AND P1, PT, R28, UR4, PT ;  /* 0x000000041c007c0c */ /* 0x000fe2000bf26270 */
[----:B------:R-:W-:Y:S01]  /*239a0*/  IMAD.X R33, R40, 0x1, R20, P6 ;  /* 0x0000000128217824 */ /* 0x000fe200030e0614 */
[----:B------:R-:W-:Y:S01]  /*239b0*/  PRMT R39, R24, 0x7772, RZ ;  /* 0x0000777218277816 */ /* 0x000fe200000000ff */
[----:B------:R-:W-:-:S02]  /*239c0*/  ULDC UR4, c[0x0][0x228] ;  /* 0x00008a0000047ab9 */ /* 0x000fc40000000800 */
        /* <DEDUP_REMOVED lines=10> */
[----:B---3--:R-:W-:Y:S01]  /*23a70*/  IADD3 R34, P6, R36, R21, RZ ;  /* 0x0000001524227210 */ /* 0x008fe20007fde0ff */
        /* <DEDUP_REMOVED lines=36> */
[----:B------:R-:W-:Y:S01]  /*23cc0*/  IMAD.X R25, R38, 0x1, R20, P6 ;  /* 0x0000000126197824 */ /* 0x000fe200030e0614 */
[----:B------:R-:W-:Y:S02]  /*23cd0*/  PRMT R33, R26, 0x7770, RZ ;  /* 0x000077701a217816 */ /* 0x000fe400000000ff */
        /* <DEDUP_REMOVED lines=13> */
[-C--:B-1----:R-:W-:Y:S01]  /*23db0*/  IADD3 R24, P6, R32, R21.reuse, RZ ;  /* 0x0000001520187210 */ /* 0x082fe20007fde0ff */
        /* <DEDUP_REMOVED lines=39> */
[C---:B------:R-:W-:Y:S01]  /*24030*/  IMAD.X R27, R29.reuse, 0x1, R20, P6 ;  /* 0x000000011d1b7824 */ /* 0x040fe200030e0614 */
[----:B------:R-:W-:Y:S01]  /*24040*/  ISETP.LT.AND P3, PT, R152, UR4, !P3 ;  /* 0x0000000498007c0c */ /* 0x000fe2000df61270 */
[----:B------:R1:W-:Y:S01]  /*24050*/  @P1 STG.E.U8 desc[UR56][R30.64], R39 ;  /* 0x000000271e001986 */ /* 0x0003e2000c101138 */
[C---:B--2---:R-:W-:Y:S01]  /*24060*/  VIADD R33, R32.reuse, UR24 ;  /* 0x0000001820217c36 */ /* 0x044fe20008000000 */
[----:B------:R-:W-:Y:S01]  /*24070*/  IADD3 R24, P1, R32, R22, RZ ;  /* 0x0000001620187210 */ /* 0x000fe20007f3e0ff */
        /* <DEDUP_REMOVED lines=8> */
[----:B------:R-:W-:-:S02]  /*24100*/  PRMT R39, R16, 0x7770, RZ ;  /* 0x0000777010277816 */ /* 0x000fc400000000ff */
[----:B------:R-:W-:Y:S01]  /*24110*/  IMAD.X R29, R34, 0x1, R20, P5 ;  /* 0x00000001221d7824 */ /* 0x000fe200028e0614 */
[----:B------:R1:W-:Y:S01]  /*24120*/  @P3 STG.E.U8 desc[UR56][R24.64], R35 ;  /* 0x0000002318003986 */ /* 0x0003e2000c101138 */
[----:B------:R-:W-:Y:S01]  /*24130*/  ISETP.GE.AND P1, PT, R30, UR4, PT ;  /* 0x000000041e007c0c */ /* 0x000fe2000bf26270 */
[----:B------:R-:W-:Y:S01]  /*24140*/  ULDC UR4, c[0x0][0x228] ;  /* 0x00008a0000047ab9 */ /* 0x000fe20000000800 */
[C---:B------:R-:W-:Y:S01]  /*24150*/  VIADD R32, R33.reuse, UR24 ;  /* 0x0000001821207c36 */ /* 0x040fe20008000000 */
        /* <DEDUP_REMOVED lines=27> */
[----:B------:R-:W-:-:S03]  /*24310*/  PRMT R37, R16, 0x7773, RZ ;  /* 0x0000777310257816 */ /* 0x000fc600000000ff */
[----:B------:R-:W-:Y:S01]  /*24320*/  IMAD.X R29, R32, 0x1, R20, P6 ;  /* 0x00000001201d7824 */ /* 0x000fe200030e0614 */
[----:B--2---:R-:W-:Y:S02]  /*24330*/  PRMT R35, R17, 0x7770, RZ ;  /* 0x0000777011237816 */ /* 0x004fe400000000ff */
[----:B------:R-:W-:Y:S01]  /*24340*/  ISETP.GE.AND P3, PT, R26, UR4, PT ;  /* 0x000000041a007c0c */ /* 0x000fe2000bf66270 */
[----:B------:R-:W-:Y:S01]  /*24350*/  ULDC UR4, c[0x0][0x228] ;  /* 0x00008a0000047ab9 */ /* 0x000fe20000000800 */
        /* <DEDUP_REMOVED lines=12> */
[----:B------:R-:W-:-:S02]  /*24420*/  PRMT R33, R17, 0x7771, RZ ;  /* 0x0000777111217816 */ /* 0x000fc400000000ff */
[----:B------:R-:W-:Y:S01]  /*24430*/  IMAD.X R31, R34, 0x1, R20, P6 ;  /* 0x00000001221f7824 */ /* 0x000fe200030e0614 */
[C---:B--2---:R-:W-:Y:S02]  /*24440*/  PRMT R29, R17.reuse, 0x7772, RZ ;  /* 0x00007772111d7816 */ /* 0x044fe400000000ff */
        /* <DEDUP_REMOVED lines=189> */
[----:B------:R-:W-:-:S02]  /*25020*/  PRMT R33, R15, 0x7770, RZ ;  /* 0x000077700f217816 */ /* 0x000fc400000000ff */
[----:B------:R-:W-:Y:S01]  /*25030*/  ISETP.LT.AND P1, PT, R152, UR6, !P1 ;  /* 0x0000000698007c0c */ /* 0x000fe2000cf21270 */
[----:B------:R-:W-:Y:S01]  /*25040*/  IMAD.X R13, R14, 0x1, R20, P6 ;  /* 0x000000010e0d7824 */ /* 0x000fe200030e0614 */
[----:B------:R-:W-:Y:S01]  /*25050*/  ISETP.GE.AND P4, PT, R18, UR4, PT ;  /* 0x0000000412007c0c */ /* 0x000fe2000bf86270 */
[----:B------:R-:W-:Y:S01]  /*25060*/  ULDC UR4, c[0x0][0x228] ;  /* 0x00008a0000047ab9 */ /* 0x000fe20000000800 */
[C---:B------:R-:W-:Y:S01]  /*25070*/  IADD3 R18, P6, R25.reuse, R22, RZ ;  /* 0x0000001619127210 */ /* 0x040fe20007fde0ff */
[----:B------:R-:W-:Y:S01]  /*25080*/  VIADD R25, R25, UR24 ;  /* 0x0000001819197c36 */ /* 0x000fe20008000000 */
[----:B------:R2:W-:Y:S01]  /*25090*/  @P5 STG.E.U8 desc[UR56][R12.64], R33 ;  /* 0x000000210c005986 */ /* 0x0005e2000c101138 */
[----:B------:R-:W-:Y:S01]  /*250a0*/  ISETP.LT.AND P5, PT, R2, UR4, !P3 ;  /* 0x0000000402007c0c */ /* 0x000fe2000dfa1270 */
[----:B------:R-:W-:Y:S01]  /*250b0*/  ULDC UR4, c[0x0][0x228] ;  /* 0x00008a0000047ab9 */ /* 0x000fe20000000800 */
[----:B------:R-:W-:Y:S01]  /*250c0*/  IMAD.X R19, R14, 0x1, R23, P6 ;  /* 0x000000010e137824 */ /* 0x000fe200030e0617 */
[----:B------:R-:W-:Y:S01]  /*250d0*/  PRMT R31, R15, 0x7771, RZ ;  /* 0x000077710f1f7816 */ /* 0x000fe200000000ff */
[----:B------:R-:W-:Y:S01]  /*250e0*/  ULDC UR6, c[0x0][0x228] ;  /* 0x00008a0000067ab9 */ /* 0x000fe20000000800 */
[----:B-1----:R-:W-:-:S02]  /*250f0*/  SHF.R.S32.HI R17, RZ, 0x1f, R25 ;  /* 0x0000001fff117819 */ /* 0x002fc40000011419 */
[----:B------:R-:W-:Y:S02]  /*25100*/  IADD3 R14, P6, R25, R21, RZ ;  /* 0x00000015190e7210 */ /* 0x000fe40007fde0ff */
[----:B------:R-:W-:Y:S01]  /*25110*/  ISETP.LT.AND P3, PT, R152, UR4, !P3 ;  /* 0x0000000498007c0c */ /* 0x000fe2000df61270 */
[----:B------:R1:W-:Y:S01]  /*25120*/  @P1 STG.E.U8 desc[UR56][R18.64], R31 ;  /* 0x0000001f12001986 */ /* 0x0003e2000c101138 */
[C---:B------:R-:W-:Y:S02]  /*25130*/  PRMT R27, R15.reuse, 0x7773, RZ ;  /* 0x000077730f1b7816 */ /* 0x040fe400000000ff */
[----:B------:R-:W-:Y:S01]  /*25140*/  PRMT R29, R15, 0x7772, RZ ;  /* 0x000077720f1d7816 */ /* 0x000fe200000000ff */
[----:B------:R-:W-:Y:S01]  /*25150*/  IMAD.X R15, R17, 0x1, R20, P6 ;  /* 0x00000001110f7824 */ /* 0x000fe200030e0614 */
[C---:B--2---:R-:W-:Y:S01]  /*25160*/  IADD3 R12, P1, R25.reuse, R22, RZ ;  /* 0x00000016190c7210 */ /* 0x044fe20007f3e0ff */
[----:B------:R-:W-:Y:S01]  /*25170*/  VIADD R24, R25, UR24 ;  /* 0x0000001819187c36 */ /* 0x000fe20008000000 */
[----:B------:R-:W-:Y:S01]  /*25180*/  ISETP.LT.AND P6, PT, R2, UR6, !P2 ;  /* 0x0000000602007c0c */ /* 0x000fe2000d7c1270 */
[----:B------:R-:W-:Y:S01]  /*25190*/  ULDC UR4, c[0x0][0x22c] ;  /* 0x00008b0000047ab9 */ /* 0x000fe20000000800 */
[----:B------:R2:W-:Y:S01]  /*251a0*/  @P5 STG.E.U8 desc[UR56][R14.64], R29 ;  /* 0x0000001d0e005986 */ /* 0x0005e2000c101138 */
[----:B------:R-:W-:-:S02]  /*251b0*/  IMAD.X R13, R17, 0x1, R23, P1 ;  /* 0x00000001110d7824 */ /* 0x000fc400008e0617 */
[----:B-1----:R-:W-:Y:S01]  /*251c0*/  VIADD R18, R0, 0x2a ;  /* 0x0000002a00127836 */ /* 0x002fe20000000000 */
[----:B------:R-:W-:Y:S01]  /*251d0*/  SHF.R.S32.HI R26, RZ, 0x1f, R24 ;  /* 0x0000001fff1a7819 */ /* 0x000fe20000011418 */
[----:B------:R-:W-:Y:S01]  /*251e0*/  ULDC UR6, c[0x0][0x228] ;  /* 0x00008a0000067ab9 */ /* 0x000fe20000000800 */
[----:B------:R-:W-:Y:S02]  /*251f0*/  IADD3 R16, P5, R24, R21, RZ ;  /* 0x0000001518107210 */ /* 0x000fe40007fbe0ff */
[----:B------:R-:W-:Y:S01]  /*25200*/  ISETP.GE.AND P1, PT, R18, UR4, PT ;  /* 0x0000000412007c0c */ /* 0x000fe2000bf26270 */
[----:B------:R-:W-:Y:S01]  /*25210*/  ULDC UR4, c[0x0][0x228] ;  /* 0x00008a0000047ab9 */ /* 0x000fe20000000800 */
[----:B------:R1:W-:Y:S01]  /*25220*/  @P3 STG.E.U8 desc[UR56][R12.64], R27 ;  /* 0x0000001b0c003986 */ /* 0x0003e2000c101138 */
[----:B------:R-:W-:Y:S01]  /*25230*/  IMAD.X R17, R26, 0x1, R20, P5 ;  /* 0x000000011a117824 */ /* 0x000fe200028e0614 */
[----:B------:R-:W-:Y:S01]  /*25240*/  PRMT R31, R8, 0x7770, RZ ;  /* 0x00007770081f7816 */ /* 0x000fe200000000ff */
[----:B------:R-:W-:Y:S01]  /*25250*/  VIADD R25, R24, UR24 ;  /* 0x0000001818197c36 */ /* 0x000fe20008000000 */
[----:B------:R-:W-:Y:S01]  /*25260*/  ISETP.LT.AND P3, PT, R152, UR4, !P2 ;  /* 0x0000000498007c0c */ /* 0x000fe2000d761270 */
[----:B------:R-:W-:Y:S01]  /*25270*/  ULDC UR4, c[0x0][0x22c] ;  /* 0x00008b0000047ab9 */ /* 0x000fe20000000800 */
[----:B--2---:R-:W-:-:S02]  /*25280*/  IADD3 R14, P2, R24, R22, RZ ;  /* 0x00000016180e7210 */ /* 0x004fc40007f5e0ff */
[----:B------:R-:W-:Y:S01]  /*25290*/  ISETP.LT.AND P5, PT, R2, UR6, !P4 ;  /* 0x0000000602007c0c */ /* 0x000fe2000e7a1270 */
[----:B------:R2:W-:Y:S01]  /*252a0*/  @P6 STG.E.U8 desc[UR56][R16.64], R31 ;  /* 0x0000001f10006986 */ /* 0x0005e2000c101138 */
[----:B-1----:R-:W-:Y:S01]  /*252b0*/  VIADD R12, R0, 0x2b ;  /* 0x0000002b000c7836 */ /* 0x002fe20000000000 */
[----:B------:R-:W-:Y:S01]  /*252c0*/  SHF.R.S32.HI R28, RZ, 0x1f, R25 ;  /* 0x0000001fff1c7819 */ /* 0x000fe20000011419 */
[----:B------:R-:W-:Y:S01]  /*252d0*/  IMAD.X R15, R26, 0x1, R23, P2 ;  /* 0x000000011a0f7824 */ /* 0x000fe200010e0617 */
[----:B------:R-:W-:Y:S01]  /*252e0*/  IADD3 R18, P6, R25, R21, RZ ;  /* 0x0000001519127210 */ /* 0x000fe20007fde0ff */
[----:B------:R-:W-:Y:S01]  /*252f0*/  ULDC UR6, c[0x0][0x228] ;  /* 0x00008a0000067ab9 */ /* 0x000fe20000000800 */
[----:B------:R-:W-:Y:S02]  /*25300*/  PRMT R29, R8, 0x7771, RZ ;  /* 0x00007771081d7816 */ /* 0x000fe400000000ff */
[----:B------:R-:W-:Y:S01]  /*25310*/  ISETP.GE.AND P2, PT, R12, UR4, PT ;  /* 0x000000040c007c0c */ /* 0x000fe2000bf46270 */
[----:B------:R-:W-:Y:S01]  /*25320*/  ULDC UR4, c[0x0][0x228] ;  /* 0x00008a0000047ab9 */ /* 0x000fe20000000800 */
[----:B------:R-:W-:Y:S01]  /*25330*/  IMAD.X R19, R28, 0x1, R20, P6 ;  /* 0x000000011c137824 */ /* 0x000fe200030e0614 */
[----:B------:R-:W-:-:S02]  /*25340*/  PRMT R27, R8, 0x7772, RZ ;  /* 0x00007772081b7816 */ /* 0x000fc400000000ff */
[----:B------:R-:W-:Y:S01]  /*25350*/  ISETP.LT.AND P4, PT, R152, UR4, !P4 ;  /* 0x0000000498007c0c */ /* 0x000fe2000e781270 */
[----:B------:R1:W-:Y:S01]  /*25360*/  @P3 STG.E.U8 desc[UR56][R14.64], R29 ;  /* 0x0000001d0e003986 */ /* 0x0003e2000c101138 */
[C---:B------:R-:W-:Y:S01]  /*25370*/  IADD3 R12, P3, R25.reuse, R22, RZ ;  /* 0x00000016190c7210 */ /* 0x040fe20007f7e0ff */
[----:B------:R-:W-:Y:S01]  /*25380*/  VIADD R24, R25, UR24 ;  /* 0x0000001819187c36 */ /* 0x000fe20008000000 */
[----:B------:R-:W-:Y:S01]  /*25390*/  ULDC UR4, c[0x0][0x22c] ;  /* 0x00008b0000047ab9 */ /* 0x000fe20000000800 */
[----:B------:R3:W-:Y:S01]  /*253a0*/  @P5 STG.E.U8 desc[UR56][R18.64], R27 ;  /* 0x0000001b12005986 */ /* 0x0007e2000c101138 */
[----:B------:R-:W-:Y:S01]  /*253b0*/  ISETP.LT.AND P5, PT, R2, UR6, !P1 ;  /* 0x0000000602007c0c */ /* 0x000fe2000cfa1270 */
[----:B------:R-:W-:Y:S01]  /*253c0*/  IMAD.X R13, R28, 0x1, R23, P3 ;  /* 0x000000011c0d7824 */ /* 0x000fe200018e0617 */
[----:B------:R-:W-:Y:S01]  /*253d0*/  SHF.R.S32.HI R26, RZ, 0x1f, R24 ;  /* 0x0000001fff1a7819 */ /* 0x000fe20000011418 */
[----:B------:R-:W-:Y:S01]  /*253e0*/  ULDC UR6, c[0x0][0x228] ;  /* 0x00008a0000067ab9 */ /* 0x000fe20000000800 */
[----:B--2---:R-:W-:Y:S01]  /*253f0*/  IADD3 R16, P6, R24, R21, RZ ;  /* 0x0000001518107210 */ /* 0x004fe20007fde0ff */
[----:B-1----:R-:W-:Y:S01]  /*25400*/  VIADD R14, R0, 0x2c ;  /* 0x0000002c000e7836 */ /* 0x002fe20000000000 */
[----:B---3--:R-:W-:-:S04]  /*25410*/  PRMT R27, R8, 0x7773, RZ ;  /* 0x00007773081b7816 */ /* 0x008fc800000000ff */
[----:B------:R-:W-:Y:S01]  /*25420*/  ISETP.GE.AND P3, PT, R14, UR4, PT ;  /* 0x000000040e007c0c */ /* 0x000fe2000bf66270 */
[----:B------:R-:W-:Y:S01]  /*25430*/  ULDC UR4, c[0x0][0x228] ;  /* 0x00008a0000047ab9 */ /* 0x000fe20000000800 */
[----:B------:R-:W-:Y:S01]  /*25440*/  IMAD.X R17, R26, 0x1, R20, P6 ;  /* 0x000000011a117824 */ /* 0x000fe200030e0614 */
[----:B------:R1:W-:Y:S01]  /*25450*/  @P4 STG.E.U8 desc[UR56][R12.64], R27 ;  /* 0x0000001b0c004986 */ /* 0x0003e2000c101138 */
[----:B------:R-:W-:Y:S02]  /*25460*/  PRMT R25, R9, 0x7770, RZ ;  /* 0x0000777009197816 */ /* 0x000fe400000000ff */
[----:B------:R-:W-:Y:S01]  /*25470*/  ISETP.LT.AND P4, PT, R152, UR4, !P1 ;  /* 0x0000000498007c0c */ /* 0x000fe2000cf81270 */
[C---:B------:R-:W-:Y:S01]  /*25480*/  VIADD R8, R24.reuse, UR24 ;  /* 0x0000001818087c36 */ /* 0x040fe20008000000 */
[----:B------:R-:W-:Y:S01]  /*25490*/  IADD3 R14, P1, R24, R22, RZ ;  /* 0x00000016180e7210 */ /* 0x000fe20007f3e0ff */
[----:B------:R2:W-:Y:S01]  /*254a0*/  @P5 STG.E.U8 desc[UR56][R16.64], R25 ;  /* 0x0000001910005986 */ /* 0x0005e2000c101138 */
[----:B------:R-:W-:Y:S01]  /*254b0*/  ISETP.LT.AND P5, PT, R2, UR6, !P2 ;  /* 0x0000000602007c0c */ /* 0x000fe2000d7a1270 */
[----:B------:R-:W-:Y:S01]  /*254c0*/  ULDC UR4, c[0x0][0x22c] ;  /* 0x00008b0000047ab9 */ /* 0x000fe20000000800 */
[----:B------:R-:W-:Y:S01]  /*254d0*/  SHF.R.S32.HI R24, RZ, 0x1f, R8 ;  /* 0x0000001fff187819 */ /* 0x000fe20000011408 */
[----:B------:R-:W-:-:S02]  /*254e0*/  IMAD.X R15, R26, 0x1, R23, P1 ;  /* 0x000000011a0f7824 */ /* 0x000fc400008e0617 */
[----:B-1----:R-:W-:Y:S01]  /*254f0*/  VIADD R12, R0, 0x2d ;  /* 0x0000002d000c7836 */ /* 0x002fe20000000000 */
[-C--:B------:R-:W-:Y:S01]  /*25500*/  IADD3 R18, P6, R8, R21.reuse, RZ ;  /* 0x0000001508127210 */ /* 0x080fe20007fde0ff */
[----:B------:R-:W-:Y:S01]  /*25510*/  ULDC UR6, c[0x0][0x228] ;  /* 0x00008a0000067ab9 */ /* 0x000fe20000000800 */
[C---:B--2---:R-:W-:Y:S02]  /*25520*/  PRMT R25, R9.reuse, 0x7771, RZ ;  /* 0x0000777109197816 */ /* 0x044fe400000000ff */
        /* <DEDUP_REMOVED lines=13> */
[----:B------:R-:W-:-:S02]  /*25600*/  IADD3 R8, P6, R16, R21, RZ ;  /* 0x0000001510087210 */ /* 0x000fc40007fde0ff */
[----:B-1----:R-:W-:Y:S01]  /*25610*/  PRMT R25, R9, 0x7773, RZ ;  /* 0x0000777309197816 */ /* 0x002fe200000000ff */
[----:B------:R-:W-:Y:S01]  /*25620*/  VIADD R14, R0, 0x2e ;  /* 0x0000002e000e7836 */ /* 0x000fe20000000000 */
[----:B------:R-:W-:Y:S01]  /*25630*/  ULDC UR4, c[0x0][0x22c] ;  /* 0x00008b0000047ab9 */ /* 0x000fe20000000800 */
[----:B------:R-:W-:Y:S02]  /*25640*/  IMAD.X R9, R26, 0x1, R20, P6 ;  /* 0x000000011a097824 */ /* 0x000fe400030e0614 */
[----:B------:R-:W-:Y:S01]  /*25650*/  @P4 STG.E.U8 desc[UR56][R12.64], R25 ;  /* 0x000000190c004986 */ /* 0x000fe2000c101138 */
[----:B--2---:R-:W-:Y:S02]  /*25660*/  PRMT R19, R10, 0x7770, RZ ;  /* 0x000077700a137816 */ /* 0x004fe400000000ff */
[----:B------:R-:W-:Y:S01]  /*25670*/  ISETP.LT.AND P4, PT, R152, UR6, !P3 ;  /* 0x0000000698007c0c */ /* 0x000fe2000df81270 */
[----:B------:R-:W-:Y:S01]  /*25680*/  VIADD R17, R16, UR24 ;  /* 0x0000001810117c36 */ /* 0x000fe20008000000 */
[----:B------:R-:W-:Y:S01]  /*25690*/  ISETP.GE.AND P2, PT, R14, UR4, PT ;  /* 0x000000040e007c0c */ /* 0x000fe2000bf46270 */
[----:B------:R1:W-:Y:S01]  /*256a0*/  @P5 STG.E.U8 desc[UR56][R8.64], R19 ;  /* 0x0000001308005986 */ /* 0x0003e2000c101138 */
[----:B------:R-:W-:Y:S01]  /*256b0*/  IADD3 R14, P3, R16, R22, RZ ;  /* 0x00000016100e7210 */ /* 0x000fe20007f7e0ff */
[----:B------:R-:W-:Y:S01]  /*256c0*/  VIADD R18, R0, 0x2f ;  /* 0x0000002f00127836 */ /* 0x000fe20000000000 */
[----:B------:R-:W-:Y:S01]  /*256d0*/  ISETP.LT.AND P5, PT, R2, UR8, !P1 ;  /* 0x0000000802007c0c */ /* 0x000fe2000cfa1270 */
[----:B------:R-:W-:Y:S01]  /*256e0*/  ULDC UR4, c[0x0][0x22c] ;  /* 0x00008b0000047ab9 */ /* 0x000fe20000000800 */
[----:B------:R-:W-:Y:S01]  /*256f0*/  PRMT R27, R10, 0x7771, RZ ;  /* 0x000077710a1b7816 */ /* 0x000fe200000000ff */
[----:B------:R-:W-:Y:S01]  /*25700*/  IMAD.X R15, R26, 0x1, R23, P3 ;  /* 0x000000011a0f7824 */ /* 0x000fe200018e0617 */
[----:B------:R-:W-:Y:S01]  /*25710*/  SHF.R.S32.HI R16, RZ, 0x1f, R17 ;  /* 0x0000001fff107819 */ /* 0x000fe20000011411 */
[----:B------:R-:W-:Y:S01]  /*25720*/  ULDC UR6, c[0x0][0x228] ;  /* 0x00008a0000067ab9 */ /* 0x000fe20000000800 */
[----:B------:R-:W-:Y:S01]  /*25730*/  ISETP.GE.AND P3, PT, R18, UR4, PT ;  /* 0x0000000412007c0c */ /* 0x000fe2000bf66270 */
[----:B------:R-:W-:Y:S01]  /*25740*/  ULDC UR4, c[0x0][0x228] ;  /* 0x00008a0000047ab9 */ /* 0x000fe20000000800 */
[----:B-1----:R-:W-:Y:S01]  /*25750*/  IADD3 R8, P6, R17, R21, RZ ;  /* 0x0000001511087210 */ /* 0x002fe20007fde0ff */
[----:B------:R1:W-:Y:S01]  /*25760*/  @P4 STG.E.U8 desc[UR56][R14.64], R27 ;  /* 0x0000001b0e004986 */ /* 0x0003e2000c101138 */
[----:B------:R-:W-:-:S02]  /*25770*/  PRMT R25, R10, 0x7772, RZ ;  /* 0x000077720a197816 */ /* 0x000fc400000000ff */
[----:B------:R-:W-:Y:S01]  /*25780*/  ISETP.LT.AND P4, PT, R152, UR4, !P1 ;  /* 0x0000000498007c0c */ /* 0x000fe2000cf81270 */
[----:B------:R-:W-:Y:S01]  /*25790*/  IMAD.X R9, R16, 0x1, R20, P6 ;  /* 0x0000000110097824 */ /* 0x000fe200030e0614 */
[C---:B------:R-:W-:Y:S01]  /*257a0*/  IADD3 R12, P1, R17.reuse, R22, RZ ;  /* 0x00000016110c7210 */ /* 0x040fe20007f3e0ff */
[----:B------:R-:W-:Y:S01]  /*257b0*/  VIADD R17, R17, UR24 ;  /* 0x0000001811117c36 */ /* 0x000fe20008000000 */
[----:B------:R-:W-:Y:S01]  /*257c0*/  PRMT R19, R10, 0x7773, RZ ;  /* 0x000077730a137816 */ /* 0x000fe200000000ff */
[----:B------:R-:W-:Y:S01]  /*257d0*/  VIADD R18, R0, 0x30 ;  /* 0x0000003000127836 */ /* 0x000fe20000000000 */
[----:B------:R2:W-:Y:S01]  /*257e0*/  @P5 STG.E.U8 desc[UR56][R8.64], R25 ;  /* 0x0000001908005986 */ /* 0x0005e2000c101138 */
[----:B------:R-:W-:Y:S01]  /*257f0*/  ISETP.LT.AND P5, PT, R2, UR6, !P2 ;  /* 0x0000000602007c0c */ /* 0x000fe2000d7a1270 */
[----:B------:R-:W-:Y:S01]  /*25800*/  IMAD.X R13, R16, 0x1, R23, P1 ;  /* 0x00000001100d7824 */ /* 0x000fe200008e0617 */
[----:B------:R-:W-:Y:S01]  /*25810*/  ULDC UR4, c[0x0][0x22c] ;  /* 0x00008b0000047ab9 */ /* 0x000fe20000000800 */
[----:B------:R-:W-:Y:S01]  /*25820*/  SHF.R.S32.HI R10, RZ, 0x1f, R17 ;  /* 0x0000001fff0a7819 */ /* 0x000fe20000011411 */
[----:B-1----:R-:W-:Y:S01]  /*25830*/  VIADD R14, R0, 0x31 ;  /* 0x00000031000e7836 */ /* 0x002fe20000000000 */
[----:B------:R-:W-:Y:S01]  /*25840*/  ULDC UR6, c[0x0][0x228] ;  /* 0x00008a0000067ab9 */ /* 0x000fe20000000800 */
[----:B------:R-:W-:Y:S01]  /*25850*/  ISETP.GE.AND P1, PT, R18, UR4, PT ;  /* 0x0000000412007c0c */ /* 0x000fe2000bf26270 */
[----:B------:R-:W-:Y:S01]  /*25860*/  ULDC UR4, c[0x0][0x22c] ;  /* 0x00008b0000047ab9 */ /* 0x000fe20000000800 */
[----:B------:R-:W-:-:S02]  /*25870*/  ISETP.LT.AND P2, PT, R152, UR6, !P2 ;  /* 0x0000000698007c0c */ /* 0x000fc4000d741270 */
[----:B--2---:R-:W-:Y:S01]  /*25880*/  IADD3 R8, P6, R17, R21, RZ ;  /* 0x0000001511087210 */ /* 0x004fe20007fde0ff */
[----:B------:R1:W-:Y:S01]  /*25890*/  @P4 STG.E.U8 desc[UR56][R12.64], R19 ;  /* 0x000000130c004986 */ /* 0x0003e2000c101138 */
[----:B------:R-:W-:Y:S01]  /*258a0*/  PRMT R29, R11, 0x7770, RZ ;  /* 0x000077700b1d7816 */ /* 0x000fe200000000ff */
[----:B------:R-:W-:Y:S01]  /*258b0*/  ULDC UR6, c[0x0][0x228] ;  /* 0x00008a0000067ab9 */ /* 0x000fe20000000800 */
[----:B------:R-:W-:Y:S01]  /*258c0*/  ISETP.GE.AND P4, PT, R14, UR4, PT ;  /* 0x000000040e007c0c */ /* 0x000fe2000bf86270 */
[----:B------:R-:W-:Y:S01]  /*258d0*/  IMAD.X R9, R10, 0x1, R20, P6 ;  /* 0x000000010a097824 */ /* 0x000fe200030e0614 */
[C---:B------:R-:W-:Y:S01]  /*258e0*/  IADD3 R14, P6, R17.reuse, R22, RZ ;  /* 0x00000016110e7210 */ /* 0x040fe20007fde0ff */
[----:B------:R-:W-:Y:S01]  /*258f0*/  ULDC UR4, c[0x0][0x228] ;  /* 0x00008a0000047ab9 */ /* 0x000fe20000000800 */
[----:B------:R-:W-:Y:S01]  /*25900*/  VIADD R17, R17, UR24 ;  /* 0x0000001811117c36 */ /* 0x000fe20008000000 */
[----:B------:R-:W-:Y:S01]  /*25910*/  PRMT R27, R11, 0x7771, RZ ;  /* 0x000077710b1b7816 */ /* 0x000fe200000000ff */
[----:B------:R2:W-:Y:S01]  /*25920*/  @P5 STG.E.U8 desc[UR56][R8.64], R29 ;  /* 0x0000001d08005986 */ /* 0x0005e2000c101138 */
[----:B------:R-:W-:Y:S01]  /*25930*/  ISETP.LT.AND P5, PT, R2, UR4, !P3 ;  /* 0x0000000402007c0c */ /* 0x000fe2000dfa1270 */
[----:B------:R-:W-:Y:S01]  /*25940*/  IMAD.X R15, R10, 0x1, R23, P6 ;  /* 0x000000010a0f7824 */ /* 0x000fe200030e0617 */
[----:B------:R-:W-:-:S02]  /*25950*/  ULDC UR4, c[0x0][0x228] ;  /* 0x00008a0000047ab9 */ /* 0x000fc40000000800 */
[----:B------:R-:W-:Y:S02]  /*25960*/  ISETP.LT.AND P3, PT, R152, UR4, !P3 ;  /* 0x0000000498007c0c */ /* 0x000fe4000df61270 */
[C---:B-1----:R-:W-:Y:S01]  /*25970*/  PRMT R19, R11.reuse, 0x7773, RZ ;  /* 0x000077730b137816 */ /* 0x042fe200000000ff */
[----:B------:R1:W-:Y:S01]  /*25980*/  @P2 STG.E.U8 desc[UR56][R14.64], R27 ;  /* 0x0000001b0e002986 */ /* 0x0003e2000c101138 */
[----:B------:R-:W-:Y:S02]  /*25990*/  SHF.R.S32.HI R13, RZ, 0x1f, R17 ;  /* 0x0000001fff0d7819 */ /* 0x000fe40000011411 */
[----:B------:R-:W-:Y:S01]  /*259a0*/  PRMT R25, R11, 0x7772, RZ ;  /* 0x000077720b197816 */ /* 0x000fe200000000ff */
[C---:B------:R-:W-:Y:S01]  /*259b0*/  VIADD R16, R17.reuse, UR24 ;  /* 0x0000001811107c36 */ /* 0x040fe20008000000 */
[C---:B------:R-:W-:Y:S01]  /*259c0*/  IADD3 R10, P6, R17.reuse, R21, RZ ;  /* 0x00000015110a7210 */ /* 0x040fe20007fde0ff */
[----:B------:R-:W-:Y:S01]  /*259d0*/  ULDC UR4, c[0x0][0x22c] ;  /* 0x00008b0000047ab9 */ /* 0x000fe20000000800 */
[----:B--2---:R-:W-:-:S03]  /*259e0*/  IADD3 R8, P2, R17, R22, RZ ;  /* 0x0000001611087210 */ /* 0x004fc60007f5e0ff */
[C---:B------:R-:W-:Y:S02]  /*259f0*/  IMAD.X R11, R13.reuse, 0x1, R20, P6 ;  /* 0x000000010d0b7824 */ /* 0x040fe400030e0614 */
[----:B-1----:R-:W-:Y:S02]  /*25a00*/  VIADD R14, R0, 0x32 ;  /* 0x00000032000e7836 */ /* 0x002fe40000000000 */
[----:B------:R-:W-:Y:S01]  /*25a10*/  IMAD.X R9, R13, 0x1, R23, P2 ;  /* 0x000000010d097824 */ /* 0x000fe200010e0617 */
[----:B------:R-:W-:Y:S01]  /*25a20*/  ISETP.LT.AND P6, PT, R2, UR6, !P1 ;  /* 0x0000000602007c0c */ /* 0x000fe2000cfc1270 */
[----:B------:R1:W-:Y:S01]  /*25a30*/  @P5 STG.E.U8 desc[UR56][R10.64], R25 ;  /* 0x000000190a005986 */ /* 0x0003e2000c101138 */
[----:B------:R-:W-:Y:S01]  /*25a40*/  ISETP.GE.AND P2, PT, R14, UR4, PT ;  /* 0x000000040e007c0c */ /* 0x000fe2000bf46270 */
[----:B------:R-:W-:Y:S01]  /*25a50*/  ULDC UR4, c[0x0][0x228] ;  /* 0x00008a0000047ab9 */ /* 0x000fe20000000800 */
[----:B------:R-:W-:Y:S01]  /*25a60*/  SHF.R.S32.HI R18, RZ, 0x1f, R16 ;  /* 0x0000001fff127819 */ /* 0x000fe20000011410 */
[----:B------:R2:W-:Y:S01]  /*25a70*/  @P3 STG.E.U8 desc[UR56][R8.64], R19 ;  /* 0x0000001308003986 */ /* 0x0005e2000c101138 */
[----:B------:R-:W-:Y:S01]  /*25a80*/  IADD3 R12, P5, R16, R21, RZ ;  /* 0x00000015100c7210 */ /* 0x000fe20007fbe0ff */
[----:B------:R-:W-:Y:S01]  /*25a90*/  ULDC UR6, c[0x0][0x228] ;  /* 0x00008a0000067ab9 */ /* 0x000fe20000000800 */
[----:B------:R-:W-:Y:S01]  /*25aa0*/  ISETP.LT.AND P3, PT, R152, UR4, !P1 ;  /* 0x0000000498007c0c */ /* 0x000fe2000cf61270 */
[----:B------:R-:W-:Y:S01]  /*25ab0*/  VIADD R17, R16, UR24 ;  /* 0x0000001810117c36 */ /* 0x000fe20008000000 */
[----:B0-----:R-:W-:Y:S01]  /*25ac0*/  PRMT R27, R4, 0x7770, RZ ;  /* 0x00007770041b7816 */ /* 0x001fe200000000ff */
[----:B------:R-:W-:Y:S01]  /*25ad0*/  IMAD.X R13, R18, 0x1, R20, P5 ;  /* 0x00000001120d7824 */ /* 0x000fe200028e0614 */
[----:B------:R-:W-:Y:S01]  /*25ae0*/  ULDC UR4, c[0x0][0x22c] ;  /* 0x00008b0000047ab9 */ /* 0x000fe20000000800 */
[----:B-1----:R-:W-:Y:S01]  /*25af0*/  IADD3 R10, P1, R16, R22, RZ ;  /* 0x00000016100a7210 */ /* 0x002fe20007f3e0ff */
[----:B--2---:R-:W-:Y:S01]  /*25b00*/  VIADD R8, R0, 0x33 ;  /* 0x0000003300087836 */ /* 0x004fe20000000000 */
[----:B------:R-:W-:-:S03]  /*25b10*/  ISETP.LT.AND P5, PT, R2, UR6, !P4 ;  /* 0x0000000602007c0c */ /* 0x000fc6000e7a1270 */
[----:B------:R-:W-:Y:S01]  /*25b20*/  IMAD.X R11, R18, 0x1, R23, P1 ;  /* 0x00000001120b7824 */ /* 0x000fe200008e0617 */
[----:B------:R-:W-:Y:S01]  /*25b30*/  PRMT R25, R4, 0x7771, RZ ;  /* 0x0000777104197816 */ /* 0x000fe200000000ff */
[----:B------:R-:W-:Y:S01]  /*25b40*/  @P6 STG.E.U8 desc[UR56][R12.64], R27 ;  /* 0x0000001b0c006986 */ /* 0x000fe2000c101138 */
[----:B------:R-:W-:Y:S01]  /*25b50*/  ISETP.GE.AND P1, PT, R8, UR4, PT ;  /* 0x0000000408007c0c */ /* 0x000fe2000bf26270 */
[----:B------:R-:W-:Y:S01]  /*25b60*/  ULDC UR4, c[0x0][0x228] ;  /* 0x00008a0000047ab9 */ /* 0x000fe20000000800 */
[----:B------:R-:W-:Y:S02]  /*25b70*/  SHF.R.S32.HI R24, RZ, 0x1f, R17 ;  /* 0x0000001fff187819 */ /* 0x000fe40000011411 */
[----:B------:R-:W-:Y:S01]  /*25b80*/  PRMT R19, R4, 0x7772, RZ ;  /* 0x0000777204137816 */ /* 0x000fe200000000ff */
[C---:B------:R-:W-:Y:S01]  /*25b90*/  VIADD R16, R17.reuse, UR24 ;  /* 0x0000001811107c36 */ /* 0x040fe20008000000 */
[C---:B------:R-:W-:Y:S01]  /*25ba0*/  IADD3 R14, P6, R17.reuse, R21, RZ ;  /* 0x00000015110e7210 */ /* 0x040fe20007fde0ff */
[----:B------:R-:W-:Y:S01]  /*25bb0*/  ULDC UR6, c[0x0][0x228] ;  /* 0x00008a0000067ab9 */ /* 0x000fe20000000800 */
[----:B------:R-:W-:Y:S01]  /*25bc0*/  ISETP.LT.AND P4, PT, R152, UR4, !P4 ;  /* 0x0000000498007c0c */ /* 0x000fe2000e781270 */
[----:B------:R0:W-:Y:S01]  /*25bd0*/  @P3 STG.E.U8 desc[UR56][R10.64], R25 ;  /* 0x000000190a003986 */ /* 0x0001e2000c101138 */
[----:B------:R-:W-:Y:S01]  /*25be0*/  IADD3 R8, P3, R17, R22, RZ ;  /* 0x0000001611087210 */ /* 0x000fe20007f7e0ff */
[----:B------:R-:W-:Y:S01]  /*25bf0*/  IMAD.X R15, R24, 0x1, R20, P6 ;  /* 0x00000001180f7824 */ /* 0x000fe200030e0614 */
[----:B------:R-:W-:Y:S01]  /*25c00*/  PRMT R17, R4, 0x7773, RZ ;  /* 0x0000777304117816 */ /* 0x000fe200000000ff */
[----:B------:R-:W-:-:S02]  /*25c10*/  ULDC UR4, c[0x0][0x22c] ;  /* 0x00008b0000047ab9 */ /* 0x000fc40000000800 */
[----:B------:R-:W-:Y:S01]  /*25c20*/  IMAD.X R9, R24, 0x1, R23, P3 ;  /* 0x0000000118097824 */ /* 0x000fe200018e0617 */
[----:B------:R1:W-:Y:S01]  /*25c30*/  @P5 STG.E.U8 desc[UR56][R14.64], R19 ;  /* 0x000000130e005986 */ /* 0x0003e2000c101138 */
[----:B0-----:R-:W-:Y:S01]  /*25c40*/  VIADD R10, R0, 0x34 ;  /* 0x00000034000a7836 */ /* 0x001fe20000000000 */
[----:B------:R-:W-:-:S03]  /*25c50*/  ISETP.LT.AND P5, PT, R2, UR6, !P2 ;  /* 0x0000000602007c0c */ /* 0x000fc6000d7a1270 */
[----:B------:R0:W-:Y:S01]  /*25c60*/  @P4 STG.E.U8 desc[UR56][R8.64], R17 ;  /* 0x0000001108004986 */ /* 0x0001e2000c101138 */
[----:B------:R-:W-:Y:S01]  /*25c70*/  SHF.R.S32.HI R18, RZ, 0x1f, R16 ;  /* 0x0000001fff127819 */ /* 0x000fe20000011410 */
[----:B------:R-:W-:Y:S01]  /*25c80*/  ULDC UR6, c[0x0][0x228] ;  /* 0x00008a0000067ab9 */ /* 0x000fe20000000800 */
[----:B------:R-:W-:Y:S01]  /*25c90*/  ISETP.GE.AND P3, PT, R10, UR4, PT ;  /* 0x000000040a007c0c */ /* 0x000fe2000bf66270 */
[----:B------:R-:W-:Y:S01]  /*25ca0*/  ULDC UR4, c[0x0][0x228] ;  /* 0x00008a0000047ab9 */ /* 0x000fe20000000800 */
[----:B------:R-:W-:Y:S02]  /*25cb0*/  IADD3 R12, P6, R16, R21, RZ ;  /* 0x00000015100c7210 */ /* 0x000fe40007fde0ff */
[----:B------:R-:W-:Y:S01]  /*25cc0*/  ISETP.LT.AND P4, PT, R152, UR4, !P2 ;  /* 0x0000000498007c0c */ /* 0x000fe2000d781270 */
[C---:B------:R-:W-:Y:S01]  /*25cd0*/  VIADD R4, R16.reuse, UR24 ;  /* 0x0000001810047c36 */ /* 0x040fe20008000000 */
[----:B------:R-:W-:Y:S01]  /*25ce0*/  IADD3 R10, P2, R16, R22, RZ ;  /* 0x00000016100a7210 */ /* 0x000fe20007f5e0ff */
[C---:B------:R-:W-:Y:S01]  /*25cf0*/  IMAD.X R13, R18.reuse, 0x1, R20, P6 ;  /* 0x00000001120d7824 */ /* 0x040fe200030e0614 */
[C---:B-1----:R-:W-:Y:S01]  /*25d00*/  PRMT R15, R5.reuse, 0x7770, RZ ;  /* 0x00007770050f7816 */ /* 0x042fe200000000ff */
[----:B------:R-:W-:Y:S01]  /*25d10*/  ULDC UR4, c[0x0][0x228] ;  /* 0x00008a0000047ab9 */ /* 0x000fe20000000800 */
[----:B------:R-:W-:Y:S01]  /*25d20*/  PRMT R19, R5, 0x7771, RZ ;  /* 0x0000777105137816 */ /* 0x000fe200000000ff */
[----:B------:R-:W-:-:S02]  /*25d30*/  IMAD.X R11, R18, 0x1, R23, P2 ;  /* 0x00000001120b7824 */ /* 0x000fc400010e0617 */
[----:B------:R1:W-:Y:S01]  /*25d40*/  @P5 STG.E.U8 desc[UR56][R12.64], R15 ;  /* 0x0000000f0c005986 */ /* 0x0003e2000c101138 */
[----:B------:R-:W-:Y:S02]  /*25d50*/  ISETP.LT.AND P5, PT, R2, UR6, !P1 ;  /* 0x0000000602007c0c */ /* 0x000fe4000cfa1270 */
[----:B------:R-:W-:Y:S01]  /*25d60*/  SHF.R.S32.HI R16, RZ, 0x1f, R4 ;  /* 0x0000001fff107819 */ /* 0x000fe20000011404 */
[----:B------:R2:W-:Y:S01]  /*25d70*/  @P4 STG.E.U8 desc[UR56][R10.64], R19 ;  /* 0x000000130a004986 */ /* 0x0005e2000c101138 */
[----:B0-----:R-:W-:Y:S01]  /*25d80*/  IADD3 R8, P6, R4, R21, RZ ;  /* 0x0000001504087210 */ /* 0x001fe20007fde0ff */
[----:B------:R-:W-:Y:S01]  /*25d90*/  VIADD R14, R0, 0x35 ;  /* 0x00000035000e7836 */ /* 0x000fe20000000000 */
[----:B------:R-:W-:Y:S01]  /*25da0*/  ISETP.LT.AND P4, PT, R152, UR4, !P1 ;  /* 0x0000000498007c0c */ /* 0x000fe2000cf81270 */
[----:B------:R-:W-:Y:S01]  /*25db0*/  ULDC UR4, c[0x0][0x228] ;  /* 0x00008a0000047ab9 */ /* 0x000fe20000000800 */
[----:B------:R-:W-:Y:S01]  /*25dc0*/  PRMT R17, R5, 0x7773, RZ ;  /* 0x0000777305117816 */ /* 0x000fe200000000ff */
[----:B------:R-:W-:Y:S01]  /*25dd0*/  IMAD.X R9, R16, 0x1, R20, P6 ;  /* 0x0000000110097824 */ /* 0x000fe200030e0614 */
[----:B------:R-:W-:Y:S01]  /*25de0*/  ULDC UR6, c[0x0][0x228] ;  /* 0x00008a0000067ab9 */ /* 0x000fe20000000800 */
[----:B-1----:R-:W-:-:S02]  /*25df0*/  IADD3 R12, P1, R4, R22, RZ ;  /* 0x00000016040c7210 */ /* 0x002fc40007f3e0ff */
[----:B------:R-:W-:-:S03]  /*25e00*/  PRMT R15, R5, 0x7772, RZ ;  /* 0x00007772050f7816 */ /* 0x000fc600000000ff */
[--C-:B------:R-:W-:Y:S01]  /*25e10*/  IMAD.X R13, R16, 0x1, R23.reuse, P1 ;  /* 0x00000001100d7824 */ /* 0x100fe200008e0617 */
[----:B------:R-:W-:Y:S01]  /*25e20*/  ISETP.GE.AND P2, PT, R14, UR7, PT ;  /* 0x000000070e007c0c */ /* 0x000fe2000bf46270 */
[----:B------:R0:W-:Y:S01]  /*25e30*/  @P5 STG.E.U8 desc[UR56][R8.64], R15 ;  /* 0x0000000f08005986 */ /* 0x0001e2000c101138 */
[----:B------:R-:W-:Y:S01]  /*25e40*/  ISETP.LT.AND P5, PT, R2, UR4, !P3 ;  /* 0x0000000402007c0c */ /* 0x000fe2000dfa1270 */
[----:B------:R-:W-:Y:S01]  /*25e50*/  VIADD R14, R4, UR24 ;  /* 0x00000018040e7c36 */ /* 0x000fe20008000000 */
[----:B------:R-:W-:Y:S01]  /*25e60*/  ULDC UR4, c[0x0][0x228] ;  /* 0x00008a0000047ab9 */ /* 0x000fe20000000800 */
[----:B------:R1:W-:Y:S01]  /*25e70*/  @P4 STG.E.U8 desc[UR56][R12.64], R17 ;  /* 0x000000110c004986 */ /* 0x0003e2000c101138 */
[----:B------:R-:W-:Y:S01]  /*25e80*/  ISETP.LT.AND P4, PT, R152, UR4, !P3 ;  /* 0x0000000498007c0c */ /* 0x000fe2000df81270 */
[----:B------:R-:W-:Y:S01]  /*25e90*/  VIADD R18, R0, 0x36 ;  /* 0x0000003600127836 */ /* 0x000fe20000000000 */
[----:B--2---:R-:W-:Y:S02]  /*25ea0*/  SHF.R.S32.HI R10, RZ, 0x1f, R14 ;  /* 0x0000001fff0a7819 */ /* 0x004fe4000001140e */
[----:B------:R-:W-:Y:S01]  /*25eb0*/  PRMT R19, R6, 0x7771, RZ ;  /* 0x0000777106137816 */ /* 0x000fe200000000ff */
[----:B------:R-:W-:Y:S01]  /*25ec0*/  VIADD R11, R0, 0x37 ;  /* 0x00000037000b7836 */ /* 0x000fe20000000000 */
[C---:B------:R-:W-:Y:S01]  /*25ed0*/  IADD3 R4, P6, R14.reuse, R21, RZ ;  /* 0x000000150e047210 */ /* 0x040fe20007fde0ff */
[C---:B0-----:R-:W-:Y:S01]  /*25ee0*/  VIADD R8, R14.reuse, UR24 ;  /* 0x000000180e087c36 */ /* 0x041fe20008000000 */
[----:B------:R-:W-:Y:S01]  /*25ef0*/  IADD3 R14, P3, R14, R22, RZ ;  /* 0x000000160e0e7210 */ /* 0x000fe20007f7e0ff */
[----:B------:R-:W-:Y:S01]  /*25f00*/  ULDC UR4, c[0x0][0x228] ;  /* 0x00008a0000047ab9 */ /* 0x000fe20000000800 */
[----:B------:R-:W-:Y:S01]  /*25f10*/  PRMT R9, R6, 0x7770, RZ ;  /* 0x0000777006097816 */ /* 0x000fe200000000ff */
[----:B------:R-:W-:Y:S01]  /*25f20*/  IMAD.X R5, R10, 0x1, R20, P6 ;  /* 0x000000010a057824 */ /* 0x000fe200030e0614 */
[----:B------:R-:W-:Y:S01]  /*25f30*/  ISETP.GE.AND P1, PT, R18, UR5, PT ;  /* 0x0000000512007c0c */ /* 0x000fe2000bf26270 */
[----:B------:R-:W-:Y:S01]  /*25f40*/  IMAD.X R15, R10, 0x1, R23, P3 ;  /* 0x000000010a0f7824 */ /* 0x000fe200018e0617 */
[----:B------:R-:W-:-:S02]  /*25f50*/  ULDC UR5, c[0x0][0x228] ;  /* 0x00008a0000057ab9 */ /* 0x000fc40000000800 */
[----:B------:R-:W-:Y:S01]  /*25f60*/  ISETP.LT.AND P6, PT, R2, UR5, !P2 ;  /* 0x0000000502007c0c */ /* 0x000fe2000d7c1270 */
[----:B------:R0:W-:Y:S01]  /*25f70*/  @P5 STG.E.U8 desc[UR56][R4.64], R9 ;  /* 0x0000000904005986 */ /* 0x0001e2000c101138 */
[----:B------:R-:W-:Y:S01]  /*25f80*/  SHF.R.S32.HI R18, RZ, 0x1f, R8 ;  /* 0x0000001fff127819 */ /* 0x000fe20000011408 */
[----:B------:R-:W-:Y:S01]  /*25f90*/  VIADD R16, R8, UR24 ;  /* 0x0000001808107c36 */ /* 0x000fe20008000000 */
[----:B------:R-:W-:Y:S01]  /*25fa0*/  ISETP.GE.AND P3, PT, R11, UR11, PT ;  /* 0x0000000b0b007c0c */ /* 0x000fe2000bf66270 */
[----:B------:R-:W-:Y:S01]  /*25fb0*/  @P4 STG.E.U8 desc[UR56][R14.64], R19 ;  /* 0x000000130e004986 */ /* 0x000fe2000c101138 */
[----:B------:R-:W-:Y:S01]  /*25fc0*/  ISETP.LT.AND P4, PT, R152, UR4, !P2 ;  /* 0x0000000498007c0c */ /* 0x000fe2000d781270 */
[----:B------:R-:W-:Y:S01]  /*25fd0*/  VIADD R25, R0, 0x38 ;  /* 0x0000003800197836 */ /* 0x000fe20000000000 */
[----:B-1----:R-:W-:Y:S01]  /*25fe0*/  IADD3 R12, P5, R8, R21, RZ ;  /* 0x00000015080c7210 */ /* 0x002fe20007fbe0ff */
[----:B------:R-:W-:Y:S01]  /*25ff0*/  ULDC UR5, c[0x0][0x228] ;  /* 0x00008a0000057ab9 */ /* 0x000fe20000000800 */
[----:B------:R-:W-:Y:S01]  /*26000*/  PRMT R17, R6, 0x7772, RZ ;  /* 0x0000777206117816 */ /* 0x000fe200000000ff */
[----:B------:R-:W-:Y:S01]  /*26010*/  ULDC UR4, c[0x0][0x228] ;  /* 0x00008a0000047ab9 */ /* 0x000fe20000000800 */
[----:B0-----:R-:W-:-:S02]  /*26020*/  IADD3 R4, P2, R8, R22, RZ ;  /* 0x0000001608047210 */ /* 0x001fc40007f5e0ff */
[----:B------:R-:W0:Y:S01]  /*26030*/  LDS.128 R8, [R3] ;  /* 0x0000000003087984 */ /* 0x000e220000000c00 */
[----:B------:R-:W-:Y:S01]  /*26040*/  IMAD.X R13, R18, 0x1, R20, P5 ;  /* 0x00000001120d7824 */ /* 0x000fe200028e0614 */
[----:B------:R-:W-:Y:S01]  /*26050*/  ISETP.LT.AND P5, PT, R2, UR5, !P1 ;  /* 0x0000000502007c0c */ /* 0x000fe2000cfa1270 */
[----:B------:R-:W-:Y:S01]  /*26060*/  IMAD.X R5, R18, 0x1, R23, P2 ;  /* 0x0000000112057824 */ /* 0x000fe200010e0617 */
[----:B------:R-:W-:Y:S01]  /*26070*/  ISETP.GE.AND P2, PT, R25, UR9, PT ;  /* 0x0000000919007c0c */ /* 0x000fe2000bf46270 */
[----:B------:R-:W-:Y:S01]  /*26080*/  ULDC UR5, c[0x0][0x228] ;  /* 0x00008a0000057ab9 */ /* 0x000fe20000000800 */
[----:B------:R1:W-:Y:S01]  /*26090*/  @P6 STG.E.U8 desc[UR56][R12.64], R17 ;  /* 0x000000110c006986 */ /* 0x0003e2000c101138 */
[----:B------:R-:W-:Y:S02]  /*260a0*/  PRMT R25, R6, 0x7773, RZ ;  /* 0x0000777306197816 */ /* 0x000fe400000000ff */
[----:B------:R-:W-:-:S03]  /*260b0*/  SHF.R.S32.HI R24, RZ, 0x1f, R16 ;  /* 0x0000001fff187819 */ /* 0x000fc60000011410 */
[----:B------:R2:W-:Y:S01]  /*260c0*/  @P4 STG.E.U8 desc[UR56][R4.64], R25 ;  /* 0x0000001904004986 */ /* 0x0005e2000c101138 */
[----:B------:R-:W-:Y:S01]  /*260d0*/  ISETP.LT.AND P4, PT, R152, UR4, !P1 ;  /* 0x0000000498007c0c */ /* 0x000fe2000cf81270 */
[----:B------:R-:W-:Y:S01]  /*260e0*/  ULDC UR4, c[0x0][0x228] ;  /* 0x00008a0000047ab9 */ /* 0x000fe20000000800 */
[----:B-1----:R-:W-:Y:S02]  /*260f0*/  IADD3 R12, P6, R16, R21, RZ ;  /* 0x00000015100c7210 */ /* 0x002fe40007fde0ff */
[----:B------:R-:W-:-:S03]  /*26100*/  PRMT R17, R7, 0x7770, RZ ;  /* 0x0000777007117816 */ /* 0x000fc600000000ff */
[----:B------:R-:W-:Y:S01]  /*26110*/  IMAD.X R13, R24, 0x1, R20, P6 ;  /* 0x00000001180d7824 */ /* 0x000fe200030e0614 */
[C---:B------:R-:W-:Y:S01]  /*26120*/  IADD3 R14, P1, R16.reuse, R22, RZ ;  /* 0x00000016100e7210 */ /* 0x040fe20007f3e0ff */
[----:B------:R-:W-:-:S03]  /*26130*/  VIADD R16, R16, UR24 ;  /* 0x0000001810107c36 */ /* 0x000fc60008000000 */
[----:B------:R1:W-:Y:S01]  /*26140*/  @P5 STG.E.U8 desc[UR56][R12.64], R17 ;  /* 0x000000110c005986 */ /* 0x0003e2000c101138 */
[----:B------:R-:W-:Y:S01]  /*26150*/  ISETP.LT.AND P5, PT, R2, UR4, !P3 ;  /* 0x0000000402007c0c */ /* 0x000fe2000dfa1270 */
[----:B------:R-:W-:Y:S01]  /*26160*/  IMAD.X R15, R24, 0x1, R23, P1 ;  /* 0x00000001180f7824 */ /* 0x000fe200008e0617 */
[----:B------:R-:W-:Y:S01]  /*26170*/  PRMT R19, R7, 0x7771, RZ ;  /* 0x0000777107137816 */ /* 0x000fe200000000ff */
[----:B------:R-:W-:Y:S01]  /*26180*/  VIADD R3, R0, 0x39 ;  /* 0x0000003900037836 */ /* 0x000fe20000000000 */
[----:B------:R-:W-:Y:S01]  /*26190*/  SHF.R.S32.HI R18, RZ, 0x1f, R16 ;  /* 0x0000001fff127819 */ /* 0x000fe20000011410 */
[----:B------:R-:W-:Y:S01]  /*261a0*/  ULDC UR4, c[0x0][0x228] ;  /* 0x00008a0000047ab9 */ /* 0x000fe20000000800 */
[-C--:B--2---:R-:W-:Y:S02]  /*261b0*/  IADD3 R4, P6, R16, R21.reuse, RZ ;  /* 0x0000001510047210 */ /* 0x084fe40007fde0ff */
[----:B------:R-:W-:Y:S01]  /*261c0*/  ISETP.LT.AND P3, PT, R152, UR4, !P3 ;  /* 0x0000000498007c0c */ /* 0x000fe2000df61270 */
[----:B------:R2:W-:Y:S01]  /*261d0*/  @P4 STG.E.U8 desc[UR56][R14.64], R19 ;  /* 0x000000130e004986 */ /* 0x0005e2000c101138 */
[----:B------:R-:W-:Y:S01]  /*261e0*/  ISETP.GE.AND P1, PT, R3, UR15, PT ;  /* 0x0000000f03007c0c */ /* 0x000fe2000bf26270 */
[--C-:B------:R-:W-:Y:S01]  /*261f0*/  IMAD.X R5, R18, 0x1, R20.reuse, P6 ;  /* 0x0000000112057824 */ /* 0x100fe200030e0614 */
[----:B-1----:R-:W-:Y:S01]  /*26200*/  PRMT R17, R7, 0x7772, RZ ;  /* 0x0000777207117816 */ /* 0x002fe200000000ff */
[C---:B------:R-:W-:Y:S01]  /*26210*/  VIADD R3, R16.reuse, UR24 ;  /* 0x0000001810037c36 */ /* 0x040fe20008000000 */
[-C--:B------:R-:W-:Y:S01]  /*26220*/  IADD3 R12, P4, R16, R22.reuse, RZ ;  /* 0x00000016100c7210 */ /* 0x080fe20007f9e0ff */
[----:B------:R-:W-:Y:S01]  /*26230*/  ULDC UR4, c[0x0][0x228] ;  /* 0x00008a0000047ab9 */ /* 0x000fe20000000800 */
[----:B------:R-:W-:Y:S01]  /*26240*/  ISETP.LT.AND P6, PT, R2, UR5, !P2 ;  /* 0x0000000502007c0c */ /* 0x000fe2000d7c1270 */
[----:B------:R1:W-:Y:S01]  /*26250*/  @P5 STG.E.U8 desc[UR56][R4.64], R17 ;  /* 0x0000001104005986 */ /* 0x0003e2000c101138 */
[----:B------:R-:W-:Y:S01]  /*26260*/  SHF.R.S32.HI R16, RZ, 0x1f, R3 ;  /* 0x0000001fff107819 */ /* 0x000fe20000011403 */
[----:B------:R-:W-:Y:S01]  /*26270*/  IMAD.X R13, R18, 0x1, R23, P4 ;  /* 0x00000001120d7824 */ /* 0x000fe200020e0617 */
[----:B------:R-:W-:Y:S01]  /*26280*/  IADD3 R6, P5, R3, R21, RZ ;  /* 0x0000001503067210 */ /* 0x000fe20007fbe0ff */
[----:B--2---:R-:W-:Y:S01]  /*26290*/  VIADD R14, R0, 0x3a ;  /* 0x0000003a000e7836 */ /* 0x004fe20000000000 */
[----:B------:R-:W-:Y:S01]  /*262a0*/  PRMT R15, R7, 0x7773, RZ ;  /* 0x00007773070f7816 */ /* 0x000fe200000000ff */
[----:B------:R-:W-:Y:S01]  /*262b0*/  ULDC UR5, c[0x0][0x228] ;  /* 0x00008a0000057ab9 */ /* 0x000fe20000000800 */
[----:B0-----:R-:W-:Y:S01]  /*262c0*/  PRMT R19, R8, 0x7770, RZ ;  /* 0x0000777008137816 */ /* 0x001fe200000000ff */
[----:B------:R-:W-:Y:S01]  /*262d0*/  IMAD.X R7, R16, 0x1, R20, P5 ;  /* 0x0000000110077824 */ /* 0x000fe200028e0614 */
[----:B------:R-:W-:Y:S01]  /*262e0*/  ISETP.GE.AND P4, PT, R14, UR13, PT ;  /* 0x0000000d0e007c0c */ /* 0x000fe2000bf86270 */
[----:B------:R0:W-:Y:S01]  /*262f0*/  @P3 STG.E.U8 desc[UR56][R12.64], R15 ;  /* 0x0000000f0c003986 */ /* 0x0001e2000c101138 */
[----:B------:R-:W-:Y:S01]  /*26300*/  ISETP.LT.AND P3, PT, R152, UR4, !P2 ;  /* 0x0000000498007c0c */ /* 0x000fe2000d761270 */
[C---:B------:R-:W-:Y:S01]  /*26310*/  VIADD R14, R3.reuse, UR24 ;  /* 0x00000018030e7c36 */ /* 0x040fe20008000000 */
[----:B-1----:R-:W-:-:S02]  /*26320*/  IADD3 R4, P2, R3, R22, RZ ;  /* 0x0000001603047210 */ /* 0x002fc40007f5e0ff */
[----:B------:R-:W-:Y:S01]  /*26330*/  ISETP.LT.AND P5, PT, R2, UR5, !P1 ;  /* 0x0000000502007c0c */ /* 0x000fe2000cfa1270 */
[----:B------:R1:W-:Y:S01]  /*26340*/  @P6 STG.E.U8 desc[UR56][R6.64], R19 ;  /* 0x0000001306006986 */ /* 0x0003e2000c101138 */
[----:B------:R-:W-:Y:S01]  /*26350*/  VIADD R3, R0, 0x3b ;  /* 0x0000003b00037836 */ /* 0x000fe20000000000 */
[----:B------:R-:W-:Y:S01]  /*26360*/  SHF.R.S32.HI R18, RZ, 0x1f, R14 ;  /* 0x0000001fff127819 */ /* 0x000fe2000001140e */
[----:B------:R-:W-:Y:S01]  /*26370*/  IMAD.X R5, R16, 0x1, R23, P2 ;  /* 0x0000000110057824 */ /* 0x000fe200010e0617 */
[----:B------:R-:W-:Y:S01]  /*26380*/  PRMT R17, R8, 0x7771, RZ ;  /* 0x0000777108117816 */ /* 0x000fe200000000ff */
[----:B------:R-:W-:Y:S01]  /*26390*/  ULDC UR4, c[0x0][0x228] ;  /* 0x00008a0000047ab9 */ /* 0x000fe20000000800 */
[----:B0-----:R-:W-:Y:S01]  /*263a0*/  IADD3 R12, P6, R14, R21, RZ ;  /* 0x000000150e0c7210 */ /* 0x001fe20007fde0ff */
[----:B------:R-:W-:Y:S01]  /*263b0*/  ULDC UR5, c[0x0][0x228] ;  /* 0x00008a0000057ab9 */ /* 0x000fe20000000800 */
[----:B------:R-:W-:Y:S02]  /*263c0*/  ISETP.GE.AND P2, PT, R3, UR19, PT ;  /* 0x0000001303007c0c */ /* 0x000fe4000bf46270 */
[----:B------:R-:W-:Y:S01]  /*263d0*/  PRMT R3, R8, 0x7772, RZ ;  /* 0x0000777208037816 */ /* 0x000fe200000000ff */
[----:B------:R-:W-:Y:S01]  /*263e0*/  IMAD.X R13, R18, 0x1, R20, P6 ;  /* 0x00000001120d7824 */ /* 0x000fe200030e0614 */
[----:B------:R0:W-:Y:S01]  /*263f0*/  @P3 STG.E.U8 desc[UR56][R4.64], R17 ;  /* 0x0000001104003986 */ /* 0x0001e2000c101138 */
[----:B------:R-:W-:Y:S01]  /*26400*/  ISETP.LT.AND P1, PT, R152, UR4, !P1 ;  /* 0x0000000498007c0c */ /* 0x000fe2000cf21270 */
[----:B------:R-:W-:Y:S01]  /*26410*/  ULDC UR4, c[0x0][0x228] ;  /* 0x00008a0000047ab9 */ /* 0x000fe20000000800 */
[C---:B-1----:R-:W-:Y:S01]  /*26420*/  IADD3 R6, P3, R14.reuse, R22, RZ ;  /* 0x000000160e067210 */ /* 0x042fe20007f7e0ff */
[----:B------:R-:W-:Y:S01]  /*26430*/  VIADD R14, R14, UR24 ;  /* 0x000000180e0e7c36 */ /* 0x000fe20008000000 */
[----:B------:R1:W-:Y:S01]  /*26440*/  @P5 STG.E.U8 desc[UR56][R12.64], R3 ;  /* 0x000000030c005986 */ /* 0x0003e2000c101138 */
[----:B------:R-:W-:Y:S01]  /*26450*/  ISETP.LT.AND P5, PT, R2, UR4, !P4 ;  /* 0x0000000402007c0c */ /* 0x000fe2000e7a1270 */
[----:B------:R-:W-:Y:S01]  /*26460*/  ULDC UR4, c[0x0][0x228] ;  /* 0x00008a0000047ab9 */ /* 0x000fe20000000800 */
[----:B------:R-:W-:-:S02]  /*26470*/  PRMT R15, R8, 0x7773, RZ ;  /* 0x00007773080f7816 */ /* 0x000fc400000000ff */
[----:B------:R-:W-:Y:S02]  /*26480*/  SHF.R.S32.HI R8, RZ, 0x1f, R14 ;  /* 0x0000001fff087819 */ /* 0x000fe4000001140e */
[----:B0-----:R-:W-:Y:S01]  /*26490*/  IADD3 R4, P6, R14, R21, RZ ;  /* 0x000000150e047210 */ /* 0x001fe20007fde0ff */
[----:B------:R-:W-:Y:S01]  /*264a0*/  IMAD.X R7, R18, 0x1, R23, P3 ;  /* 0x0000000112077824 */ /* 0x000fe200018e0617 */
[----:B------:R-:W-:-:S03]  /*264b0*/  PRMT R19, R9, 0x7770, RZ ;  /* 0x0000777009137816 */ /* 0x000fc600000000ff */
[--C-:B------:R-:W-:Y:S01]  /*264c0*/  IMAD.X R5, R8, 0x1, R20.reuse, P6 ;  /* 0x0000000108057824 */ /* 0x100fe200030e0614 */
[----:B------:R-:W-:Y:S01]  /*264d0*/  ISETP.LT.AND P4, PT, R152, UR4, !P4 ;  /* 0x0000000498007c0c */ /* 0x000fe2000e781270 */
[----:B-1----:R-:W-:Y:S01]  /*264e0*/  VIADD R3, R14, UR24 ;  /* 0x000000180e037c36 */ /* 0x002fe20008000000 */
[----:B------:R-:W-:Y:S01]  /*264f0*/  ISETP.LT.AND P6, PT, R2, UR5, !P2 ;  /* 0x0000000502007c0c */ /* 0x000fe2000d7c1270 */
[----:B------:R0:W-:Y:S01]  /*26500*/  @P1 STG.E.U8 desc[UR56][R6.64], R15 ;  /* 0x0000000f06001986 */ /* 0x0001e2000c101138 */
[----:B------:R-:W-:Y:S01]  /*26510*/  VIADD R16, R0, 0x3c ;  /* 0x0000003c00107836 */ /* 0x000fe20000000000 */
[----:B------:R-:W-:Y:S01]  /*26520*/  IADD3 R12, P1, R14, R22, RZ ;  /* 0x000000160e0c7210 */ /* 0x000fe20007f3e0ff */
[----:B------:R-:W-:Y:S01]  /*26530*/  ULDC UR4, c[0x0][0x228] ;  /* 0x00008a0000047ab9 */ /* 0x000fe20000000800 */
[----:B------:R1:W-:Y:S01]  /*26540*/  @P5 STG.E.U8 desc[UR56][R4.64], R19 ;  /* 0x0000001304005986 */ /* 0x0003e2000c101138 */
[----:B------:R-:W-:Y:S01]  /*26550*/  SHF.R.S32.HI R14, RZ, 0x1f, R3 ;  /* 0x0000001fff0e7819 */ /* 0x000fe20000011403 */
[----:B------:R-:W-:Y:S01]  /*26560*/  ULDC UR5, c[0x0][0x228] ;  /* 0x00008a0000057ab9 */ /* 0x000fe20000000800 */
[----:B------:R-:W-:Y:S01]  /*26570*/  ISETP.GE.AND P3, PT, R16, UR17, PT ;  /* 0x0000001110007c0c */ /* 0x000fe2000bf66270 */
[----:B------:R-:W-:Y:S01]  /*26580*/  IMAD.X R13, R8, 0x1, R23, P1 ;  /* 0x00000001080d7824 */ /* 0x000fe200008e0617 */
[----:B0-----:R-:W-:Y:S01]  /*26590*/  IADD3 R6, P5, R3, R21, RZ ;  /* 0x0000001503067210 */ /* 0x001fe20007fbe0ff */
[C---:B------:R-:W-:Y:S01]  /*265a0*/  VIADD R16, R0.reuse, 0x3d ;  /* 0x0000003d00107836 */ /* 0x040fe20000000000 */
[C---:B------:R-:W-:Y:S01]  /*265b0*/  PRMT R17, R9.reuse, 0x7771, RZ ;  /* 0x0000777109117816 */ /* 0x040fe200000000ff */
[----:B------:R-:W-:Y:S01]  /*265c0*/  VIADD R8, R0, 0x3e ;  /* 0x0000003e00087836 */ /* 0x000fe20000000000 */
[----:B------:R-:W-:Y:S01]  /*265d0*/  PRMT R15, R9, 0x7772, RZ ;  /* 0x00007772090f7816 */ /* 0x000fe200000000ff */
[----:B------:R-:W-:-:S02]  /*265e0*/  IMAD.X R7, R14, 0x1, R20, P5 ;  /* 0x000000010e077824 */ /* 0x000fc400028e0614 */
[C---:B------:R-:W-:Y:S01]  /*265f0*/  VIADD R0, R3.reuse, UR24 ;  /* 0x0000001803007c36 */ /* 0x040fe20008000000 */
[----:B------:R0:W-:Y:S01]  /*26600*/  @P4 STG.E.U8 desc[UR56][R12.64], R17 ;  /* 0x000000110c004986 */ /* 0x0001e2000c101138 */
[----:B-1----:R-:W-:-:S03]  /*26610*/  IADD3 R4, P4, R3, R22, RZ ;  /* 0x0000001603047210 */ /* 0x002fc60007f9e0ff */
[----:B------:R1:W-:Y:S01]  /*26620*/  @P6 STG.E.U8 desc[UR56][R6.64], R15 ;  /* 0x0000000f06006986 */ /* 0x0003e2000c101138 */
[----:B------:R-:W-:Y:S02]  /*26630*/  SHF.R.S32.HI R3, RZ, 0x1f, R0 ;  /* 0x0000001fff037819 */ /* 0x000fe40000011400 */
[----:B------:R-:W-:Y:S02]  /*26640*/  ISETP.LT.AND P2, PT, R152, UR4, !P2 ;  /* 0x0000000498007c0c */ /* 0x000fe4000d741270 */
[----:B------:R-:W-:Y:S01]  /*26650*/  ISETP.LT.AND P5, PT, R2, UR5, !P3 ;  /* 0x0000000502007c0c */ /* 0x000fe2000dfa1270 */
[--C-:B------:R-:W-:Y:S01]  /*26660*/  IMAD.X R5, R14, 0x1, R23.reuse, P4 ;  /* 0x000000010e057824 */ /* 0x100fe200020e0617 */
[----:B0-----:R-:W-:Y:S01]  /*26670*/  IADD3 R12, P6, R0, R21, RZ ;  /* 0x00000015000c7210 */ /* 0x001fe20007fde0ff */
[----:B------:R-:W-:Y:S01]  /*26680*/  ULDC UR4, c[0x0][0x228] ;  /* 0x00008a0000047ab9 */ /* 0x000fe20000000800 */
[----:B------:R-:W-:Y:S01]  /*26690*/  ISETP.LT.AND P3, PT, R152, UR6, !P3 ;  /* 0x0000000698007c0c */ /* 0x000fe2000df61270 */
[----:B------:R-:W-:Y:S01]  /*266a0*/  ULDC UR5, c[0x0][0x228] ;  /* 0x00008a0000057ab9 */ /* 0x000fe20000000800 */
[----:B------:R-:W-:Y:S01]  /*266b0*/  PRMT R19, R9, 0x7773, RZ ;  /* 0x0000777309137816 */ /* 0x000fe200000000ff */
[C---:B------:R-:W-:Y:S01]  /*266c0*/  IMAD.X R13, R3.reuse, 0x1, R20, P6 ;  /* 0x00000001030d7824 */ /* 0x040fe200030e0614 */
[C---:B-1----:R-:W-:Y:S01]  /*266d0*/  IADD3 R6, P6, R0.reuse, R22, RZ ;  /* 0x0000001600067210 */ /* 0x042fe20007fde0ff */
[----:B------:R-:W-:Y:S01]  /*266e0*/  VIADD R0, R0, UR24 ;  /* 0x0000001800007c36 */ /* 0x000fe20008000000 */
[C---:B------:R-:W-:Y:S01]  /*266f0*/  PRMT R17, R10.reuse, 0x7770, RZ ;  /* 0x000077700a117816 */ /* 0x040fe200000000ff */
[----:B------:R-:W-:Y:S01]  /*26700*/  ULDC UR6, c[0x0][0x228] ;  /* 0x00008a0000067ab9 */ /* 0x000fe20000000800 */
[----:B------:R-:W-:Y:S01]  /*26710*/  PRMT R15, R10, 0x7771, RZ ;  /* 0x000077710a0f7816 */ /* 0x000fe200000000ff */
[----:B------:R-:W-:-:S02]  /*26720*/  IMAD.X R7, R3, 0x1, R23, P6 ;  /* 0x0000000103077824 */ /* 0x000fc400030e0617 */
[----:B------:R-:W-:Y:S01]  /*26730*/  VIADD R3, R0, UR24 ;  /* 0x0000001800037c36 */ /* 0x000fe20008000000 */
[----:B------:R0:W-:Y:S01]  /*26740*/  @P2 STG.E.U8 desc[UR56][R4.64], R19 ;  /* 0x0000001304002986 */ /* 0x0001e2000c101138 */
[----:B------:R-:W-:Y:S02]  /*26750*/  ISETP.GE.AND P4, PT, R8, UR21, PT ;  /* 0x0000001508007c0c */ /* 0x000fe4000bf86270 */
[----:B------:R-:W-:Y:S01]  /*26760*/  SHF.R.S32.HI R14, RZ, 0x1f, R0 ;  /* 0x0000001fff0e7819 */ /* 0x000fe20000011400 */
[----:B------:R1:W-:Y:S01]  /*26770*/  @P5 STG.E.U8 desc[UR56][R12.64], R17 ;  /* 0x000000110c005986 */ /* 0x0003e2000c101138 */
[----:B------:R-:W-:-:S03]  /*26780*/  ISETP.GE.AND P1, PT, R16, UR23, PT ;  /* 0x0000001710007c0c */ /* 0x000fc6000bf26270 */
[----:B------:R2:W-:Y:S01]  /*26790*/  @P3 STG.E.U8 desc[UR56][R6.64], R15 ;  /* 0x0000000f06003986 */ /* 0x0005e2000c101138 */
[CC--:B------:R-:W-:Y:S02]  /*267a0*/  IADD3 R8, P3, R0.reuse, R21.reuse, RZ ;  /* 0x0000001500087210 */ /* 0x0c0fe40007f7e0ff */
[-C--:B0-----:R-:W-:Y:S01]  /*267b0*/  IADD3 R4, P5, R0, R22.reuse, RZ ;  /* 0x0000001600047210 */ /* 0x081fe20007fbe0ff */
[C---:B------:R-:W-:Y:S01]  /*267c0*/  VIADD R0, R3.reuse, UR24 ;  /* 0x0000001803007c36 */ /* 0x040fe20008000000 */
[----:B-1----:R-:W-:Y:S02]  /*267d0*/  SHF.R.S32.HI R13, RZ, 0x1f, R3 ;  /* 0x0000001fff0d7819 */ /* 0x002fe40000011403 */
[CC--:B--2---:R-:W-:Y:S01]  /*267e0*/  IADD3 R6, P6, R3.reuse, R21.reuse, RZ ;  /* 0x0000001503067210 */ /* 0x0c4fe20007fde0ff */
[C---:B------:R-:W-:Y:S01]  /*267f0*/  IMAD.X R5, R14.reuse, 0x1, R23, P5 ;  /* 0x000000010e057824 */ /* 0x040fe200028e0617 */
[----:B------:R-:W-:Y:S01]  /*26800*/  IADD3 R12, P5, R3, R22, RZ ;  /* 0x00000016030c7210 */ /* 0x000fe20007fbe0ff */
[----:B------:R-:W-:Y:S01]  /*26810*/  IMAD.X R9, R14, 0x1, R20, P3 ;  /* 0x000000010e097824 */ /* 0x000fe200018e0614 */
[----:B------:R-:W-:Y:S01]  /*26820*/  SHF.R.S32.HI R3, RZ, 0x1f, R0 ;  /* 0x0000001fff037819 */ /* 0x000fe20000011400 */
[----:B------:R-:W-:Y:S01]  /*26830*/  IMAD.X R7, R13, 0x1, R20, P6 ;  /* 0x000000010d077824 */ /* 0x000fe200030e0614 */
[----:B------:R-:W-:-:S02]  /*26840*/  IADD3 R14, P3, R0, R21, RZ ;  /* 0x00000015000e7210 */ /* 0x000fc40007f7e0ff */
[----:B------:R-:W-:Y:S01]  /*26850*/  ISETP.LT.AND P6, PT, R2, UR4, !P1 ;  /* 0x0000000402007c0c */ /* 0x000fe2000cfc1270 */
[----:B------:R-:W-:Y:S01]  /*26860*/  ULDC UR4, c[0x0][0x228] ;  /* 0x00008a0000047ab9 */ /* 0x000fe20000000800 */
[----:B------:R-:W-:Y:S01]  /*26870*/  IMAD.X R13, R13, 0x1, R23, P5 ;  /* 0x000000010d0d7824 */ /* 0x000fe200028e0617 */
[----:B------:R-:W-:Y:S01]  /*26880*/  ISETP.LT.AND P1, PT, R152, UR4, !P1 ;  /* 0x0000000498007c0c */ /* 0x000fe2000cf21270 */
[----:B------:R-:W-:Y:S01]  /*26890*/  ULDC UR4, c[0x0][0x228] ;  /* 0x00008a0000047ab9 */ /* 0x000fe20000000800 */
[----:B------:R-:W-:Y:S01]  /*268a0*/  ISETP.LT.AND P5, PT, R2, UR5, !P4 ;  /* 0x0000000502007c0c */ /* 0x000fe2000e7a1270 */
[----:B------:R-:W-:Y:S01]  /*268b0*/  IMAD.X R15, R3, 0x1, R20, P3 ;  /* 0x00000001030f7824 */ /* 0x000fe200018e0614 */
[----:B------:R-:W-:Y:S01]  /*268c0*/  IADD3 R22, P3, R0, R22, RZ ;  /* 0x0000001600167210 */ /* 0x000fe20007f7e0ff */
[----:B------:R-:W-:Y:S01]  /*268d0*/  ULDC UR5, c[0x0][0x228] ;  /* 0x00008a0000057ab9 */ /* 0x000fe20000000800 */
[----:B------:R-:W-:Y:S02]  /*268e0*/  ISETP.LT.AND P4, PT, R152, UR4, !P4 ;  /* 0x0000000498007c0c */ /* 0x000fe4000e781270 */
[----:B------:R-:W-:-:S02]  /*268f0*/  ISETP.LT.AND P2, PT, R2, UR6, !P0 ;  /* 0x0000000602007c0c */ /* 0x000fc4000c741270 */
[----:B------:R-:W-:Y:S01]  /*26900*/  ISETP.LT.AND P0, PT, R152, UR5, !P0 ;  /* 0x0000000598007c0c */ /* 0x000fe2000c701270 */
[----:B------:R-:W-:Y:S01]  /*26910*/  IMAD.X R23, R3, 0x1, R23, P3 ;  /* 0x0000000103177824 */ /* 0x000fe200018e0617 */
[C---:B------:R-:W-:Y:S02]  /*26920*/  PRMT R25, R10.reuse, 0x7772, RZ ;  /* 0x000077720a197816 */ /* 0x040fe400000000ff */
[----:B------:R-:W-:Y:S02]  /*26930*/  PRMT R21, R10, 0x7773, RZ ;  /* 0x000077730a157816 */ /* 0x000fe400000000ff */
[C---:B------:R-:W-:Y:S02]  /*26940*/  PRMT R3, R11.reuse, 0x7773, RZ ;  /* 0x000077730b037816 */ /* 0x040fe400000000ff */
[C---:B------:R-:W-:Y:S02]  /*26950*/  PRMT R17, R11.reuse, 0x7772, RZ ;  /* 0x000077720b117816 */ /* 0x040fe400000000ff */
[----:B------:R-:W-:-:S02]  /*26960*/  PRMT R19, R11, 0x7771, RZ ;  /* 0x000077710b137816 */ /* 0x000fc400000000ff */
[----:B------:R-:W-:Y:S01]  /*26970*/  PRMT R11, R11, 0x7770, RZ ;  /* 0x000077700b0b7816 */ /* 0x000fe200000000ff */
[----:B------:R0:W-:Y:S04]  /*26980*/  @P6 STG.E.U8 desc[UR56][R8.64], R25 ;  /* 0x0000001908006986 */ /* 0x0001e8000c101138 */
[----:B------:R0:W-:Y:S04]  /*26990*/  @P1 STG.E.U8 desc[UR56][R4.64], R21 ;  /* 0x0000001504001986 */ /* 0x0001e8000c101138 */
[----:B------:R0:W-:Y:S04]  /*269a0*/  @P5 STG.E.U8 desc[UR56][R6.64], R11 ;  /* 0x0000000b06005986 */ /* 0x0001e8000c101138 */
[----:B------:R0:W-:Y:S04]  /*269b0*/  @P4 STG.E.U8 desc[UR56][R12.64], R19 ;  /* 0x000000130c004986 */ /* 0x0001e8000c101138 */
[----:B------:R0:W-:Y:S01]  /*269c0*/  @P2 STG.E.U8 desc[UR56][R14.64], R17 ;  /* 0x000000110e002986 */ /* 0x0001e2000c101138 */
[----:B------:R-:W-:Y:S05]  /*269d0*/  @!P0 EXIT ;  /* 0x000000000000894d */ /* 0x000fea0003800000 */
[----:B------:R-:W-:Y:S01]  /*269e0*/  STG.E.U8 desc[UR56][R22.64], R3 ;  /* 0x0000000316007986 */ /* 0x000fe2000c101138 */
[----:B------:R-:W-:Y:S05]  /*269f0*/  EXIT ;  /* 0x000000000000794d */ /* 0x000fea0003800000 */
.L_x_3:
[----:B------:R-:W-:-:S00]  /*26a00*/  BRA `(.L_x_3) ;  /* 0xfffffffc00fc7947 */ /* 0x000fc0000383ffff */
[----:B------:R-:W-:-:S00]  /*26a10*/  NOP ;  /* 0x0000000000007918 */ /* 0x000fc00000000000 */
        /* <DEDUP_REMOVED lines=14> */
.L_x_4:


//--------------------- .nv.shared.matmul_kernel  --------------------------
	.section	.nv.shared.matmul_kernel,"aw",@nobits
	.sectionflags	@""
	.align	16
	.zero		1024


//--------------------- .nv.shared.reserved.0     --------------------------
	.section	.nv.shared.reserved.0,"aw",@nobits
	.weak		__nv_reservedSMEM_offset_0_alias
	.size		__nv_reservedSMEM_offset_0_alias, 0, 0
	.other		__nv_reservedSMEM_offset_0_alias,@"STO_CUDA_RESERVED_SHARED STV_DEFAULT"
__nv_reservedSMEM_offset_0_alias:
	.zero		0


//--------------------- .nv.constant0.matmul_kernel --------------------------
	.section	.nv.constant0.matmul_kernel,"a",@progbits
	.sectionflags	@""
	.align	4
.nv.constant0.matmul_kernel:
	.zero		608


//--------------------- SYMBOLS --------------------------

	.type		.nv.reservedSmem.offset0,@object
	.size		.nv.reservedSmem.offset0,0x4
